//
// Generated by NVIDIA NVVM Compiler
//
// Compiler Build ID: CL-36424714
// Cuda compilation tools, release 13.0, V13.0.88
// Based on NVVM 20.0.0
//

.version 9.0
.target sm_100
.address_size 64

	// .globl	_Z22InviscidBC_gpu_kernel1PiPdPcS0_S0_S0_S0_S0_S0_S0_S0_S0_S0_S0_S0_S1_S0_S0_S0_S0_S0_S0_diiiiiiiiiiiiiiiiiiiiiiiiiiiiiiiiiiidiiiiidi

.visible .entry _Z22InviscidBC_gpu_kernel1PiPdPcS0_S0_S0_S0_S0_S0_S0_S0_S0_S0_S0_S0_S1_S0_S0_S0_S0_S0_S0_diiiiiiiiiiiiiiiiiiiiiiiiiiiiiiiiiiidiiiiidi(
	.param .u64 .ptr .align 1 _Z22InviscidBC_gpu_kernel1PiPdPcS0_S0_S0_S0_S0_S0_S0_S0_S0_S0_S0_S0_S1_S0_S0_S0_S0_S0_S0_diiiiiiiiiiiiiiiiiiiiiiiiiiiiiiiiiiidiiiiidi_param_0,
	.param .u64 .ptr .align 1 _Z22InviscidBC_gpu_kernel1PiPdPcS0_S0_S0_S0_S0_S0_S0_S0_S0_S0_S0_S0_S1_S0_S0_S0_S0_S0_S0_diiiiiiiiiiiiiiiiiiiiiiiiiiiiiiiiiiidiiiiidi_param_1,
	.param .u64 .ptr .align 1 _Z22InviscidBC_gpu_kernel1PiPdPcS0_S0_S0_S0_S0_S0_S0_S0_S0_S0_S0_S0_S1_S0_S0_S0_S0_S0_S0_diiiiiiiiiiiiiiiiiiiiiiiiiiiiiiiiiiidiiiiidi_param_2,
	.param .u64 .ptr .align 1 _Z22InviscidBC_gpu_kernel1PiPdPcS0_S0_S0_S0_S0_S0_S0_S0_S0_S0_S0_S0_S1_S0_S0_S0_S0_S0_S0_diiiiiiiiiiiiiiiiiiiiiiiiiiiiiiiiiiidiiiiidi_param_3,
	.param .u64 .ptr .align 1 _Z22InviscidBC_gpu_kernel1PiPdPcS0_S0_S0_S0_S0_S0_S0_S0_S0_S0_S0_S0_S1_S0_S0_S0_S0_S0_S0_diiiiiiiiiiiiiiiiiiiiiiiiiiiiiiiiiiidiiiiidi_param_4,
	.param .u64 .ptr .align 1 _Z22InviscidBC_gpu_kernel1PiPdPcS0_S0_S0_S0_S0_S0_S0_S0_S0_S0_S0_S0_S1_S0_S0_S0_S0_S0_S0_diiiiiiiiiiiiiiiiiiiiiiiiiiiiiiiiiiidiiiiidi_param_5,
	.param .u64 .ptr .align 1 _Z22InviscidBC_gpu_kernel1PiPdPcS0_S0_S0_S0_S0_S0_S0_S0_S0_S0_S0_S0_S1_S0_S0_S0_S0_S0_S0_diiiiiiiiiiiiiiiiiiiiiiiiiiiiiiiiiiidiiiiidi_param_6,
	.param .u64 .ptr .align 1 _Z22InviscidBC_gpu_kernel1PiPdPcS0_S0_S0_S0_S0_S0_S0_S0_S0_S0_S0_S0_S1_S0_S0_S0_S0_S0_S0_diiiiiiiiiiiiiiiiiiiiiiiiiiiiiiiiiiidiiiiidi_param_7,
	.param .u64 .ptr .align 1 _Z22InviscidBC_gpu_kernel1PiPdPcS0_S0_S0_S0_S0_S0_S0_S0_S0_S0_S0_S0_S1_S0_S0_S0_S0_S0_S0_diiiiiiiiiiiiiiiiiiiiiiiiiiiiiiiiiiidiiiiidi_param_8,
	.param .u64 .ptr .align 1 _Z22InviscidBC_gpu_kernel1PiPdPcS0_S0_S0_S0_S0_S0_S0_S0_S0_S0_S0_S0_S1_S0_S0_S0_S0_S0_S0_diiiiiiiiiiiiiiiiiiiiiiiiiiiiiiiiiiidiiiiidi_param_9,
	.param .u64 .ptr .align 1 _Z22InviscidBC_gpu_kernel1PiPdPcS0_S0_S0_S0_S0_S0_S0_S0_S0_S0_S0_S0_S1_S0_S0_S0_S0_S0_S0_diiiiiiiiiiiiiiiiiiiiiiiiiiiiiiiiiiidiiiiidi_param_10,
	.param .u64 .ptr .align 1 _Z22InviscidBC_gpu_kernel1PiPdPcS0_S0_S0_S0_S0_S0_S0_S0_S0_S0_S0_S0_S1_S0_S0_S0_S0_S0_S0_diiiiiiiiiiiiiiiiiiiiiiiiiiiiiiiiiiidiiiiidi_param_11,
	.param .u64 .ptr .align 1 _Z22InviscidBC_gpu_kernel1PiPdPcS0_S0_S0_S0_S0_S0_S0_S0_S0_S0_S0_S0_S1_S0_S0_S0_S0_S0_S0_diiiiiiiiiiiiiiiiiiiiiiiiiiiiiiiiiiidiiiiidi_param_12,
	.param .u64 .ptr .align 1 _Z22InviscidBC_gpu_kernel1PiPdPcS0_S0_S0_S0_S0_S0_S0_S0_S0_S0_S0_S0_S1_S0_S0_S0_S0_S0_S0_diiiiiiiiiiiiiiiiiiiiiiiiiiiiiiiiiiidiiiiidi_param_13,
	.param .u64 .ptr .align 1 _Z22InviscidBC_gpu_kernel1PiPdPcS0_S0_S0_S0_S0_S0_S0_S0_S0_S0_S0_S0_S1_S0_S0_S0_S0_S0_S0_diiiiiiiiiiiiiiiiiiiiiiiiiiiiiiiiiiidiiiiidi_param_14,
	.param .u64 .ptr .align 1 _Z22InviscidBC_gpu_kernel1PiPdPcS0_S0_S0_S0_S0_S0_S0_S0_S0_S0_S0_S0_S1_S0_S0_S0_S0_S0_S0_diiiiiiiiiiiiiiiiiiiiiiiiiiiiiiiiiiidiiiiidi_param_15,
	.param .u64 .ptr .align 1 _Z22InviscidBC_gpu_kernel1PiPdPcS0_S0_S0_S0_S0_S0_S0_S0_S0_S0_S0_S0_S1_S0_S0_S0_S0_S0_S0_diiiiiiiiiiiiiiiiiiiiiiiiiiiiiiiiiiidiiiiidi_param_16,
	.param .u64 .ptr .align 1 _Z22InviscidBC_gpu_kernel1PiPdPcS0_S0_S0_S0_S0_S0_S0_S0_S0_S0_S0_S0_S1_S0_S0_S0_S0_S0_S0_diiiiiiiiiiiiiiiiiiiiiiiiiiiiiiiiiiidiiiiidi_param_17,
	.param .u64 .ptr .align 1 _Z22InviscidBC_gpu_kernel1PiPdPcS0_S0_S0_S0_S0_S0_S0_S0_S0_S0_S0_S0_S1_S0_S0_S0_S0_S0_S0_diiiiiiiiiiiiiiiiiiiiiiiiiiiiiiiiiiidiiiiidi_param_18,
	.param .u64 .ptr .align 1 _Z22InviscidBC_gpu_kernel1PiPdPcS0_S0_S0_S0_S0_S0_S0_S0_S0_S0_S0_S0_S1_S0_S0_S0_S0_S0_S0_diiiiiiiiiiiiiiiiiiiiiiiiiiiiiiiiiiidiiiiidi_param_19,
	.param .u64 .ptr .align 1 _Z22InviscidBC_gpu_kernel1PiPdPcS0_S0_S0_S0_S0_S0_S0_S0_S0_S0_S0_S0_S1_S0_S0_S0_S0_S0_S0_diiiiiiiiiiiiiiiiiiiiiiiiiiiiiiiiiiidiiiiidi_param_20,
	.param .u64 .ptr .align 1 _Z22InviscidBC_gpu_kernel1PiPdPcS0_S0_S0_S0_S0_S0_S0_S0_S0_S0_S0_S0_S1_S0_S0_S0_S0_S0_S0_diiiiiiiiiiiiiiiiiiiiiiiiiiiiiiiiiiidiiiiidi_param_21,
	.param .f64 _Z22InviscidBC_gpu_kernel1PiPdPcS0_S0_S0_S0_S0_S0_S0_S0_S0_S0_S0_S0_S1_S0_S0_S0_S0_S0_S0_diiiiiiiiiiiiiiiiiiiiiiiiiiiiiiiiiiidiiiiidi_param_22,
	.param .u32 _Z22InviscidBC_gpu_kernel1PiPdPcS0_S0_S0_S0_S0_S0_S0_S0_S0_S0_S0_S0_S1_S0_S0_S0_S0_S0_S0_diiiiiiiiiiiiiiiiiiiiiiiiiiiiiiiiiiidiiiiidi_param_23,
	.param .u32 _Z22InviscidBC_gpu_kernel1PiPdPcS0_S0_S0_S0_S0_S0_S0_S0_S0_S0_S0_S0_S1_S0_S0_S0_S0_S0_S0_diiiiiiiiiiiiiiiiiiiiiiiiiiiiiiiiiiidiiiiidi_param_24,
	.param .u32 _Z22InviscidBC_gpu_kernel1PiPdPcS0_S0_S0_S0_S0_S0_S0_S0_S0_S0_S0_S0_S1_S0_S0_S0_S0_S0_S0_diiiiiiiiiiiiiiiiiiiiiiiiiiiiiiiiiiidiiiiidi_param_25,
	.param .u32 _Z22InviscidBC_gpu_kernel1PiPdPcS0_S0_S0_S0_S0_S0_S0_S0_S0_S0_S0_S0_S1_S0_S0_S0_S0_S0_S0_diiiiiiiiiiiiiiiiiiiiiiiiiiiiiiiiiiidiiiiidi_param_26,
	.param .u32 _Z22InviscidBC_gpu_kernel1PiPdPcS0_S0_S0_S0_S0_S0_S0_S0_S0_S0_S0_S0_S1_S0_S0_S0_S0_S0_S0_diiiiiiiiiiiiiiiiiiiiiiiiiiiiiiiiiiidiiiiidi_param_27,
	.param .u32 _Z22InviscidBC_gpu_kernel1PiPdPcS0_S0_S0_S0_S0_S0_S0_S0_S0_S0_S0_S0_S1_S0_S0_S0_S0_S0_S0_diiiiiiiiiiiiiiiiiiiiiiiiiiiiiiiiiiidiiiiidi_param_28,
	.param .u32 _Z22InviscidBC_gpu_kernel1PiPdPcS0_S0_S0_S0_S0_S0_S0_S0_S0_S0_S0_S0_S1_S0_S0_S0_S0_S0_S0_diiiiiiiiiiiiiiiiiiiiiiiiiiiiiiiiiiidiiiiidi_param_29,
	.param .u32 _Z22InviscidBC_gpu_kernel1PiPdPcS0_S0_S0_S0_S0_S0_S0_S0_S0_S0_S0_S0_S1_S0_S0_S0_S0_S0_S0_diiiiiiiiiiiiiiiiiiiiiiiiiiiiiiiiiiidiiiiidi_param_30,
	.param .u32 _Z22InviscidBC_gpu_kernel1PiPdPcS0_S0_S0_S0_S0_S0_S0_S0_S0_S0_S0_S0_S1_S0_S0_S0_S0_S0_S0_diiiiiiiiiiiiiiiiiiiiiiiiiiiiiiiiiiidiiiiidi_param_31,
	.param .u32 _Z22InviscidBC_gpu_kernel1PiPdPcS0_S0_S0_S0_S0_S0_S0_S0_S0_S0_S0_S0_S1_S0_S0_S0_S0_S0_S0_diiiiiiiiiiiiiiiiiiiiiiiiiiiiiiiiiiidiiiiidi_param_32,
	.param .u32 _Z22InviscidBC_gpu_kernel1PiPdPcS0_S0_S0_S0_S0_S0_S0_S0_S0_S0_S0_S0_S1_S0_S0_S0_S0_S0_S0_diiiiiiiiiiiiiiiiiiiiiiiiiiiiiiiiiiidiiiiidi_param_33,
	.param .u32 _Z22InviscidBC_gpu_kernel1PiPdPcS0_S0_S0_S0_S0_S0_S0_S0_S0_S0_S0_S0_S1_S0_S0_S0_S0_S0_S0_diiiiiiiiiiiiiiiiiiiiiiiiiiiiiiiiiiidiiiiidi_param_34,
	.param .u32 _Z22InviscidBC_gpu_kernel1PiPdPcS0_S0_S0_S0_S0_S0_S0_S0_S0_S0_S0_S0_S1_S0_S0_S0_S0_S0_S0_diiiiiiiiiiiiiiiiiiiiiiiiiiiiiiiiiiidiiiiidi_param_35,
	.param .u32 _Z22InviscidBC_gpu_kernel1PiPdPcS0_S0_S0_S0_S0_S0_S0_S0_S0_S0_S0_S0_S1_S0_S0_S0_S0_S0_S0_diiiiiiiiiiiiiiiiiiiiiiiiiiiiiiiiiiidiiiiidi_param_36,
	.param .u32 _Z22InviscidBC_gpu_kernel1PiPdPcS0_S0_S0_S0_S0_S0_S0_S0_S0_S0_S0_S0_S1_S0_S0_S0_S0_S0_S0_diiiiiiiiiiiiiiiiiiiiiiiiiiiiiiiiiiidiiiiidi_param_37,
	.param .u32 _Z22InviscidBC_gpu_kernel1PiPdPcS0_S0_S0_S0_S0_S0_S0_S0_S0_S0_S0_S0_S1_S0_S0_S0_S0_S0_S0_diiiiiiiiiiiiiiiiiiiiiiiiiiiiiiiiiiidiiiiidi_param_38,
	.param .u32 _Z22InviscidBC_gpu_kernel1PiPdPcS0_S0_S0_S0_S0_S0_S0_S0_S0_S0_S0_S0_S1_S0_S0_S0_S0_S0_S0_diiiiiiiiiiiiiiiiiiiiiiiiiiiiiiiiiiidiiiiidi_param_39,
	.param .u32 _Z22InviscidBC_gpu_kernel1PiPdPcS0_S0_S0_S0_S0_S0_S0_S0_S0_S0_S0_S0_S1_S0_S0_S0_S0_S0_S0_diiiiiiiiiiiiiiiiiiiiiiiiiiiiiiiiiiidiiiiidi_param_40,
	.param .u32 _Z22InviscidBC_gpu_kernel1PiPdPcS0_S0_S0_S0_S0_S0_S0_S0_S0_S0_S0_S0_S1_S0_S0_S0_S0_S0_S0_diiiiiiiiiiiiiiiiiiiiiiiiiiiiiiiiiiidiiiiidi_param_41,
	.param .u32 _Z22InviscidBC_gpu_kernel1PiPdPcS0_S0_S0_S0_S0_S0_S0_S0_S0_S0_S0_S0_S1_S0_S0_S0_S0_S0_S0_diiiiiiiiiiiiiiiiiiiiiiiiiiiiiiiiiiidiiiiidi_param_42,
	.param .u32 _Z22InviscidBC_gpu_kernel1PiPdPcS0_S0_S0_S0_S0_S0_S0_S0_S0_S0_S0_S0_S1_S0_S0_S0_S0_S0_S0_diiiiiiiiiiiiiiiiiiiiiiiiiiiiiiiiiiidiiiiidi_param_43,
	.param .u32 _Z22InviscidBC_gpu_kernel1PiPdPcS0_S0_S0_S0_S0_S0_S0_S0_S0_S0_S0_S0_S1_S0_S0_S0_S0_S0_S0_diiiiiiiiiiiiiiiiiiiiiiiiiiiiiiiiiiidiiiiidi_param_44,
	.param .u32 _Z22InviscidBC_gpu_kernel1PiPdPcS0_S0_S0_S0_S0_S0_S0_S0_S0_S0_S0_S0_S1_S0_S0_S0_S0_S0_S0_diiiiiiiiiiiiiiiiiiiiiiiiiiiiiiiiiiidiiiiidi_param_45,
	.param .u32 _Z22InviscidBC_gpu_kernel1PiPdPcS0_S0_S0_S0_S0_S0_S0_S0_S0_S0_S0_S0_S1_S0_S0_S0_S0_S0_S0_diiiiiiiiiiiiiiiiiiiiiiiiiiiiiiiiiiidiiiiidi_param_46,
	.param .u32 _Z22InviscidBC_gpu_kernel1PiPdPcS0_S0_S0_S0_S0_S0_S0_S0_S0_S0_S0_S0_S1_S0_S0_S0_S0_S0_S0_diiiiiiiiiiiiiiiiiiiiiiiiiiiiiiiiiiidiiiiidi_param_47,
	.param .u32 _Z22InviscidBC_gpu_kernel1PiPdPcS0_S0_S0_S0_S0_S0_S0_S0_S0_S0_S0_S0_S1_S0_S0_S0_S0_S0_S0_diiiiiiiiiiiiiiiiiiiiiiiiiiiiiiiiiiidiiiiidi_param_48,
	.param .u32 _Z22InviscidBC_gpu_kernel1PiPdPcS0_S0_S0_S0_S0_S0_S0_S0_S0_S0_S0_S0_S1_S0_S0_S0_S0_S0_S0_diiiiiiiiiiiiiiiiiiiiiiiiiiiiiiiiiiidiiiiidi_param_49,
	.param .u32 _Z22InviscidBC_gpu_kernel1PiPdPcS0_S0_S0_S0_S0_S0_S0_S0_S0_S0_S0_S0_S1_S0_S0_S0_S0_S0_S0_diiiiiiiiiiiiiiiiiiiiiiiiiiiiiiiiiiidiiiiidi_param_50,
	.param .u32 _Z22InviscidBC_gpu_kernel1PiPdPcS0_S0_S0_S0_S0_S0_S0_S0_S0_S0_S0_S0_S1_S0_S0_S0_S0_S0_S0_diiiiiiiiiiiiiiiiiiiiiiiiiiiiiiiiiiidiiiiidi_param_51,
	.param .u32 _Z22InviscidBC_gpu_kernel1PiPdPcS0_S0_S0_S0_S0_S0_S0_S0_S0_S0_S0_S0_S1_S0_S0_S0_S0_S0_S0_diiiiiiiiiiiiiiiiiiiiiiiiiiiiiiiiiiidiiiiidi_param_52,
	.param .u32 _Z22InviscidBC_gpu_kernel1PiPdPcS0_S0_S0_S0_S0_S0_S0_S0_S0_S0_S0_S0_S1_S0_S0_S0_S0_S0_S0_diiiiiiiiiiiiiiiiiiiiiiiiiiiiiiiiiiidiiiiidi_param_53,
	.param .u32 _Z22InviscidBC_gpu_kernel1PiPdPcS0_S0_S0_S0_S0_S0_S0_S0_S0_S0_S0_S0_S1_S0_S0_S0_S0_S0_S0_diiiiiiiiiiiiiiiiiiiiiiiiiiiiiiiiiiidiiiiidi_param_54,
	.param .u32 _Z22InviscidBC_gpu_kernel1PiPdPcS0_S0_S0_S0_S0_S0_S0_S0_S0_S0_S0_S0_S1_S0_S0_S0_S0_S0_S0_diiiiiiiiiiiiiiiiiiiiiiiiiiiiiiiiiiidiiiiidi_param_55,
	.param .u32 _Z22InviscidBC_gpu_kernel1PiPdPcS0_S0_S0_S0_S0_S0_S0_S0_S0_S0_S0_S0_S1_S0_S0_S0_S0_S0_S0_diiiiiiiiiiiiiiiiiiiiiiiiiiiiiiiiiiidiiiiidi_param_56,
	.param .u32 _Z22InviscidBC_gpu_kernel1PiPdPcS0_S0_S0_S0_S0_S0_S0_S0_S0_S0_S0_S0_S1_S0_S0_S0_S0_S0_S0_diiiiiiiiiiiiiiiiiiiiiiiiiiiiiiiiiiidiiiiidi_param_57,
	.param .f64 _Z22InviscidBC_gpu_kernel1PiPdPcS0_S0_S0_S0_S0_S0_S0_S0_S0_S0_S0_S0_S1_S0_S0_S0_S0_S0_S0_diiiiiiiiiiiiiiiiiiiiiiiiiiiiiiiiiiidiiiiidi_param_58,
	.param .u32 _Z22InviscidBC_gpu_kernel1PiPdPcS0_S0_S0_S0_S0_S0_S0_S0_S0_S0_S0_S0_S1_S0_S0_S0_S0_S0_S0_diiiiiiiiiiiiiiiiiiiiiiiiiiiiiiiiiiidiiiiidi_param_59,
	.param .u32 _Z22InviscidBC_gpu_kernel1PiPdPcS0_S0_S0_S0_S0_S0_S0_S0_S0_S0_S0_S0_S1_S0_S0_S0_S0_S0_S0_diiiiiiiiiiiiiiiiiiiiiiiiiiiiiiiiiiidiiiiidi_param_60,
	.param .u32 _Z22InviscidBC_gpu_kernel1PiPdPcS0_S0_S0_S0_S0_S0_S0_S0_S0_S0_S0_S0_S1_S0_S0_S0_S0_S0_S0_diiiiiiiiiiiiiiiiiiiiiiiiiiiiiiiiiiidiiiiidi_param_61,
	.param .u32 _Z22InviscidBC_gpu_kernel1PiPdPcS0_S0_S0_S0_S0_S0_S0_S0_S0_S0_S0_S0_S1_S0_S0_S0_S0_S0_S0_diiiiiiiiiiiiiiiiiiiiiiiiiiiiiiiiiiidiiiiidi_param_62,
	.param .u32 _Z22InviscidBC_gpu_kernel1PiPdPcS0_S0_S0_S0_S0_S0_S0_S0_S0_S0_S0_S0_S1_S0_S0_S0_S0_S0_S0_diiiiiiiiiiiiiiiiiiiiiiiiiiiiiiiiiiidiiiiidi_param_63,
	.param .f64 _Z22InviscidBC_gpu_kernel1PiPdPcS0_S0_S0_S0_S0_S0_S0_S0_S0_S0_S0_S0_S1_S0_S0_S0_S0_S0_S0_diiiiiiiiiiiiiiiiiiiiiiiiiiiiiiiiiiidiiiiidi_param_64,
	.param .u32 _Z22InviscidBC_gpu_kernel1PiPdPcS0_S0_S0_S0_S0_S0_S0_S0_S0_S0_S0_S0_S1_S0_S0_S0_S0_S0_S0_diiiiiiiiiiiiiiiiiiiiiiiiiiiiiiiiiiidiiiiidi_param_65
)
{
	.reg .pred 	%p<13>;
	.reg .b16 	%rs<3>;
	.reg .b32 	%r<176>;
	.reg .b32 	%f<3>;
	.reg .b64 	%rd<74>;
	.reg .b64 	%fd<55>;

	ld.param.u64 	%rd11, [_Z22InviscidBC_gpu_kernel1PiPdPcS0_S0_S0_S0_S0_S0_S0_S0_S0_S0_S0_S0_S1_S0_S0_S0_S0_S0_S0_diiiiiiiiiiiiiiiiiiiiiiiiiiiiiiiiiiidiiiiidi_param_1];
	ld.param.u64 	%rd3, [_Z22InviscidBC_gpu_kernel1PiPdPcS0_S0_S0_S0_S0_S0_S0_S0_S0_S0_S0_S0_S1_S0_S0_S0_S0_S0_S0_diiiiiiiiiiiiiiiiiiiiiiiiiiiiiiiiiiidiiiiidi_param_2];
	ld.param.u64 	%rd5, [_Z22InviscidBC_gpu_kernel1PiPdPcS0_S0_S0_S0_S0_S0_S0_S0_S0_S0_S0_S0_S1_S0_S0_S0_S0_S0_S0_diiiiiiiiiiiiiiiiiiiiiiiiiiiiiiiiiiidiiiiidi_param_7];
	ld.param.u64 	%rd7, [_Z22InviscidBC_gpu_kernel1PiPdPcS0_S0_S0_S0_S0_S0_S0_S0_S0_S0_S0_S0_S1_S0_S0_S0_S0_S0_S0_diiiiiiiiiiiiiiiiiiiiiiiiiiiiiiiiiiidiiiiidi_param_9];
	ld.param.u64 	%rd8, [_Z22InviscidBC_gpu_kernel1PiPdPcS0_S0_S0_S0_S0_S0_S0_S0_S0_S0_S0_S0_S1_S0_S0_S0_S0_S0_S0_diiiiiiiiiiiiiiiiiiiiiiiiiiiiiiiiiiidiiiiidi_param_10];
	ld.param.u64 	%rd12, [_Z22InviscidBC_gpu_kernel1PiPdPcS0_S0_S0_S0_S0_S0_S0_S0_S0_S0_S0_S0_S1_S0_S0_S0_S0_S0_S0_diiiiiiiiiiiiiiiiiiiiiiiiiiiiiiiiiiidiiiiidi_param_14];
	ld.param.u64 	%rd9, [_Z22InviscidBC_gpu_kernel1PiPdPcS0_S0_S0_S0_S0_S0_S0_S0_S0_S0_S0_S0_S1_S0_S0_S0_S0_S0_S0_diiiiiiiiiiiiiiiiiiiiiiiiiiiiiiiiiiidiiiiidi_param_17];
	ld.param.u64 	%rd10, [_Z22InviscidBC_gpu_kernel1PiPdPcS0_S0_S0_S0_S0_S0_S0_S0_S0_S0_S0_S0_S1_S0_S0_S0_S0_S0_S0_diiiiiiiiiiiiiiiiiiiiiiiiiiiiiiiiiiidiiiiidi_param_18];
	ld.param.u32 	%r24, [_Z22InviscidBC_gpu_kernel1PiPdPcS0_S0_S0_S0_S0_S0_S0_S0_S0_S0_S0_S0_S1_S0_S0_S0_S0_S0_S0_diiiiiiiiiiiiiiiiiiiiiiiiiiiiiiiiiiidiiiiidi_param_23];
	ld.param.u32 	%r25, [_Z22InviscidBC_gpu_kernel1PiPdPcS0_S0_S0_S0_S0_S0_S0_S0_S0_S0_S0_S0_S1_S0_S0_S0_S0_S0_S0_diiiiiiiiiiiiiiiiiiiiiiiiiiiiiiiiiiidiiiiidi_param_24];
	ld.param.u32 	%r26, [_Z22InviscidBC_gpu_kernel1PiPdPcS0_S0_S0_S0_S0_S0_S0_S0_S0_S0_S0_S0_S1_S0_S0_S0_S0_S0_S0_diiiiiiiiiiiiiiiiiiiiiiiiiiiiiiiiiiidiiiiidi_param_25];
	ld.param.u32 	%r27, [_Z22InviscidBC_gpu_kernel1PiPdPcS0_S0_S0_S0_S0_S0_S0_S0_S0_S0_S0_S0_S1_S0_S0_S0_S0_S0_S0_diiiiiiiiiiiiiiiiiiiiiiiiiiiiiiiiiiidiiiiidi_param_26];
	ld.param.u32 	%r28, [_Z22InviscidBC_gpu_kernel1PiPdPcS0_S0_S0_S0_S0_S0_S0_S0_S0_S0_S0_S0_S1_S0_S0_S0_S0_S0_S0_diiiiiiiiiiiiiiiiiiiiiiiiiiiiiiiiiiidiiiiidi_param_27];
	ld.param.u32 	%r29, [_Z22InviscidBC_gpu_kernel1PiPdPcS0_S0_S0_S0_S0_S0_S0_S0_S0_S0_S0_S0_S1_S0_S0_S0_S0_S0_S0_diiiiiiiiiiiiiiiiiiiiiiiiiiiiiiiiiiidiiiiidi_param_28];
	ld.param.u32 	%r30, [_Z22InviscidBC_gpu_kernel1PiPdPcS0_S0_S0_S0_S0_S0_S0_S0_S0_S0_S0_S0_S1_S0_S0_S0_S0_S0_S0_diiiiiiiiiiiiiiiiiiiiiiiiiiiiiiiiiiidiiiiidi_param_29];
	ld.param.u32 	%r31, [_Z22InviscidBC_gpu_kernel1PiPdPcS0_S0_S0_S0_S0_S0_S0_S0_S0_S0_S0_S0_S1_S0_S0_S0_S0_S0_S0_diiiiiiiiiiiiiiiiiiiiiiiiiiiiiiiiiiidiiiiidi_param_30];
	ld.param.u32 	%r32, [_Z22InviscidBC_gpu_kernel1PiPdPcS0_S0_S0_S0_S0_S0_S0_S0_S0_S0_S0_S0_S1_S0_S0_S0_S0_S0_S0_diiiiiiiiiiiiiiiiiiiiiiiiiiiiiiiiiiidiiiiidi_param_31];
	ld.param.u32 	%r33, [_Z22InviscidBC_gpu_kernel1PiPdPcS0_S0_S0_S0_S0_S0_S0_S0_S0_S0_S0_S0_S1_S0_S0_S0_S0_S0_S0_diiiiiiiiiiiiiiiiiiiiiiiiiiiiiiiiiiidiiiiidi_param_32];
	ld.param.u32 	%r34, [_Z22InviscidBC_gpu_kernel1PiPdPcS0_S0_S0_S0_S0_S0_S0_S0_S0_S0_S0_S0_S1_S0_S0_S0_S0_S0_S0_diiiiiiiiiiiiiiiiiiiiiiiiiiiiiiiiiiidiiiiidi_param_33];
	ld.param.u32 	%r35, [_Z22InviscidBC_gpu_kernel1PiPdPcS0_S0_S0_S0_S0_S0_S0_S0_S0_S0_S0_S0_S1_S0_S0_S0_S0_S0_S0_diiiiiiiiiiiiiiiiiiiiiiiiiiiiiiiiiiidiiiiidi_param_34];
	ld.param.u32 	%r36, [_Z22InviscidBC_gpu_kernel1PiPdPcS0_S0_S0_S0_S0_S0_S0_S0_S0_S0_S0_S0_S1_S0_S0_S0_S0_S0_S0_diiiiiiiiiiiiiiiiiiiiiiiiiiiiiiiiiiidiiiiidi_param_35];
	ld.param.u32 	%r37, [_Z22InviscidBC_gpu_kernel1PiPdPcS0_S0_S0_S0_S0_S0_S0_S0_S0_S0_S0_S0_S1_S0_S0_S0_S0_S0_S0_diiiiiiiiiiiiiiiiiiiiiiiiiiiiiiiiiiidiiiiidi_param_36];
	ld.param.u32 	%r38, [_Z22InviscidBC_gpu_kernel1PiPdPcS0_S0_S0_S0_S0_S0_S0_S0_S0_S0_S0_S0_S1_S0_S0_S0_S0_S0_S0_diiiiiiiiiiiiiiiiiiiiiiiiiiiiiiiiiiidiiiiidi_param_37];
	ld.param.u32 	%r40, [_Z22InviscidBC_gpu_kernel1PiPdPcS0_S0_S0_S0_S0_S0_S0_S0_S0_S0_S0_S0_S1_S0_S0_S0_S0_S0_S0_diiiiiiiiiiiiiiiiiiiiiiiiiiiiiiiiiiidiiiiidi_param_39];
	ld.param.u32 	%r42, [_Z22InviscidBC_gpu_kernel1PiPdPcS0_S0_S0_S0_S0_S0_S0_S0_S0_S0_S0_S0_S1_S0_S0_S0_S0_S0_S0_diiiiiiiiiiiiiiiiiiiiiiiiiiiiiiiiiiidiiiiidi_param_41];
	ld.param.u32 	%r43, [_Z22InviscidBC_gpu_kernel1PiPdPcS0_S0_S0_S0_S0_S0_S0_S0_S0_S0_S0_S0_S1_S0_S0_S0_S0_S0_S0_diiiiiiiiiiiiiiiiiiiiiiiiiiiiiiiiiiidiiiiidi_param_42];
	ld.param.u32 	%r44, [_Z22InviscidBC_gpu_kernel1PiPdPcS0_S0_S0_S0_S0_S0_S0_S0_S0_S0_S0_S0_S1_S0_S0_S0_S0_S0_S0_diiiiiiiiiiiiiiiiiiiiiiiiiiiiiiiiiiidiiiiidi_param_43];
	ld.param.u32 	%r45, [_Z22InviscidBC_gpu_kernel1PiPdPcS0_S0_S0_S0_S0_S0_S0_S0_S0_S0_S0_S0_S1_S0_S0_S0_S0_S0_S0_diiiiiiiiiiiiiiiiiiiiiiiiiiiiiiiiiiidiiiiidi_param_44];
	ld.param.u32 	%r46, [_Z22InviscidBC_gpu_kernel1PiPdPcS0_S0_S0_S0_S0_S0_S0_S0_S0_S0_S0_S0_S1_S0_S0_S0_S0_S0_S0_diiiiiiiiiiiiiiiiiiiiiiiiiiiiiiiiiiidiiiiidi_param_45];
	ld.param.u32 	%r47, [_Z22InviscidBC_gpu_kernel1PiPdPcS0_S0_S0_S0_S0_S0_S0_S0_S0_S0_S0_S0_S1_S0_S0_S0_S0_S0_S0_diiiiiiiiiiiiiiiiiiiiiiiiiiiiiiiiiiidiiiiidi_param_46];
	ld.param.u32 	%r48, [_Z22InviscidBC_gpu_kernel1PiPdPcS0_S0_S0_S0_S0_S0_S0_S0_S0_S0_S0_S0_S1_S0_S0_S0_S0_S0_S0_diiiiiiiiiiiiiiiiiiiiiiiiiiiiiiiiiiidiiiiidi_param_47];
	ld.param.u32 	%r56, [_Z22InviscidBC_gpu_kernel1PiPdPcS0_S0_S0_S0_S0_S0_S0_S0_S0_S0_S0_S0_S1_S0_S0_S0_S0_S0_S0_diiiiiiiiiiiiiiiiiiiiiiiiiiiiiiiiiiidiiiiidi_param_48];
	ld.param.u32 	%r49, [_Z22InviscidBC_gpu_kernel1PiPdPcS0_S0_S0_S0_S0_S0_S0_S0_S0_S0_S0_S0_S1_S0_S0_S0_S0_S0_S0_diiiiiiiiiiiiiiiiiiiiiiiiiiiiiiiiiiidiiiiidi_param_52];
	ld.param.u32 	%r50, [_Z22InviscidBC_gpu_kernel1PiPdPcS0_S0_S0_S0_S0_S0_S0_S0_S0_S0_S0_S0_S1_S0_S0_S0_S0_S0_S0_diiiiiiiiiiiiiiiiiiiiiiiiiiiiiiiiiiidiiiiidi_param_54];
	ld.param.u32 	%r51, [_Z22InviscidBC_gpu_kernel1PiPdPcS0_S0_S0_S0_S0_S0_S0_S0_S0_S0_S0_S0_S1_S0_S0_S0_S0_S0_S0_diiiiiiiiiiiiiiiiiiiiiiiiiiiiiiiiiiidiiiiidi_param_55];
	ld.param.u32 	%r52, [_Z22InviscidBC_gpu_kernel1PiPdPcS0_S0_S0_S0_S0_S0_S0_S0_S0_S0_S0_S0_S1_S0_S0_S0_S0_S0_S0_diiiiiiiiiiiiiiiiiiiiiiiiiiiiiiiiiiidiiiiidi_param_59];
	ld.param.u32 	%r53, [_Z22InviscidBC_gpu_kernel1PiPdPcS0_S0_S0_S0_S0_S0_S0_S0_S0_S0_S0_S0_S1_S0_S0_S0_S0_S0_S0_diiiiiiiiiiiiiiiiiiiiiiiiiiiiiiiiiiidiiiiidi_param_61];
	ld.param.u32 	%r54, [_Z22InviscidBC_gpu_kernel1PiPdPcS0_S0_S0_S0_S0_S0_S0_S0_S0_S0_S0_S0_S1_S0_S0_S0_S0_S0_S0_diiiiiiiiiiiiiiiiiiiiiiiiiiiiiiiiiiidiiiiidi_param_62];
	ld.param.u32 	%r55, [_Z22InviscidBC_gpu_kernel1PiPdPcS0_S0_S0_S0_S0_S0_S0_S0_S0_S0_S0_S0_S1_S0_S0_S0_S0_S0_S0_diiiiiiiiiiiiiiiiiiiiiiiiiiiiiiiiiiidiiiiidi_param_65];
	cvta.to.global.u64 	%rd1, %rd11;
	cvta.to.global.u64 	%rd2, %rd12;
	mov.u32 	%r57, %ctaid.x;
	mov.u32 	%r58, %ntid.x;
	mov.u32 	%r59, %tid.x;
	mad.lo.s32 	%r1, %r57, %r58, %r59;
	setp.ge.s32 	%p1, %r1, %r56;
	@%p1 bra 	$L__BB0_24;
	ld.param.u32 	%r165, [_Z22InviscidBC_gpu_kernel1PiPdPcS0_S0_S0_S0_S0_S0_S0_S0_S0_S0_S0_S0_S1_S0_S0_S0_S0_S0_S0_diiiiiiiiiiiiiiiiiiiiiiiiiiiiiiiiiiidiiiiidi_param_40];
	cvta.to.global.u64 	%rd13, %rd3;
	div.s32 	%r60, %r1, %r165;
	mul.lo.s32 	%r61, %r60, %r165;
	sub.s32 	%r174, %r1, %r61;
	rem.s32 	%r173, %r60, %r42;
	div.s32 	%r62, %r1, %r43;
	shl.b32 	%r63, %r44, 1;
	rem.s32 	%r4, %r62, %r63;
	div.s32 	%r5, %r1, %r45;
	mul.lo.s32 	%r64, %r4, 3;
	mad.lo.s32 	%r65, %r55, %r49, %r5;
	mad.lo.s32 	%r66, %r65, 18, %r64;
	cvt.s64.s32 	%rd14, %r66;
	add.s64 	%rd15, %rd13, %rd14;
	ld.global.u8 	%rs1, [%rd15];
	and.b16  	%rs2, %rs1, 223;
	setp.ne.s16 	%p2, %rs2, 86;
	@%p2 bra 	$L__BB0_24;
	setp.gt.s32 	%p3, %r4, 2;
	@%p3 bra 	$L__BB0_7;
	setp.eq.s32 	%p7, %r4, 0;
	@%p7 bra 	$L__BB0_11;
	setp.eq.s32 	%p8, %r4, 1;
	@%p8 bra 	$L__BB0_14;
	setp.eq.s32 	%p9, %r4, 2;
	mov.u32 	%r172, %r173;
	@%p9 bra 	$L__BB0_6;
	bra.uni 	$L__BB0_15;
$L__BB0_6:
	ld.param.u32 	%r167, [_Z22InviscidBC_gpu_kernel1PiPdPcS0_S0_S0_S0_S0_S0_S0_S0_S0_S0_S0_S0_S1_S0_S0_S0_S0_S0_S0_diiiiiiiiiiiiiiiiiiiiiiiiiiiiiiiiiiidiiiiidi_param_40];
	add.s32 	%r172, %r54, -1;
	mad.lo.s32 	%r175, %r173, %r167, %r174;
	bra.uni 	$L__BB0_15;
$L__BB0_7:
	setp.eq.s32 	%p4, %r4, 3;
	@%p4 bra 	$L__BB0_12;
	setp.eq.s32 	%p5, %r4, 4;
	@%p5 bra 	$L__BB0_13;
	setp.eq.s32 	%p6, %r4, 5;
	mov.u32 	%r172, %r173;
	@%p6 bra 	$L__BB0_10;
	bra.uni 	$L__BB0_15;
$L__BB0_10:
	ld.param.u32 	%r166, [_Z22InviscidBC_gpu_kernel1PiPdPcS0_S0_S0_S0_S0_S0_S0_S0_S0_S0_S0_S0_S1_S0_S0_S0_S0_S0_S0_diiiiiiiiiiiiiiiiiiiiiiiiiiiiiiiiiiidiiiiidi_param_40];
	add.s32 	%r13, %r42, -1;
	mad.lo.s32 	%r175, %r173, %r166, %r174;
	mov.u32 	%r172, %r173;
	mov.u32 	%r173, %r13;
	bra.uni 	$L__BB0_15;
$L__BB0_11:
	ld.param.u32 	%r170, [_Z22InviscidBC_gpu_kernel1PiPdPcS0_S0_S0_S0_S0_S0_S0_S0_S0_S0_S0_S0_S1_S0_S0_S0_S0_S0_S0_diiiiiiiiiiiiiiiiiiiiiiiiiiiiiiiiiiidiiiiidi_param_40];
	mad.lo.s32 	%r175, %r173, %r170, %r174;
	mov.b32 	%r172, 0;
	bra.uni 	$L__BB0_15;
$L__BB0_12:
	mad.lo.s32 	%r175, %r173, %r54, %r174;
	mov.b32 	%r69, 0;
	mov.u32 	%r172, %r174;
	mov.u32 	%r174, %r69;
	bra.uni 	$L__BB0_15;
$L__BB0_13:
	ld.param.u32 	%r169, [_Z22InviscidBC_gpu_kernel1PiPdPcS0_S0_S0_S0_S0_S0_S0_S0_S0_S0_S0_S0_S1_S0_S0_S0_S0_S0_S0_diiiiiiiiiiiiiiiiiiiiiiiiiiiiiiiiiiidiiiiidi_param_40];
	mad.lo.s32 	%r175, %r173, %r169, %r174;
	mov.b32 	%r68, 0;
	mov.u32 	%r172, %r173;
	mov.u32 	%r173, %r68;
	bra.uni 	$L__BB0_15;
$L__BB0_14:
	ld.param.u32 	%r168, [_Z22InviscidBC_gpu_kernel1PiPdPcS0_S0_S0_S0_S0_S0_S0_S0_S0_S0_S0_S0_S1_S0_S0_S0_S0_S0_S0_diiiiiiiiiiiiiiiiiiiiiiiiiiiiiiiiiiidiiiiidi_param_40];
	add.s32 	%r9, %r168, -1;
	mad.lo.s32 	%r175, %r173, %r54, %r174;
	mov.u32 	%r172, %r174;
	mov.u32 	%r174, %r9;
$L__BB0_15:
	ld.param.u32 	%r171, [_Z22InviscidBC_gpu_kernel1PiPdPcS0_S0_S0_S0_S0_S0_S0_S0_S0_S0_S0_S0_S1_S0_S0_S0_S0_S0_S0_diiiiiiiiiiiiiiiiiiiiiiiiiiiiiiiiiiidiiiiidi_param_40];
	ld.param.u64 	%rd73, [_Z22InviscidBC_gpu_kernel1PiPdPcS0_S0_S0_S0_S0_S0_S0_S0_S0_S0_S0_S0_S1_S0_S0_S0_S0_S0_S0_diiiiiiiiiiiiiiiiiiiiiiiiiiiiiiiiiiidiiiiidi_param_8];
	ld.param.u64 	%rd72, [_Z22InviscidBC_gpu_kernel1PiPdPcS0_S0_S0_S0_S0_S0_S0_S0_S0_S0_S0_S0_S1_S0_S0_S0_S0_S0_S0_diiiiiiiiiiiiiiiiiiiiiiiiiiiiiiiiiiidiiiiidi_param_6];
	mul.lo.s32 	%r71, %r5, %r46;
	mad.lo.s32 	%r72, %r172, %r171, %r71;
	mad.lo.s32 	%r73, %r173, %r47, %r72;
	add.s32 	%r19, %r73, %r174;
	cvta.to.global.u64 	%rd16, %rd72;
	mul.wide.s32 	%rd17, %r19, 8;
	add.s64 	%rd18, %rd16, %rd17;
	ld.global.f64 	%fd1, [%rd18];
	cvta.to.global.u64 	%rd19, %rd5;
	add.s64 	%rd20, %rd19, %rd17;
	ld.global.f64 	%fd2, [%rd20];
	cvta.to.global.u64 	%rd21, %rd73;
	add.s64 	%rd22, %rd21, %rd17;
	ld.global.f64 	%fd3, [%rd22];
	cvta.to.global.u64 	%rd23, %rd7;
	add.s64 	%rd24, %rd23, %rd17;
	ld.global.f64 	%fd53, [%rd24];
	cvta.to.global.u64 	%rd25, %rd9;
	add.s64 	%rd26, %rd25, %rd17;
	ld.global.f64 	%fd5, [%rd26];
	add.s32 	%r20, %r26, -1;
	mad.lo.s32 	%r74, %r52, %r20, %r19;
	mul.wide.s32 	%rd27, %r74, 8;
	add.s64 	%rd28, %rd2, %rd27;
	ld.global.f64 	%fd6, [%rd28];
	cvta.to.global.u64 	%rd29, %rd8;
	add.s64 	%rd30, %rd29, %rd17;
	ld.global.f64 	%fd7, [%rd30];
	setp.eq.f64 	%p10, %fd6, 0d0000000000000000;
	mov.f64 	%fd50, 0d0000000000000000;
	mov.f64 	%fd51, %fd50;
	@%p10 bra 	$L__BB0_17;
	add.s32 	%r75, %r50, -1;
	mad.lo.s32 	%r76, %r52, %r75, %r19;
	mul.wide.s32 	%rd31, %r76, 8;
	add.s64 	%rd32, %rd2, %rd31;
	ld.global.f64 	%fd25, [%rd32];
	div.rn.f64 	%fd50, %fd25, %fd6;
	add.s32 	%r77, %r51, -1;
	mad.lo.s32 	%r78, %r52, %r77, %r19;
	mul.wide.s32 	%rd33, %r78, 8;
	add.s64 	%rd34, %rd2, %rd33;
	ld.global.f64 	%fd26, [%rd34];
	div.rn.f64 	%fd51, %fd26, %fd6;
$L__BB0_17:
	ld.param.u32 	%r164, [_Z22InviscidBC_gpu_kernel1PiPdPcS0_S0_S0_S0_S0_S0_S0_S0_S0_S0_S0_S0_S1_S0_S0_S0_S0_S0_S0_diiiiiiiiiiiiiiiiiiiiiiiiiiiiiiiiiiidiiiiidi_param_38];
	cvta.to.global.u64 	%rd35, %rd10;
	mul.wide.s32 	%rd36, %r19, 8;
	add.s64 	%rd37, %rd35, %rd36;
	ld.global.f64 	%fd54, [%rd37];
	add.s32 	%r21, %r25, -1;
	mad.lo.s32 	%r79, %r48, %r20, %r21;
	mul.lo.s32 	%r22, %r5, %r45;
	mul.lo.s32 	%r23, %r4, %r43;
	add.s32 	%r80, %r79, %r23;
	add.s32 	%r81, %r80, %r22;
	add.s32 	%r82, %r81, %r175;
	mul.wide.s32 	%rd38, %r82, 8;
	add.s64 	%rd39, %rd1, %rd38;
	st.global.f64 	[%rd39], %fd6;
	add.s32 	%r83, %r27, -1;
	mad.lo.s32 	%r84, %r48, %r83, %r21;
	add.s32 	%r85, %r84, %r23;
	add.s32 	%r86, %r85, %r22;
	add.s32 	%r87, %r86, %r175;
	mul.wide.s32 	%rd40, %r87, 8;
	add.s64 	%rd41, %rd1, %rd40;
	st.global.f64 	[%rd41], %fd1;
	add.s32 	%r88, %r28, -1;
	mad.lo.s32 	%r89, %r48, %r88, %r21;
	add.s32 	%r90, %r89, %r23;
	add.s32 	%r91, %r90, %r22;
	add.s32 	%r92, %r91, %r175;
	mul.wide.s32 	%rd42, %r92, 8;
	add.s64 	%rd43, %rd1, %rd42;
	st.global.f64 	[%rd43], %fd2;
	add.s32 	%r93, %r29, -1;
	mad.lo.s32 	%r94, %r48, %r93, %r21;
	add.s32 	%r95, %r94, %r23;
	add.s32 	%r96, %r95, %r22;
	add.s32 	%r97, %r96, %r175;
	mul.wide.s32 	%rd44, %r97, 8;
	add.s64 	%rd45, %rd1, %rd44;
	st.global.f64 	[%rd45], %fd3;
	add.s32 	%r98, %r30, -1;
	mad.lo.s32 	%r99, %r48, %r98, %r21;
	add.s32 	%r100, %r99, %r23;
	add.s32 	%r101, %r100, %r22;
	add.s32 	%r102, %r101, %r175;
	mul.wide.s32 	%rd46, %r102, 8;
	add.s64 	%rd47, %rd1, %rd46;
	st.global.f64 	[%rd47], %fd5;
	mul.f64 	%fd13, %fd5, %fd6;
	mul.f64 	%fd14, %fd1, %fd13;
	mul.f64 	%fd15, %fd2, %fd13;
	mul.f64 	%fd16, %fd3, %fd13;
	add.s32 	%r103, %r36, -1;
	mad.lo.s32 	%r104, %r48, %r103, %r21;
	add.s32 	%r105, %r104, %r23;
	add.s32 	%r106, %r105, %r22;
	add.s32 	%r107, %r106, %r175;
	mul.wide.s32 	%rd48, %r107, 8;
	add.s64 	%rd49, %rd1, %rd48;
	st.global.f64 	[%rd49], %fd13;
	add.s32 	%r108, %r37, -1;
	mad.lo.s32 	%r109, %r48, %r108, %r21;
	add.s32 	%r110, %r109, %r23;
	add.s32 	%r111, %r110, %r22;
	add.s32 	%r112, %r111, %r175;
	mul.wide.s32 	%rd50, %r112, 8;
	add.s64 	%rd51, %rd1, %rd50;
	st.global.f64 	[%rd51], %fd14;
	add.s32 	%r113, %r38, -1;
	mad.lo.s32 	%r114, %r48, %r113, %r21;
	add.s32 	%r115, %r114, %r23;
	add.s32 	%r116, %r115, %r22;
	add.s32 	%r117, %r116, %r175;
	mul.wide.s32 	%rd52, %r117, 8;
	add.s64 	%rd53, %rd1, %rd52;
	st.global.f64 	[%rd53], %fd15;
	add.s32 	%r118, %r164, -1;
	mad.lo.s32 	%r119, %r48, %r118, %r21;
	add.s32 	%r120, %r119, %r23;
	add.s32 	%r121, %r120, %r22;
	add.s32 	%r122, %r121, %r175;
	mul.wide.s32 	%rd54, %r122, 8;
	add.s64 	%rd55, %rd1, %rd54;
	st.global.f64 	[%rd55], %fd16;
	setp.eq.s32 	%p11, %r53, 0;
	@%p11 bra 	$L__BB0_19;
	mul.f64 	%fd27, %fd2, %fd2;
	fma.rn.f64 	%fd28, %fd1, %fd1, %fd27;
	fma.rn.f64 	%fd29, %fd3, %fd3, %fd28;
	cvt.rn.f32.f64 	%f1, %fd29;
	sqrt.rn.f32 	%f2, %f1;
	cvt.f64.f32 	%fd52, %f2;
	bra.uni 	$L__BB0_20;
$L__BB0_19:
	mul.f64 	%fd30, %fd2, %fd2;
	fma.rn.f64 	%fd31, %fd1, %fd1, %fd30;
	fma.rn.f64 	%fd32, %fd3, %fd3, %fd31;
	sqrt.rn.f64 	%fd52, %fd32;
$L__BB0_20:
	div.rn.f64 	%fd33, %fd52, %fd54;
	setp.geu.f64 	%p12, %fd33, 0d3FF0000000000000;
	@%p12 bra 	$L__BB0_22;
	add.s32 	%r128, %r31, -1;
	mul.lo.s32 	%r129, %r48, %r128;
	add.s32 	%r130, %r24, %r129;
	add.s32 	%r131, %r130, %r23;
	add.s32 	%r132, %r131, %r22;
	add.s32 	%r133, %r132, %r175;
	add.s32 	%r134, %r133, -1;
	mul.wide.s32 	%rd58, %r134, 8;
	add.s64 	%rd59, %rd1, %rd58;
	ld.global.f64 	%fd34, [%rd59];
	div.rn.f64 	%fd35, %fd34, %fd6;
	sub.f64 	%fd36, %fd51, %fd50;
	div.rn.f64 	%fd53, %fd35, %fd36;
	add.s32 	%r135, %r129, %r21;
	add.s32 	%r136, %r135, %r23;
	add.s32 	%r137, %r136, %r22;
	add.s32 	%r138, %r137, %r175;
	mul.wide.s32 	%rd60, %r138, 8;
	add.s64 	%rd61, %rd1, %rd60;
	st.global.f64 	[%rd61], %fd34;
	div.rn.f64 	%fd37, %fd51, %fd50;
	mul.f64 	%fd38, %fd37, %fd34;
	div.rn.f64 	%fd39, %fd38, %fd6;
	sqrt.rn.f64 	%fd54, %fd39;
	bra.uni 	$L__BB0_23;
$L__BB0_22:
	add.s32 	%r123, %r31, -1;
	mad.lo.s32 	%r124, %r48, %r123, %r21;
	add.s32 	%r125, %r124, %r23;
	add.s32 	%r126, %r125, %r22;
	add.s32 	%r127, %r126, %r175;
	mul.wide.s32 	%rd56, %r127, 8;
	add.s64 	%rd57, %rd1, %rd56;
	st.global.f64 	[%rd57], %fd7;
$L__BB0_23:
	add.s32 	%r139, %r32, -1;
	mad.lo.s32 	%r140, %r48, %r139, %r21;
	add.s32 	%r141, %r140, %r23;
	add.s32 	%r142, %r141, %r22;
	add.s32 	%r143, %r142, %r175;
	mul.wide.s32 	%rd62, %r143, 8;
	add.s64 	%rd63, %rd1, %rd62;
	st.global.f64 	[%rd63], %fd54;
	add.s32 	%r144, %r33, -1;
	mad.lo.s32 	%r145, %r48, %r144, %r21;
	add.s32 	%r146, %r145, %r23;
	add.s32 	%r147, %r146, %r22;
	add.s32 	%r148, %r147, %r175;
	mul.wide.s32 	%rd64, %r148, 8;
	add.s64 	%rd65, %rd1, %rd64;
	st.global.f64 	[%rd65], %fd53;
	mul.f64 	%fd40, %fd6, %fd51;
	add.s32 	%r149, %r34, -1;
	mad.lo.s32 	%r150, %r48, %r149, %r21;
	add.s32 	%r151, %r150, %r23;
	add.s32 	%r152, %r151, %r22;
	add.s32 	%r153, %r152, %r175;
	mul.wide.s32 	%rd66, %r153, 8;
	add.s64 	%rd67, %rd1, %rd66;
	st.global.f64 	[%rd67], %fd40;
	mul.f64 	%fd41, %fd6, %fd50;
	add.s32 	%r154, %r35, -1;
	mad.lo.s32 	%r155, %r48, %r154, %r21;
	add.s32 	%r156, %r155, %r23;
	add.s32 	%r157, %r156, %r22;
	add.s32 	%r158, %r157, %r175;
	mul.wide.s32 	%rd68, %r158, 8;
	add.s64 	%rd69, %rd1, %rd68;
	st.global.f64 	[%rd69], %fd41;
	mul.f64 	%fd42, %fd13, %fd50;
	mul.f64 	%fd43, %fd42, %fd53;
	mov.f64 	%fd44, 0d3FE0000000000000;
	div.rn.f64 	%fd45, %fd44, %fd13;
	mul.f64 	%fd46, %fd15, %fd15;
	fma.rn.f64 	%fd47, %fd14, %fd14, %fd46;
	fma.rn.f64 	%fd48, %fd16, %fd16, %fd47;
	fma.rn.f64 	%fd49, %fd45, %fd48, %fd43;
	add.s32 	%r159, %r40, -1;
	mad.lo.s32 	%r160, %r48, %r159, %r21;
	add.s32 	%r161, %r160, %r23;
	add.s32 	%r162, %r161, %r22;
	add.s32 	%r163, %r162, %r175;
	mul.wide.s32 	%rd70, %r163, 8;
	add.s64 	%rd71, %rd1, %rd70;
	st.global.f64 	[%rd71], %fd49;
$L__BB0_24:
	ret;

}
	// .globl	_Z22InviscidBC_gpu_kernel2PiPdPcS0_S0_S0_S0_S0_S0_S0_S0_S0_S0_S0_S0_S1_S0_S0_S0_S0_S0_S0_diiiiiiiiiiiiiiiiiiiiiiiiiiiiiiiiiiidiiiiidS0_i
.visible .entry _Z22InviscidBC_gpu_kernel2PiPdPcS0_S0_S0_S0_S0_S0_S0_S0_S0_S0_S0_S0_S1_S0_S0_S0_S0_S0_S0_diiiiiiiiiiiiiiiiiiiiiiiiiiiiiiiiiiidiiiiidS0_i(
	.param .u64 .ptr .align 1 _Z22InviscidBC_gpu_kernel2PiPdPcS0_S0_S0_S0_S0_S0_S0_S0_S0_S0_S0_S0_S1_S0_S0_S0_S0_S0_S0_diiiiiiiiiiiiiiiiiiiiiiiiiiiiiiiiiiidiiiiidS0_i_param_0,
	.param .u64 .ptr .align 1 _Z22InviscidBC_gpu_kernel2PiPdPcS0_S0_S0_S0_S0_S0_S0_S0_S0_S0_S0_S0_S1_S0_S0_S0_S0_S0_S0_diiiiiiiiiiiiiiiiiiiiiiiiiiiiiiiiiiidiiiiidS0_i_param_1,
	.param .u64 .ptr .align 1 _Z22InviscidBC_gpu_kernel2PiPdPcS0_S0_S0_S0_S0_S0_S0_S0_S0_S0_S0_S0_S1_S0_S0_S0_S0_S0_S0_diiiiiiiiiiiiiiiiiiiiiiiiiiiiiiiiiiidiiiiidS0_i_param_2,
	.param .u64 .ptr .align 1 _Z22InviscidBC_gpu_kernel2PiPdPcS0_S0_S0_S0_S0_S0_S0_S0_S0_S0_S0_S0_S1_S0_S0_S0_S0_S0_S0_diiiiiiiiiiiiiiiiiiiiiiiiiiiiiiiiiiidiiiiidS0_i_param_3,
	.param .u64 .ptr .align 1 _Z22InviscidBC_gpu_kernel2PiPdPcS0_S0_S0_S0_S0_S0_S0_S0_S0_S0_S0_S0_S1_S0_S0_S0_S0_S0_S0_diiiiiiiiiiiiiiiiiiiiiiiiiiiiiiiiiiidiiiiidS0_i_param_4,
	.param .u64 .ptr .align 1 _Z22InviscidBC_gpu_kernel2PiPdPcS0_S0_S0_S0_S0_S0_S0_S0_S0_S0_S0_S0_S1_S0_S0_S0_S0_S0_S0_diiiiiiiiiiiiiiiiiiiiiiiiiiiiiiiiiiidiiiiidS0_i_param_5,
	.param .u64 .ptr .align 1 _Z22InviscidBC_gpu_kernel2PiPdPcS0_S0_S0_S0_S0_S0_S0_S0_S0_S0_S0_S0_S1_S0_S0_S0_S0_S0_S0_diiiiiiiiiiiiiiiiiiiiiiiiiiiiiiiiiiidiiiiidS0_i_param_6,
	.param .u64 .ptr .align 1 _Z22InviscidBC_gpu_kernel2PiPdPcS0_S0_S0_S0_S0_S0_S0_S0_S0_S0_S0_S0_S1_S0_S0_S0_S0_S0_S0_diiiiiiiiiiiiiiiiiiiiiiiiiiiiiiiiiiidiiiiidS0_i_param_7,
	.param .u64 .ptr .align 1 _Z22InviscidBC_gpu_kernel2PiPdPcS0_S0_S0_S0_S0_S0_S0_S0_S0_S0_S0_S0_S1_S0_S0_S0_S0_S0_S0_diiiiiiiiiiiiiiiiiiiiiiiiiiiiiiiiiiidiiiiidS0_i_param_8,
	.param .u64 .ptr .align 1 _Z22InviscidBC_gpu_kernel2PiPdPcS0_S0_S0_S0_S0_S0_S0_S0_S0_S0_S0_S0_S1_S0_S0_S0_S0_S0_S0_diiiiiiiiiiiiiiiiiiiiiiiiiiiiiiiiiiidiiiiidS0_i_param_9,
	.param .u64 .ptr .align 1 _Z22InviscidBC_gpu_kernel2PiPdPcS0_S0_S0_S0_S0_S0_S0_S0_S0_S0_S0_S0_S1_S0_S0_S0_S0_S0_S0_diiiiiiiiiiiiiiiiiiiiiiiiiiiiiiiiiiidiiiiidS0_i_param_10,
	.param .u64 .ptr .align 1 _Z22InviscidBC_gpu_kernel2PiPdPcS0_S0_S0_S0_S0_S0_S0_S0_S0_S0_S0_S0_S1_S0_S0_S0_S0_S0_S0_diiiiiiiiiiiiiiiiiiiiiiiiiiiiiiiiiiidiiiiidS0_i_param_11,
	.param .u64 .ptr .align 1 _Z22InviscidBC_gpu_kernel2PiPdPcS0_S0_S0_S0_S0_S0_S0_S0_S0_S0_S0_S0_S1_S0_S0_S0_S0_S0_S0_diiiiiiiiiiiiiiiiiiiiiiiiiiiiiiiiiiidiiiiidS0_i_param_12,
	.param .u64 .ptr .align 1 _Z22InviscidBC_gpu_kernel2PiPdPcS0_S0_S0_S0_S0_S0_S0_S0_S0_S0_S0_S0_S1_S0_S0_S0_S0_S0_S0_diiiiiiiiiiiiiiiiiiiiiiiiiiiiiiiiiiidiiiiidS0_i_param_13,
	.param .u64 .ptr .align 1 _Z22InviscidBC_gpu_kernel2PiPdPcS0_S0_S0_S0_S0_S0_S0_S0_S0_S0_S0_S0_S1_S0_S0_S0_S0_S0_S0_diiiiiiiiiiiiiiiiiiiiiiiiiiiiiiiiiiidiiiiidS0_i_param_14,
	.param .u64 .ptr .align 1 _Z22InviscidBC_gpu_kernel2PiPdPcS0_S0_S0_S0_S0_S0_S0_S0_S0_S0_S0_S0_S1_S0_S0_S0_S0_S0_S0_diiiiiiiiiiiiiiiiiiiiiiiiiiiiiiiiiiidiiiiidS0_i_param_15,
	.param .u64 .ptr .align 1 _Z22InviscidBC_gpu_kernel2PiPdPcS0_S0_S0_S0_S0_S0_S0_S0_S0_S0_S0_S0_S1_S0_S0_S0_S0_S0_S0_diiiiiiiiiiiiiiiiiiiiiiiiiiiiiiiiiiidiiiiidS0_i_param_16,
	.param .u64 .ptr .align 1 _Z22InviscidBC_gpu_kernel2PiPdPcS0_S0_S0_S0_S0_S0_S0_S0_S0_S0_S0_S0_S1_S0_S0_S0_S0_S0_S0_diiiiiiiiiiiiiiiiiiiiiiiiiiiiiiiiiiidiiiiidS0_i_param_17,
	.param .u64 .ptr .align 1 _Z22InviscidBC_gpu_kernel2PiPdPcS0_S0_S0_S0_S0_S0_S0_S0_S0_S0_S0_S0_S1_S0_S0_S0_S0_S0_S0_diiiiiiiiiiiiiiiiiiiiiiiiiiiiiiiiiiidiiiiidS0_i_param_18,
	.param .u64 .ptr .align 1 _Z22InviscidBC_gpu_kernel2PiPdPcS0_S0_S0_S0_S0_S0_S0_S0_S0_S0_S0_S0_S1_S0_S0_S0_S0_S0_S0_diiiiiiiiiiiiiiiiiiiiiiiiiiiiiiiiiiidiiiiidS0_i_param_19,
	.param .u64 .ptr .align 1 _Z22InviscidBC_gpu_kernel2PiPdPcS0_S0_S0_S0_S0_S0_S0_S0_S0_S0_S0_S0_S1_S0_S0_S0_S0_S0_S0_diiiiiiiiiiiiiiiiiiiiiiiiiiiiiiiiiiidiiiiidS0_i_param_20,
	.param .u64 .ptr .align 1 _Z22InviscidBC_gpu_kernel2PiPdPcS0_S0_S0_S0_S0_S0_S0_S0_S0_S0_S0_S0_S1_S0_S0_S0_S0_S0_S0_diiiiiiiiiiiiiiiiiiiiiiiiiiiiiiiiiiidiiiiidS0_i_param_21,
	.param .f64 _Z22InviscidBC_gpu_kernel2PiPdPcS0_S0_S0_S0_S0_S0_S0_S0_S0_S0_S0_S0_S1_S0_S0_S0_S0_S0_S0_diiiiiiiiiiiiiiiiiiiiiiiiiiiiiiiiiiidiiiiidS0_i_param_22,
	.param .u32 _Z22InviscidBC_gpu_kernel2PiPdPcS0_S0_S0_S0_S0_S0_S0_S0_S0_S0_S0_S0_S1_S0_S0_S0_S0_S0_S0_diiiiiiiiiiiiiiiiiiiiiiiiiiiiiiiiiiidiiiiidS0_i_param_23,
	.param .u32 _Z22InviscidBC_gpu_kernel2PiPdPcS0_S0_S0_S0_S0_S0_S0_S0_S0_S0_S0_S0_S1_S0_S0_S0_S0_S0_S0_diiiiiiiiiiiiiiiiiiiiiiiiiiiiiiiiiiidiiiiidS0_i_param_24,
	.param .u32 _Z22InviscidBC_gpu_kernel2PiPdPcS0_S0_S0_S0_S0_S0_S0_S0_S0_S0_S0_S0_S1_S0_S0_S0_S0_S0_S0_diiiiiiiiiiiiiiiiiiiiiiiiiiiiiiiiiiidiiiiidS0_i_param_25,
	.param .u32 _Z22InviscidBC_gpu_kernel2PiPdPcS0_S0_S0_S0_S0_S0_S0_S0_S0_S0_S0_S0_S1_S0_S0_S0_S0_S0_S0_diiiiiiiiiiiiiiiiiiiiiiiiiiiiiiiiiiidiiiiidS0_i_param_26,
	.param .u32 _Z22InviscidBC_gpu_kernel2PiPdPcS0_S0_S0_S0_S0_S0_S0_S0_S0_S0_S0_S0_S1_S0_S0_S0_S0_S0_S0_diiiiiiiiiiiiiiiiiiiiiiiiiiiiiiiiiiidiiiiidS0_i_param_27,
	.param .u32 _Z22InviscidBC_gpu_kernel2PiPdPcS0_S0_S0_S0_S0_S0_S0_S0_S0_S0_S0_S0_S1_S0_S0_S0_S0_S0_S0_diiiiiiiiiiiiiiiiiiiiiiiiiiiiiiiiiiidiiiiidS0_i_param_28,
	.param .u32 _Z22InviscidBC_gpu_kernel2PiPdPcS0_S0_S0_S0_S0_S0_S0_S0_S0_S0_S0_S0_S1_S0_S0_S0_S0_S0_S0_diiiiiiiiiiiiiiiiiiiiiiiiiiiiiiiiiiidiiiiidS0_i_param_29,
	.param .u32 _Z22InviscidBC_gpu_kernel2PiPdPcS0_S0_S0_S0_S0_S0_S0_S0_S0_S0_S0_S0_S1_S0_S0_S0_S0_S0_S0_diiiiiiiiiiiiiiiiiiiiiiiiiiiiiiiiiiidiiiiidS0_i_param_30,
	.param .u32 _Z22InviscidBC_gpu_kernel2PiPdPcS0_S0_S0_S0_S0_S0_S0_S0_S0_S0_S0_S0_S1_S0_S0_S0_S0_S0_S0_diiiiiiiiiiiiiiiiiiiiiiiiiiiiiiiiiiidiiiiidS0_i_param_31,
	.param .u32 _Z22InviscidBC_gpu_kernel2PiPdPcS0_S0_S0_S0_S0_S0_S0_S0_S0_S0_S0_S0_S1_S0_S0_S0_S0_S0_S0_diiiiiiiiiiiiiiiiiiiiiiiiiiiiiiiiiiidiiiiidS0_i_param_32,
	.param .u32 _Z22InviscidBC_gpu_kernel2PiPdPcS0_S0_S0_S0_S0_S0_S0_S0_S0_S0_S0_S0_S1_S0_S0_S0_S0_S0_S0_diiiiiiiiiiiiiiiiiiiiiiiiiiiiiiiiiiidiiiiidS0_i_param_33,
	.param .u32 _Z22InviscidBC_gpu_kernel2PiPdPcS0_S0_S0_S0_S0_S0_S0_S0_S0_S0_S0_S0_S1_S0_S0_S0_S0_S0_S0_diiiiiiiiiiiiiiiiiiiiiiiiiiiiiiiiiiidiiiiidS0_i_param_34,
	.param .u32 _Z22InviscidBC_gpu_kernel2PiPdPcS0_S0_S0_S0_S0_S0_S0_S0_S0_S0_S0_S0_S1_S0_S0_S0_S0_S0_S0_diiiiiiiiiiiiiiiiiiiiiiiiiiiiiiiiiiidiiiiidS0_i_param_35,
	.param .u32 _Z22InviscidBC_gpu_kernel2PiPdPcS0_S0_S0_S0_S0_S0_S0_S0_S0_S0_S0_S0_S1_S0_S0_S0_S0_S0_S0_diiiiiiiiiiiiiiiiiiiiiiiiiiiiiiiiiiidiiiiidS0_i_param_36,
	.param .u32 _Z22InviscidBC_gpu_kernel2PiPdPcS0_S0_S0_S0_S0_S0_S0_S0_S0_S0_S0_S0_S1_S0_S0_S0_S0_S0_S0_diiiiiiiiiiiiiiiiiiiiiiiiiiiiiiiiiiidiiiiidS0_i_param_37,
	.param .u32 _Z22InviscidBC_gpu_kernel2PiPdPcS0_S0_S0_S0_S0_S0_S0_S0_S0_S0_S0_S0_S1_S0_S0_S0_S0_S0_S0_diiiiiiiiiiiiiiiiiiiiiiiiiiiiiiiiiiidiiiiidS0_i_param_38,
	.param .u32 _Z22InviscidBC_gpu_kernel2PiPdPcS0_S0_S0_S0_S0_S0_S0_S0_S0_S0_S0_S0_S1_S0_S0_S0_S0_S0_S0_diiiiiiiiiiiiiiiiiiiiiiiiiiiiiiiiiiidiiiiidS0_i_param_39,
	.param .u32 _Z22InviscidBC_gpu_kernel2PiPdPcS0_S0_S0_S0_S0_S0_S0_S0_S0_S0_S0_S0_S1_S0_S0_S0_S0_S0_S0_diiiiiiiiiiiiiiiiiiiiiiiiiiiiiiiiiiidiiiiidS0_i_param_40,
	.param .u32 _Z22InviscidBC_gpu_kernel2PiPdPcS0_S0_S0_S0_S0_S0_S0_S0_S0_S0_S0_S0_S1_S0_S0_S0_S0_S0_S0_diiiiiiiiiiiiiiiiiiiiiiiiiiiiiiiiiiidiiiiidS0_i_param_41,
	.param .u32 _Z22InviscidBC_gpu_kernel2PiPdPcS0_S0_S0_S0_S0_S0_S0_S0_S0_S0_S0_S0_S1_S0_S0_S0_S0_S0_S0_diiiiiiiiiiiiiiiiiiiiiiiiiiiiiiiiiiidiiiiidS0_i_param_42,
	.param .u32 _Z22InviscidBC_gpu_kernel2PiPdPcS0_S0_S0_S0_S0_S0_S0_S0_S0_S0_S0_S0_S1_S0_S0_S0_S0_S0_S0_diiiiiiiiiiiiiiiiiiiiiiiiiiiiiiiiiiidiiiiidS0_i_param_43,
	.param .u32 _Z22InviscidBC_gpu_kernel2PiPdPcS0_S0_S0_S0_S0_S0_S0_S0_S0_S0_S0_S0_S1_S0_S0_S0_S0_S0_S0_diiiiiiiiiiiiiiiiiiiiiiiiiiiiiiiiiiidiiiiidS0_i_param_44,
	.param .u32 _Z22InviscidBC_gpu_kernel2PiPdPcS0_S0_S0_S0_S0_S0_S0_S0_S0_S0_S0_S0_S1_S0_S0_S0_S0_S0_S0_diiiiiiiiiiiiiiiiiiiiiiiiiiiiiiiiiiidiiiiidS0_i_param_45,
	.param .u32 _Z22InviscidBC_gpu_kernel2PiPdPcS0_S0_S0_S0_S0_S0_S0_S0_S0_S0_S0_S0_S1_S0_S0_S0_S0_S0_S0_diiiiiiiiiiiiiiiiiiiiiiiiiiiiiiiiiiidiiiiidS0_i_param_46,
	.param .u32 _Z22InviscidBC_gpu_kernel2PiPdPcS0_S0_S0_S0_S0_S0_S0_S0_S0_S0_S0_S0_S1_S0_S0_S0_S0_S0_S0_diiiiiiiiiiiiiiiiiiiiiiiiiiiiiiiiiiidiiiiidS0_i_param_47,
	.param .u32 _Z22InviscidBC_gpu_kernel2PiPdPcS0_S0_S0_S0_S0_S0_S0_S0_S0_S0_S0_S0_S1_S0_S0_S0_S0_S0_S0_diiiiiiiiiiiiiiiiiiiiiiiiiiiiiiiiiiidiiiiidS0_i_param_48,
	.param .u32 _Z22InviscidBC_gpu_kernel2PiPdPcS0_S0_S0_S0_S0_S0_S0_S0_S0_S0_S0_S0_S1_S0_S0_S0_S0_S0_S0_diiiiiiiiiiiiiiiiiiiiiiiiiiiiiiiiiiidiiiiidS0_i_param_49,
	.param .u32 _Z22InviscidBC_gpu_kernel2PiPdPcS0_S0_S0_S0_S0_S0_S0_S0_S0_S0_S0_S0_S1_S0_S0_S0_S0_S0_S0_diiiiiiiiiiiiiiiiiiiiiiiiiiiiiiiiiiidiiiiidS0_i_param_50,
	.param .u32 _Z22InviscidBC_gpu_kernel2PiPdPcS0_S0_S0_S0_S0_S0_S0_S0_S0_S0_S0_S0_S1_S0_S0_S0_S0_S0_S0_diiiiiiiiiiiiiiiiiiiiiiiiiiiiiiiiiiidiiiiidS0_i_param_51,
	.param .u32 _Z22InviscidBC_gpu_kernel2PiPdPcS0_S0_S0_S0_S0_S0_S0_S0_S0_S0_S0_S0_S1_S0_S0_S0_S0_S0_S0_diiiiiiiiiiiiiiiiiiiiiiiiiiiiiiiiiiidiiiiidS0_i_param_52,
	.param .u32 _Z22InviscidBC_gpu_kernel2PiPdPcS0_S0_S0_S0_S0_S0_S0_S0_S0_S0_S0_S0_S1_S0_S0_S0_S0_S0_S0_diiiiiiiiiiiiiiiiiiiiiiiiiiiiiiiiiiidiiiiidS0_i_param_53,
	.param .u32 _Z22InviscidBC_gpu_kernel2PiPdPcS0_S0_S0_S0_S0_S0_S0_S0_S0_S0_S0_S0_S1_S0_S0_S0_S0_S0_S0_diiiiiiiiiiiiiiiiiiiiiiiiiiiiiiiiiiidiiiiidS0_i_param_54,
	.param .u32 _Z22InviscidBC_gpu_kernel2PiPdPcS0_S0_S0_S0_S0_S0_S0_S0_S0_S0_S0_S0_S1_S0_S0_S0_S0_S0_S0_diiiiiiiiiiiiiiiiiiiiiiiiiiiiiiiiiiidiiiiidS0_i_param_55,
	.param .u32 _Z22InviscidBC_gpu_kernel2PiPdPcS0_S0_S0_S0_S0_S0_S0_S0_S0_S0_S0_S0_S1_S0_S0_S0_S0_S0_S0_diiiiiiiiiiiiiiiiiiiiiiiiiiiiiiiiiiidiiiiidS0_i_param_56,
	.param .u32 _Z22InviscidBC_gpu_kernel2PiPdPcS0_S0_S0_S0_S0_S0_S0_S0_S0_S0_S0_S0_S1_S0_S0_S0_S0_S0_S0_diiiiiiiiiiiiiiiiiiiiiiiiiiiiiiiiiiidiiiiidS0_i_param_57,
	.param .f64 _Z22InviscidBC_gpu_kernel2PiPdPcS0_S0_S0_S0_S0_S0_S0_S0_S0_S0_S0_S0_S1_S0_S0_S0_S0_S0_S0_diiiiiiiiiiiiiiiiiiiiiiiiiiiiiiiiiiidiiiiidS0_i_param_58,
	.param .u32 _Z22InviscidBC_gpu_kernel2PiPdPcS0_S0_S0_S0_S0_S0_S0_S0_S0_S0_S0_S0_S1_S0_S0_S0_S0_S0_S0_diiiiiiiiiiiiiiiiiiiiiiiiiiiiiiiiiiidiiiiidS0_i_param_59,
	.param .u32 _Z22InviscidBC_gpu_kernel2PiPdPcS0_S0_S0_S0_S0_S0_S0_S0_S0_S0_S0_S0_S1_S0_S0_S0_S0_S0_S0_diiiiiiiiiiiiiiiiiiiiiiiiiiiiiiiiiiidiiiiidS0_i_param_60,
	.param .u32 _Z22InviscidBC_gpu_kernel2PiPdPcS0_S0_S0_S0_S0_S0_S0_S0_S0_S0_S0_S0_S1_S0_S0_S0_S0_S0_S0_diiiiiiiiiiiiiiiiiiiiiiiiiiiiiiiiiiidiiiiidS0_i_param_61,
	.param .u32 _Z22InviscidBC_gpu_kernel2PiPdPcS0_S0_S0_S0_S0_S0_S0_S0_S0_S0_S0_S0_S1_S0_S0_S0_S0_S0_S0_diiiiiiiiiiiiiiiiiiiiiiiiiiiiiiiiiiidiiiiidS0_i_param_62,
	.param .u32 _Z22InviscidBC_gpu_kernel2PiPdPcS0_S0_S0_S0_S0_S0_S0_S0_S0_S0_S0_S0_S1_S0_S0_S0_S0_S0_S0_diiiiiiiiiiiiiiiiiiiiiiiiiiiiiiiiiiidiiiiidS0_i_param_63,
	.param .f64 _Z22InviscidBC_gpu_kernel2PiPdPcS0_S0_S0_S0_S0_S0_S0_S0_S0_S0_S0_S0_S1_S0_S0_S0_S0_S0_S0_diiiiiiiiiiiiiiiiiiiiiiiiiiiiiiiiiiidiiiiidS0_i_param_64,
	.param .u64 .ptr .align 1 _Z22InviscidBC_gpu_kernel2PiPdPcS0_S0_S0_S0_S0_S0_S0_S0_S0_S0_S0_S0_S1_S0_S0_S0_S0_S0_S0_diiiiiiiiiiiiiiiiiiiiiiiiiiiiiiiiiiidiiiiidS0_i_param_65,
	.param .u32 _Z22InviscidBC_gpu_kernel2PiPdPcS0_S0_S0_S0_S0_S0_S0_S0_S0_S0_S0_S0_S1_S0_S0_S0_S0_S0_S0_diiiiiiiiiiiiiiiiiiiiiiiiiiiiiiiiiiidiiiiidS0_i_param_66
)
{
	.reg .pred 	%p<18>;
	.reg .b16 	%rs<2>;
	.reg .b32 	%r<174>;
	.reg .b32 	%f<10>;
	.reg .b64 	%rd<82>;
	.reg .b64 	%fd<117>;

	ld.param.u64 	%rd4, [_Z22InviscidBC_gpu_kernel2PiPdPcS0_S0_S0_S0_S0_S0_S0_S0_S0_S0_S0_S0_S1_S0_S0_S0_S0_S0_S0_diiiiiiiiiiiiiiiiiiiiiiiiiiiiiiiiiiidiiiiidS0_i_param_2];
	ld.param.u64 	%rd5, [_Z22InviscidBC_gpu_kernel2PiPdPcS0_S0_S0_S0_S0_S0_S0_S0_S0_S0_S0_S0_S1_S0_S0_S0_S0_S0_S0_diiiiiiiiiiiiiiiiiiiiiiiiiiiiiiiiiiidiiiiidS0_i_param_14];
	ld.param.u64 	%rd7, [_Z22InviscidBC_gpu_kernel2PiPdPcS0_S0_S0_S0_S0_S0_S0_S0_S0_S0_S0_S0_S1_S0_S0_S0_S0_S0_S0_diiiiiiiiiiiiiiiiiiiiiiiiiiiiiiiiiiidiiiiidS0_i_param_19];
	ld.param.u64 	%rd8, [_Z22InviscidBC_gpu_kernel2PiPdPcS0_S0_S0_S0_S0_S0_S0_S0_S0_S0_S0_S0_S1_S0_S0_S0_S0_S0_S0_diiiiiiiiiiiiiiiiiiiiiiiiiiiiiiiiiiidiiiiidS0_i_param_20];
	ld.param.u64 	%rd9, [_Z22InviscidBC_gpu_kernel2PiPdPcS0_S0_S0_S0_S0_S0_S0_S0_S0_S0_S0_S0_S1_S0_S0_S0_S0_S0_S0_diiiiiiiiiiiiiiiiiiiiiiiiiiiiiiiiiiidiiiiidS0_i_param_21];
	ld.param.u32 	%r27, [_Z22InviscidBC_gpu_kernel2PiPdPcS0_S0_S0_S0_S0_S0_S0_S0_S0_S0_S0_S0_S1_S0_S0_S0_S0_S0_S0_diiiiiiiiiiiiiiiiiiiiiiiiiiiiiiiiiiidiiiiidS0_i_param_23];
	ld.param.u32 	%r28, [_Z22InviscidBC_gpu_kernel2PiPdPcS0_S0_S0_S0_S0_S0_S0_S0_S0_S0_S0_S0_S1_S0_S0_S0_S0_S0_S0_diiiiiiiiiiiiiiiiiiiiiiiiiiiiiiiiiiidiiiiidS0_i_param_25];
	ld.param.u32 	%r29, [_Z22InviscidBC_gpu_kernel2PiPdPcS0_S0_S0_S0_S0_S0_S0_S0_S0_S0_S0_S0_S1_S0_S0_S0_S0_S0_S0_diiiiiiiiiiiiiiiiiiiiiiiiiiiiiiiiiiidiiiiidS0_i_param_26];
	ld.param.u32 	%r30, [_Z22InviscidBC_gpu_kernel2PiPdPcS0_S0_S0_S0_S0_S0_S0_S0_S0_S0_S0_S0_S1_S0_S0_S0_S0_S0_S0_diiiiiiiiiiiiiiiiiiiiiiiiiiiiiiiiiiidiiiiidS0_i_param_27];
	ld.param.u32 	%r31, [_Z22InviscidBC_gpu_kernel2PiPdPcS0_S0_S0_S0_S0_S0_S0_S0_S0_S0_S0_S0_S1_S0_S0_S0_S0_S0_S0_diiiiiiiiiiiiiiiiiiiiiiiiiiiiiiiiiiidiiiiidS0_i_param_28];
	ld.param.u32 	%r32, [_Z22InviscidBC_gpu_kernel2PiPdPcS0_S0_S0_S0_S0_S0_S0_S0_S0_S0_S0_S0_S1_S0_S0_S0_S0_S0_S0_diiiiiiiiiiiiiiiiiiiiiiiiiiiiiiiiiiidiiiiidS0_i_param_29];
	ld.param.u32 	%r33, [_Z22InviscidBC_gpu_kernel2PiPdPcS0_S0_S0_S0_S0_S0_S0_S0_S0_S0_S0_S0_S1_S0_S0_S0_S0_S0_S0_diiiiiiiiiiiiiiiiiiiiiiiiiiiiiiiiiiidiiiiidS0_i_param_30];
	ld.param.u32 	%r34, [_Z22InviscidBC_gpu_kernel2PiPdPcS0_S0_S0_S0_S0_S0_S0_S0_S0_S0_S0_S0_S1_S0_S0_S0_S0_S0_S0_diiiiiiiiiiiiiiiiiiiiiiiiiiiiiiiiiiidiiiiidS0_i_param_31];
	ld.param.u32 	%r35, [_Z22InviscidBC_gpu_kernel2PiPdPcS0_S0_S0_S0_S0_S0_S0_S0_S0_S0_S0_S0_S1_S0_S0_S0_S0_S0_S0_diiiiiiiiiiiiiiiiiiiiiiiiiiiiiiiiiiidiiiiidS0_i_param_32];
	ld.param.u32 	%r37, [_Z22InviscidBC_gpu_kernel2PiPdPcS0_S0_S0_S0_S0_S0_S0_S0_S0_S0_S0_S0_S1_S0_S0_S0_S0_S0_S0_diiiiiiiiiiiiiiiiiiiiiiiiiiiiiiiiiiidiiiiidS0_i_param_34];
	ld.param.u32 	%r38, [_Z22InviscidBC_gpu_kernel2PiPdPcS0_S0_S0_S0_S0_S0_S0_S0_S0_S0_S0_S0_S1_S0_S0_S0_S0_S0_S0_diiiiiiiiiiiiiiiiiiiiiiiiiiiiiiiiiiidiiiiidS0_i_param_35];
	ld.param.u32 	%r39, [_Z22InviscidBC_gpu_kernel2PiPdPcS0_S0_S0_S0_S0_S0_S0_S0_S0_S0_S0_S0_S1_S0_S0_S0_S0_S0_S0_diiiiiiiiiiiiiiiiiiiiiiiiiiiiiiiiiiidiiiiidS0_i_param_36];
	ld.param.u32 	%r40, [_Z22InviscidBC_gpu_kernel2PiPdPcS0_S0_S0_S0_S0_S0_S0_S0_S0_S0_S0_S0_S1_S0_S0_S0_S0_S0_S0_diiiiiiiiiiiiiiiiiiiiiiiiiiiiiiiiiiidiiiiidS0_i_param_37];
	ld.param.u32 	%r41, [_Z22InviscidBC_gpu_kernel2PiPdPcS0_S0_S0_S0_S0_S0_S0_S0_S0_S0_S0_S0_S1_S0_S0_S0_S0_S0_S0_diiiiiiiiiiiiiiiiiiiiiiiiiiiiiiiiiiidiiiiidS0_i_param_38];
	ld.param.u32 	%r42, [_Z22InviscidBC_gpu_kernel2PiPdPcS0_S0_S0_S0_S0_S0_S0_S0_S0_S0_S0_S0_S1_S0_S0_S0_S0_S0_S0_diiiiiiiiiiiiiiiiiiiiiiiiiiiiiiiiiiidiiiiidS0_i_param_39];
	ld.param.u32 	%r43, [_Z22InviscidBC_gpu_kernel2PiPdPcS0_S0_S0_S0_S0_S0_S0_S0_S0_S0_S0_S0_S1_S0_S0_S0_S0_S0_S0_diiiiiiiiiiiiiiiiiiiiiiiiiiiiiiiiiiidiiiiidS0_i_param_40];
	ld.param.u32 	%r44, [_Z22InviscidBC_gpu_kernel2PiPdPcS0_S0_S0_S0_S0_S0_S0_S0_S0_S0_S0_S0_S1_S0_S0_S0_S0_S0_S0_diiiiiiiiiiiiiiiiiiiiiiiiiiiiiiiiiiidiiiiidS0_i_param_41];
	ld.param.u32 	%r45, [_Z22InviscidBC_gpu_kernel2PiPdPcS0_S0_S0_S0_S0_S0_S0_S0_S0_S0_S0_S0_S1_S0_S0_S0_S0_S0_S0_diiiiiiiiiiiiiiiiiiiiiiiiiiiiiiiiiiidiiiiidS0_i_param_42];
	ld.param.u32 	%r46, [_Z22InviscidBC_gpu_kernel2PiPdPcS0_S0_S0_S0_S0_S0_S0_S0_S0_S0_S0_S0_S1_S0_S0_S0_S0_S0_S0_diiiiiiiiiiiiiiiiiiiiiiiiiiiiiiiiiiidiiiiidS0_i_param_43];
	ld.param.u32 	%r47, [_Z22InviscidBC_gpu_kernel2PiPdPcS0_S0_S0_S0_S0_S0_S0_S0_S0_S0_S0_S0_S1_S0_S0_S0_S0_S0_S0_diiiiiiiiiiiiiiiiiiiiiiiiiiiiiiiiiiidiiiiidS0_i_param_44];
	ld.param.u32 	%r48, [_Z22InviscidBC_gpu_kernel2PiPdPcS0_S0_S0_S0_S0_S0_S0_S0_S0_S0_S0_S0_S1_S0_S0_S0_S0_S0_S0_diiiiiiiiiiiiiiiiiiiiiiiiiiiiiiiiiiidiiiiidS0_i_param_45];
	ld.param.u32 	%r49, [_Z22InviscidBC_gpu_kernel2PiPdPcS0_S0_S0_S0_S0_S0_S0_S0_S0_S0_S0_S0_S1_S0_S0_S0_S0_S0_S0_diiiiiiiiiiiiiiiiiiiiiiiiiiiiiiiiiiidiiiiidS0_i_param_46];
	ld.param.u32 	%r50, [_Z22InviscidBC_gpu_kernel2PiPdPcS0_S0_S0_S0_S0_S0_S0_S0_S0_S0_S0_S0_S1_S0_S0_S0_S0_S0_S0_diiiiiiiiiiiiiiiiiiiiiiiiiiiiiiiiiiidiiiiidS0_i_param_47];
	ld.param.u32 	%r56, [_Z22InviscidBC_gpu_kernel2PiPdPcS0_S0_S0_S0_S0_S0_S0_S0_S0_S0_S0_S0_S1_S0_S0_S0_S0_S0_S0_diiiiiiiiiiiiiiiiiiiiiiiiiiiiiiiiiiidiiiiidS0_i_param_48];
	ld.param.u32 	%r51, [_Z22InviscidBC_gpu_kernel2PiPdPcS0_S0_S0_S0_S0_S0_S0_S0_S0_S0_S0_S0_S1_S0_S0_S0_S0_S0_S0_diiiiiiiiiiiiiiiiiiiiiiiiiiiiiiiiiiidiiiiidS0_i_param_52];
	ld.param.f64 	%fd40, [_Z22InviscidBC_gpu_kernel2PiPdPcS0_S0_S0_S0_S0_S0_S0_S0_S0_S0_S0_S0_S1_S0_S0_S0_S0_S0_S0_diiiiiiiiiiiiiiiiiiiiiiiiiiiiiiiiiiidiiiiidS0_i_param_58];
	ld.param.u32 	%r52, [_Z22InviscidBC_gpu_kernel2PiPdPcS0_S0_S0_S0_S0_S0_S0_S0_S0_S0_S0_S0_S1_S0_S0_S0_S0_S0_S0_diiiiiiiiiiiiiiiiiiiiiiiiiiiiiiiiiiidiiiiidS0_i_param_59];
	ld.param.u32 	%r53, [_Z22InviscidBC_gpu_kernel2PiPdPcS0_S0_S0_S0_S0_S0_S0_S0_S0_S0_S0_S0_S1_S0_S0_S0_S0_S0_S0_diiiiiiiiiiiiiiiiiiiiiiiiiiiiiiiiiiidiiiiidS0_i_param_62];
	ld.param.u32 	%r54, [_Z22InviscidBC_gpu_kernel2PiPdPcS0_S0_S0_S0_S0_S0_S0_S0_S0_S0_S0_S0_S1_S0_S0_S0_S0_S0_S0_diiiiiiiiiiiiiiiiiiiiiiiiiiiiiiiiiiidiiiiidS0_i_param_63];
	ld.param.f64 	%fd108, [_Z22InviscidBC_gpu_kernel2PiPdPcS0_S0_S0_S0_S0_S0_S0_S0_S0_S0_S0_S0_S1_S0_S0_S0_S0_S0_S0_diiiiiiiiiiiiiiiiiiiiiiiiiiiiiiiiiiidiiiiidS0_i_param_64];
	ld.param.u64 	%rd10, [_Z22InviscidBC_gpu_kernel2PiPdPcS0_S0_S0_S0_S0_S0_S0_S0_S0_S0_S0_S0_S1_S0_S0_S0_S0_S0_S0_diiiiiiiiiiiiiiiiiiiiiiiiiiiiiiiiiiidiiiiidS0_i_param_65];
	ld.param.u32 	%r55, [_Z22InviscidBC_gpu_kernel2PiPdPcS0_S0_S0_S0_S0_S0_S0_S0_S0_S0_S0_S0_S1_S0_S0_S0_S0_S0_S0_diiiiiiiiiiiiiiiiiiiiiiiiiiiiiiiiiiidiiiiidS0_i_param_66];
	cvta.to.global.u64 	%rd1, %rd10;
	mov.u32 	%r57, %ctaid.x;
	mov.u32 	%r58, %ntid.x;
	mov.u32 	%r59, %tid.x;
	mad.lo.s32 	%r1, %r57, %r58, %r59;
	setp.ge.s32 	%p1, %r1, %r56;
	@%p1 bra 	$L__BB1_22;
	cvta.to.global.u64 	%rd11, %rd4;
	div.s32 	%r60, %r1, %r43;
	mul.lo.s32 	%r61, %r60, %r43;
	sub.s32 	%r172, %r1, %r61;
	rem.s32 	%r171, %r60, %r44;
	div.s32 	%r62, %r1, %r45;
	shl.b32 	%r63, %r46, 1;
	rem.s32 	%r4, %r62, %r63;
	div.s32 	%r5, %r1, %r47;
	mul.lo.s32 	%r64, %r4, 3;
	mad.lo.s32 	%r65, %r55, %r51, %r5;
	mad.lo.s32 	%r66, %r65, 18, %r64;
	cvt.s64.s32 	%rd12, %r66;
	add.s64 	%rd13, %rd11, %rd12;
	ld.global.u8 	%rs1, [%rd13];
	setp.ne.s16 	%p2, %rs1, 79;
	@%p2 bra 	$L__BB1_22;
	setp.gt.s32 	%p3, %r4, 2;
	@%p3 bra 	$L__BB1_7;
	setp.eq.s32 	%p7, %r4, 0;
	@%p7 bra 	$L__BB1_11;
	setp.eq.s32 	%p8, %r4, 1;
	@%p8 bra 	$L__BB1_14;
	setp.eq.s32 	%p9, %r4, 2;
	mov.u32 	%r170, %r171;
	@%p9 bra 	$L__BB1_6;
	bra.uni 	$L__BB1_15;
$L__BB1_6:
	add.s32 	%r170, %r53, -1;
	mad.lo.s32 	%r173, %r171, %r43, %r172;
	bra.uni 	$L__BB1_15;
$L__BB1_7:
	setp.eq.s32 	%p4, %r4, 3;
	@%p4 bra 	$L__BB1_12;
	setp.eq.s32 	%p5, %r4, 4;
	@%p5 bra 	$L__BB1_13;
	setp.eq.s32 	%p6, %r4, 5;
	mov.u32 	%r170, %r171;
	@%p6 bra 	$L__BB1_10;
	bra.uni 	$L__BB1_15;
$L__BB1_10:
	add.s32 	%r13, %r44, -1;
	mad.lo.s32 	%r173, %r171, %r43, %r172;
	mov.u32 	%r170, %r171;
	mov.u32 	%r171, %r13;
	bra.uni 	$L__BB1_15;
$L__BB1_11:
	mad.lo.s32 	%r173, %r171, %r43, %r172;
	mov.b32 	%r170, 0;
	bra.uni 	$L__BB1_15;
$L__BB1_12:
	mad.lo.s32 	%r173, %r171, %r53, %r172;
	mov.b32 	%r69, 0;
	mov.u32 	%r170, %r172;
	mov.u32 	%r172, %r69;
	bra.uni 	$L__BB1_15;
$L__BB1_13:
	mad.lo.s32 	%r173, %r171, %r43, %r172;
	mov.b32 	%r68, 0;
	mov.u32 	%r170, %r171;
	mov.u32 	%r171, %r68;
	bra.uni 	$L__BB1_15;
$L__BB1_14:
	add.s32 	%r9, %r43, -1;
	mad.lo.s32 	%r173, %r171, %r53, %r172;
	mov.u32 	%r170, %r172;
	mov.u32 	%r172, %r9;
$L__BB1_15:
	ld.param.u32 	%r169, [_Z22InviscidBC_gpu_kernel2PiPdPcS0_S0_S0_S0_S0_S0_S0_S0_S0_S0_S0_S0_S1_S0_S0_S0_S0_S0_S0_diiiiiiiiiiiiiiiiiiiiiiiiiiiiiiiiiiidiiiiidS0_i_param_33];
	ld.param.u64 	%rd81, [_Z22InviscidBC_gpu_kernel2PiPdPcS0_S0_S0_S0_S0_S0_S0_S0_S0_S0_S0_S0_S1_S0_S0_S0_S0_S0_S0_diiiiiiiiiiiiiiiiiiiiiiiiiiiiiiiiiiidiiiiidS0_i_param_17];
	ld.param.u64 	%rd80, [_Z22InviscidBC_gpu_kernel2PiPdPcS0_S0_S0_S0_S0_S0_S0_S0_S0_S0_S0_S0_S1_S0_S0_S0_S0_S0_S0_diiiiiiiiiiiiiiiiiiiiiiiiiiiiiiiiiiidiiiiidS0_i_param_1];
	cvta.to.global.u64 	%rd14, %rd80;
	mul.lo.s32 	%r71, %r5, %r48;
	mad.lo.s32 	%r72, %r170, %r43, %r71;
	mad.lo.s32 	%r73, %r171, %r49, %r72;
	add.s32 	%r74, %r73, %r172;
	cvta.to.global.u64 	%rd15, %rd81;
	mul.wide.s32 	%rd16, %r74, 8;
	add.s64 	%rd17, %rd15, %rd16;
	ld.global.f64 	%fd1, [%rd17];
	add.s32 	%r19, %r28, -1;
	mad.lo.s32 	%r75, %r52, %r19, %r74;
	cvta.to.global.u64 	%rd18, %rd5;
	mul.wide.s32 	%rd19, %r75, 8;
	add.s64 	%rd20, %rd18, %rd19;
	ld.global.f64 	%fd2, [%rd20];
	mul.lo.s32 	%r76, %r45, %r5;
	mul.lo.s32 	%r20, %r4, %r45;
	mad.lo.s32 	%r77, %r76, 6, %r20;
	add.s32 	%r78, %r77, %r173;
	cvta.to.global.u64 	%rd21, %rd7;
	mul.wide.s32 	%rd22, %r78, 8;
	add.s64 	%rd23, %rd21, %rd22;
	ld.global.f64 	%fd3, [%rd23];
	cvta.to.global.u64 	%rd24, %rd8;
	add.s64 	%rd25, %rd24, %rd22;
	ld.global.f64 	%fd4, [%rd25];
	cvta.to.global.u64 	%rd26, %rd9;
	add.s64 	%rd27, %rd26, %rd22;
	ld.global.f64 	%fd5, [%rd27];
	add.s32 	%r79, %r27, -1;
	add.s32 	%r80, %r39, -1;
	mul.lo.s32 	%r21, %r50, %r80;
	add.s32 	%r81, %r21, %r79;
	mul.lo.s32 	%r22, %r5, %r47;
	add.s32 	%r82, %r81, %r20;
	add.s32 	%r83, %r82, %r22;
	add.s32 	%r84, %r83, %r173;
	mul.wide.s32 	%rd28, %r84, 8;
	add.s64 	%rd29, %rd14, %rd28;
	ld.global.f64 	%fd42, [%rd29];
	div.rn.f64 	%fd113, %fd42, %fd1;
	add.s32 	%r85, %r40, -1;
	mul.lo.s32 	%r23, %r50, %r85;
	add.s32 	%r86, %r23, %r79;
	add.s32 	%r87, %r86, %r20;
	add.s32 	%r88, %r87, %r22;
	add.s32 	%r89, %r88, %r173;
	mul.wide.s32 	%rd30, %r89, 8;
	add.s64 	%rd31, %rd14, %rd30;
	ld.global.f64 	%fd43, [%rd31];
	div.rn.f64 	%fd114, %fd43, %fd1;
	add.s32 	%r90, %r41, -1;
	mul.lo.s32 	%r24, %r50, %r90;
	add.s32 	%r91, %r24, %r79;
	add.s32 	%r92, %r91, %r20;
	add.s32 	%r93, %r92, %r22;
	add.s32 	%r94, %r93, %r173;
	mul.wide.s32 	%rd32, %r94, 8;
	add.s64 	%rd33, %rd14, %rd32;
	ld.global.f64 	%fd44, [%rd33];
	div.rn.f64 	%fd115, %fd44, %fd1;
	add.s32 	%r95, %r42, -1;
	mul.lo.s32 	%r25, %r50, %r95;
	add.s32 	%r96, %r25, %r79;
	add.s32 	%r97, %r96, %r20;
	add.s32 	%r98, %r97, %r22;
	add.s32 	%r99, %r98, %r173;
	mul.wide.s32 	%rd34, %r99, 8;
	add.s64 	%rd35, %rd14, %rd34;
	ld.global.f64 	%fd9, [%rd35];
	add.s32 	%r100, %r33, -1;
	mul.lo.s32 	%r26, %r50, %r100;
	add.s32 	%r101, %r26, %r79;
	add.s32 	%r102, %r101, %r20;
	add.s32 	%r103, %r102, %r22;
	add.s32 	%r104, %r103, %r173;
	mul.wide.s32 	%rd36, %r104, 8;
	add.s64 	%rd2, %rd14, %rd36;
	ld.global.f64 	%fd45, [%rd2];
	div.rn.f64 	%fd10, %fd45, %fd1;
	add.s32 	%r105, %r169, -1;
	mul.lo.s32 	%r106, %r50, %r105;
	add.s32 	%r107, %r106, %r79;
	add.s32 	%r108, %r107, %r20;
	add.s32 	%r109, %r108, %r22;
	add.s32 	%r110, %r109, %r173;
	mul.wide.s32 	%rd37, %r110, 8;
	add.s64 	%rd38, %rd14, %rd37;
	ld.global.f64 	%fd46, [%rd38];
	add.s32 	%r111, %r20, %r106;
	add.s32 	%r112, %r111, %r22;
	add.s32 	%r113, %r112, %r173;
	mul.wide.s32 	%rd39, %r113, 8;
	add.s64 	%rd40, %rd1, %rd39;
	st.global.f64 	[%rd40], %fd46;
	add.s32 	%r114, %r37, -1;
	mul.lo.s32 	%r115, %r50, %r114;
	add.s32 	%r116, %r115, %r79;
	add.s32 	%r117, %r116, %r20;
	add.s32 	%r118, %r117, %r22;
	add.s32 	%r119, %r118, %r173;
	mul.wide.s32 	%rd41, %r119, 8;
	add.s64 	%rd42, %rd14, %rd41;
	ld.global.f64 	%fd11, [%rd42];
	add.s32 	%r120, %r20, %r115;
	add.s32 	%r121, %r120, %r22;
	add.s32 	%r122, %r121, %r173;
	mul.wide.s32 	%rd43, %r122, 8;
	add.s64 	%rd44, %rd1, %rd43;
	st.global.f64 	[%rd44], %fd11;
	ld.global.f64 	%fd47, [%rd38];
	div.rn.f64 	%fd12, %fd47, %fd2;
	setp.ne.s32 	%p10, %r54, 0;
	@%p10 bra 	$L__BB1_17;
	ld.global.f64 	%fd108, [%rd2];
$L__BB1_17:
	mov.f64 	%fd48, 0dC0C03D2666666666;
	div.rn.f64 	%fd49, %fd48, %fd40;
	add.f64 	%fd50, %fd12, %fd49;
	div.rn.f64 	%fd15, %fd12, %fd50;
	div.rn.f64 	%fd16, %fd113, %fd2;
	div.rn.f64 	%fd17, %fd114, %fd2;
	div.rn.f64 	%fd18, %fd115, %fd2;
	mul.f64 	%fd51, %fd10, %fd15;
	div.rn.f64 	%fd52, %fd51, %fd2;
	cvt.rn.f32.f64 	%f1, %fd52;
	sqrt.rn.f32 	%f2, %f1;
	cvt.f64.f32 	%fd19, %f2;
	mul.f64 	%fd53, %fd17, %fd17;
	fma.rn.f64 	%fd54, %fd16, %fd16, %fd53;
	fma.rn.f64 	%fd55, %fd18, %fd18, %fd54;
	cvt.rn.f32.f64 	%f3, %fd55;
	sqrt.rn.f32 	%f4, %f3;
	cvt.f64.f32 	%fd56, %f4;
	div.rn.f64 	%fd57, %fd56, %fd19;
	setp.geu.f64 	%p12, %fd57, 0d3FF0000000000000;
	and.pred  	%p13, %p10, %p12;
	div.rn.f64 	%fd116, %fd9, %fd1;
	mov.f64 	%fd112, %fd2;
	@%p13 bra 	$L__BB1_21;
	mul.f64 	%fd58, %fd2, %fd19;
	rcp.rn.f64 	%fd59, %fd58;
	sub.f64 	%fd60, %fd10, %fd108;
	mul.f64 	%fd61, %fd19, %fd19;
	div.rn.f64 	%fd62, %fd60, %fd61;
	sub.f64 	%fd112, %fd2, %fd62;
	mul.f64 	%fd63, %fd3, %fd60;
	fma.rn.f64 	%fd109, %fd63, %fd59, %fd16;
	mul.f64 	%fd64, %fd4, %fd60;
	fma.rn.f64 	%fd110, %fd64, %fd59, %fd17;
	mul.f64 	%fd65, %fd5, %fd60;
	fma.rn.f64 	%fd111, %fd65, %fd59, %fd18;
	mul.f64 	%fd66, %fd4, %fd110;
	fma.rn.f64 	%fd67, %fd3, %fd109, %fd66;
	fma.rn.f64 	%fd68, %fd5, %fd111, %fd67;
	setp.geu.f64 	%p14, %fd68, 0d0000000000000000;
	@%p14 bra 	$L__BB1_20;
	mov.b64 	%rd45, %fd16;
	shr.u64 	%rd46, %rd45, 63;
	and.b64  	%rd47, %rd46, 1;
	setp.eq.b64 	%p15, %rd47, 1;
	selp.f32 	%f5, 0fBF800000, 0f3F800000, %p15;
	cvt.f64.f32 	%fd69, %f5;
	abs.f64 	%fd70, %fd109;
	abs.f64 	%fd71, %fd16;
	max.f64 	%fd72, %fd70, %fd71;
	mul.f64 	%fd109, %fd72, %fd69;
	mov.b64 	%rd48, %fd17;
	shr.u64 	%rd49, %rd48, 63;
	and.b64  	%rd50, %rd49, 1;
	setp.eq.b64 	%p16, %rd50, 1;
	selp.f32 	%f6, 0fBF800000, 0f3F800000, %p16;
	cvt.f64.f32 	%fd73, %f6;
	abs.f64 	%fd74, %fd110;
	abs.f64 	%fd75, %fd17;
	max.f64 	%fd76, %fd74, %fd75;
	mul.f64 	%fd110, %fd76, %fd73;
	mov.b64 	%rd51, %fd18;
	shr.u64 	%rd52, %rd51, 63;
	and.b64  	%rd53, %rd52, 1;
	setp.eq.b64 	%p17, %rd53, 1;
	selp.f32 	%f7, 0fBF800000, 0f3F800000, %p17;
	cvt.f64.f32 	%fd77, %f7;
	abs.f64 	%fd78, %fd111;
	abs.f64 	%fd79, %fd18;
	max.f64 	%fd80, %fd78, %fd79;
	mul.f64 	%fd111, %fd80, %fd77;
$L__BB1_20:
	mul.f64 	%fd113, %fd112, %fd109;
	mul.f64 	%fd114, %fd112, %fd110;
	mul.f64 	%fd115, %fd112, %fd111;
	add.f64 	%fd81, %fd15, 0dBFF0000000000000;
	mul.f64 	%fd82, %fd81, %fd112;
	div.rn.f64 	%fd83, %fd108, %fd82;
	mul.f64 	%fd84, %fd110, %fd110;
	fma.rn.f64 	%fd85, %fd109, %fd109, %fd84;
	fma.rn.f64 	%fd86, %fd111, %fd111, %fd85;
	fma.rn.f64 	%fd87, %fd86, 0d3FE0000000000000, %fd83;
	mul.f64 	%fd116, %fd112, %fd87;
$L__BB1_21:
	div.rn.f64 	%fd88, %fd11, %fd2;
	mad.lo.s32 	%r123, %r50, %r19, %r20;
	add.s32 	%r124, %r123, %r22;
	add.s32 	%r125, %r124, %r173;
	mul.wide.s32 	%rd54, %r125, 8;
	add.s64 	%rd55, %rd1, %rd54;
	st.global.f64 	[%rd55], %fd112;
	div.rn.f64 	%fd89, %fd113, %fd112;
	add.s32 	%r126, %r29, -1;
	mad.lo.s32 	%r127, %r50, %r126, %r20;
	add.s32 	%r128, %r127, %r22;
	add.s32 	%r129, %r128, %r173;
	mul.wide.s32 	%rd56, %r129, 8;
	add.s64 	%rd57, %rd1, %rd56;
	st.global.f64 	[%rd57], %fd89;
	div.rn.f64 	%fd90, %fd114, %fd112;
	add.s32 	%r130, %r30, -1;
	mad.lo.s32 	%r131, %r50, %r130, %r20;
	add.s32 	%r132, %r131, %r22;
	add.s32 	%r133, %r132, %r173;
	mul.wide.s32 	%rd58, %r133, 8;
	add.s64 	%rd59, %rd1, %rd58;
	st.global.f64 	[%rd59], %fd90;
	div.rn.f64 	%fd91, %fd115, %fd112;
	add.s32 	%r134, %r31, -1;
	mad.lo.s32 	%r135, %r50, %r134, %r20;
	add.s32 	%r136, %r135, %r22;
	add.s32 	%r137, %r136, %r173;
	mul.wide.s32 	%rd60, %r137, 8;
	add.s64 	%rd61, %rd1, %rd60;
	st.global.f64 	[%rd61], %fd91;
	mul.f64 	%fd92, %fd114, %fd114;
	fma.rn.f64 	%fd93, %fd113, %fd113, %fd92;
	fma.rn.f64 	%fd94, %fd115, %fd115, %fd93;
	mul.f64 	%fd95, %fd94, 0dBFE0000000000000;
	div.rn.f64 	%fd96, %fd95, %fd112;
	add.f64 	%fd97, %fd116, %fd96;
	div.rn.f64 	%fd98, %fd97, %fd88;
	add.s32 	%r138, %r35, -1;
	mad.lo.s32 	%r139, %r50, %r138, %r20;
	add.s32 	%r140, %r139, %r22;
	add.s32 	%r141, %r140, %r173;
	mul.wide.s32 	%rd62, %r141, 8;
	add.s64 	%rd63, %rd1, %rd62;
	st.global.f64 	[%rd63], %fd98;
	mul.f64 	%fd99, %fd1, %fd112;
	add.s32 	%r142, %r38, -1;
	mad.lo.s32 	%r143, %r50, %r142, %r20;
	add.s32 	%r144, %r143, %r22;
	add.s32 	%r145, %r144, %r173;
	mul.wide.s32 	%rd64, %r145, 8;
	add.s64 	%rd65, %rd1, %rd64;
	st.global.f64 	[%rd65], %fd99;
	mul.f64 	%fd100, %fd1, %fd113;
	add.s32 	%r146, %r20, %r21;
	add.s32 	%r147, %r146, %r22;
	add.s32 	%r148, %r147, %r173;
	mul.wide.s32 	%rd66, %r148, 8;
	add.s64 	%rd67, %rd1, %rd66;
	st.global.f64 	[%rd67], %fd100;
	mul.f64 	%fd101, %fd1, %fd114;
	add.s32 	%r149, %r20, %r23;
	add.s32 	%r150, %r149, %r22;
	add.s32 	%r151, %r150, %r173;
	mul.wide.s32 	%rd68, %r151, 8;
	add.s64 	%rd69, %rd1, %rd68;
	st.global.f64 	[%rd69], %fd101;
	mul.f64 	%fd102, %fd1, %fd115;
	add.s32 	%r152, %r20, %r24;
	add.s32 	%r153, %r152, %r22;
	add.s32 	%r154, %r153, %r173;
	mul.wide.s32 	%rd70, %r154, 8;
	add.s64 	%rd71, %rd1, %rd70;
	st.global.f64 	[%rd71], %fd102;
	mul.f64 	%fd103, %fd1, %fd116;
	add.s32 	%r155, %r20, %r25;
	add.s32 	%r156, %r155, %r22;
	add.s32 	%r157, %r156, %r173;
	mul.wide.s32 	%rd72, %r157, 8;
	add.s64 	%rd73, %rd1, %rd72;
	st.global.f64 	[%rd73], %fd103;
	add.s32 	%r158, %r32, -1;
	mad.lo.s32 	%r159, %r50, %r158, %r20;
	add.s32 	%r160, %r159, %r22;
	add.s32 	%r161, %r160, %r173;
	mul.wide.s32 	%rd74, %r161, 8;
	add.s64 	%rd75, %rd1, %rd74;
	st.global.f64 	[%rd75], %fd1;
	add.s32 	%r162, %r20, %r26;
	add.s32 	%r163, %r162, %r22;
	add.s32 	%r164, %r163, %r173;
	mul.wide.s32 	%rd76, %r164, 8;
	add.s64 	%rd77, %rd1, %rd76;
	st.global.f64 	[%rd77], %fd108;
	div.rn.f64 	%fd104, %fd12, %fd88;
	mul.f64 	%fd105, %fd104, %fd108;
	div.rn.f64 	%fd106, %fd105, %fd2;
	cvt.rn.f32.f64 	%f8, %fd106;
	sqrt.rn.f32 	%f9, %f8;
	cvt.f64.f32 	%fd107, %f9;
	add.s32 	%r165, %r34, -1;
	mad.lo.s32 	%r166, %r50, %r165, %r20;
	add.s32 	%r167, %r166, %r22;
	add.s32 	%r168, %r167, %r173;
	mul.wide.s32 	%rd78, %r168, 8;
	add.s64 	%rd79, %rd1, %rd78;
	st.global.f64 	[%rd79], %fd107;
$L__BB1_22:
	ret;

}
	// .globl	_Z22InviscidBC_gpu_kernel3PiPdPcS0_S0_S0_S0_S0_S0_S0_S0_S0_S0_S0_S0_S1_S0_S0_S0_S0_S0_S0_diiiiiiiiiiiiiiiiiiiiiiiiiiiiiiiiiiidiiiiidi
.visible .entry _Z22InviscidBC_gpu_kernel3PiPdPcS0_S0_S0_S0_S0_S0_S0_S0_S0_S0_S0_S0_S1_S0_S0_S0_S0_S0_S0_diiiiiiiiiiiiiiiiiiiiiiiiiiiiiiiiiiidiiiiidi(
	.param .u64 .ptr .align 1 _Z22InviscidBC_gpu_kernel3PiPdPcS0_S0_S0_S0_S0_S0_S0_S0_S0_S0_S0_S0_S1_S0_S0_S0_S0_S0_S0_diiiiiiiiiiiiiiiiiiiiiiiiiiiiiiiiiiidiiiiidi_param_0,
	.param .u64 .ptr .align 1 _Z22InviscidBC_gpu_kernel3PiPdPcS0_S0_S0_S0_S0_S0_S0_S0_S0_S0_S0_S0_S1_S0_S0_S0_S0_S0_S0_diiiiiiiiiiiiiiiiiiiiiiiiiiiiiiiiiiidiiiiidi_param_1,
	.param .u64 .ptr .align 1 _Z22InviscidBC_gpu_kernel3PiPdPcS0_S0_S0_S0_S0_S0_S0_S0_S0_S0_S0_S0_S1_S0_S0_S0_S0_S0_S0_diiiiiiiiiiiiiiiiiiiiiiiiiiiiiiiiiiidiiiiidi_param_2,
	.param .u64 .ptr .align 1 _Z22InviscidBC_gpu_kernel3PiPdPcS0_S0_S0_S0_S0_S0_S0_S0_S0_S0_S0_S0_S1_S0_S0_S0_S0_S0_S0_diiiiiiiiiiiiiiiiiiiiiiiiiiiiiiiiiiidiiiiidi_param_3,
	.param .u64 .ptr .align 1 _Z22InviscidBC_gpu_kernel3PiPdPcS0_S0_S0_S0_S0_S0_S0_S0_S0_S0_S0_S0_S1_S0_S0_S0_S0_S0_S0_diiiiiiiiiiiiiiiiiiiiiiiiiiiiiiiiiiidiiiiidi_param_4,
	.param .u64 .ptr .align 1 _Z22InviscidBC_gpu_kernel3PiPdPcS0_S0_S0_S0_S0_S0_S0_S0_S0_S0_S0_S0_S1_S0_S0_S0_S0_S0_S0_diiiiiiiiiiiiiiiiiiiiiiiiiiiiiiiiiiidiiiiidi_param_5,
	.param .u64 .ptr .align 1 _Z22InviscidBC_gpu_kernel3PiPdPcS0_S0_S0_S0_S0_S0_S0_S0_S0_S0_S0_S0_S1_S0_S0_S0_S0_S0_S0_diiiiiiiiiiiiiiiiiiiiiiiiiiiiiiiiiiidiiiiidi_param_6,
	.param .u64 .ptr .align 1 _Z22InviscidBC_gpu_kernel3PiPdPcS0_S0_S0_S0_S0_S0_S0_S0_S0_S0_S0_S0_S1_S0_S0_S0_S0_S0_S0_diiiiiiiiiiiiiiiiiiiiiiiiiiiiiiiiiiidiiiiidi_param_7,
	.param .u64 .ptr .align 1 _Z22InviscidBC_gpu_kernel3PiPdPcS0_S0_S0_S0_S0_S0_S0_S0_S0_S0_S0_S0_S1_S0_S0_S0_S0_S0_S0_diiiiiiiiiiiiiiiiiiiiiiiiiiiiiiiiiiidiiiiidi_param_8,
	.param .u64 .ptr .align 1 _Z22InviscidBC_gpu_kernel3PiPdPcS0_S0_S0_S0_S0_S0_S0_S0_S0_S0_S0_S0_S1_S0_S0_S0_S0_S0_S0_diiiiiiiiiiiiiiiiiiiiiiiiiiiiiiiiiiidiiiiidi_param_9,
	.param .u64 .ptr .align 1 _Z22InviscidBC_gpu_kernel3PiPdPcS0_S0_S0_S0_S0_S0_S0_S0_S0_S0_S0_S0_S1_S0_S0_S0_S0_S0_S0_diiiiiiiiiiiiiiiiiiiiiiiiiiiiiiiiiiidiiiiidi_param_10,
	.param .u64 .ptr .align 1 _Z22InviscidBC_gpu_kernel3PiPdPcS0_S0_S0_S0_S0_S0_S0_S0_S0_S0_S0_S0_S1_S0_S0_S0_S0_S0_S0_diiiiiiiiiiiiiiiiiiiiiiiiiiiiiiiiiiidiiiiidi_param_11,
	.param .u64 .ptr .align 1 _Z22InviscidBC_gpu_kernel3PiPdPcS0_S0_S0_S0_S0_S0_S0_S0_S0_S0_S0_S0_S1_S0_S0_S0_S0_S0_S0_diiiiiiiiiiiiiiiiiiiiiiiiiiiiiiiiiiidiiiiidi_param_12,
	.param .u64 .ptr .align 1 _Z22InviscidBC_gpu_kernel3PiPdPcS0_S0_S0_S0_S0_S0_S0_S0_S0_S0_S0_S0_S1_S0_S0_S0_S0_S0_S0_diiiiiiiiiiiiiiiiiiiiiiiiiiiiiiiiiiidiiiiidi_param_13,
	.param .u64 .ptr .align 1 _Z22InviscidBC_gpu_kernel3PiPdPcS0_S0_S0_S0_S0_S0_S0_S0_S0_S0_S0_S0_S1_S0_S0_S0_S0_S0_S0_diiiiiiiiiiiiiiiiiiiiiiiiiiiiiiiiiiidiiiiidi_param_14,
	.param .u64 .ptr .align 1 _Z22InviscidBC_gpu_kernel3PiPdPcS0_S0_S0_S0_S0_S0_S0_S0_S0_S0_S0_S0_S1_S0_S0_S0_S0_S0_S0_diiiiiiiiiiiiiiiiiiiiiiiiiiiiiiiiiiidiiiiidi_param_15,
	.param .u64 .ptr .align 1 _Z22InviscidBC_gpu_kernel3PiPdPcS0_S0_S0_S0_S0_S0_S0_S0_S0_S0_S0_S0_S1_S0_S0_S0_S0_S0_S0_diiiiiiiiiiiiiiiiiiiiiiiiiiiiiiiiiiidiiiiidi_param_16,
	.param .u64 .ptr .align 1 _Z22InviscidBC_gpu_kernel3PiPdPcS0_S0_S0_S0_S0_S0_S0_S0_S0_S0_S0_S0_S1_S0_S0_S0_S0_S0_S0_diiiiiiiiiiiiiiiiiiiiiiiiiiiiiiiiiiidiiiiidi_param_17,
	.param .u64 .ptr .align 1 _Z22InviscidBC_gpu_kernel3PiPdPcS0_S0_S0_S0_S0_S0_S0_S0_S0_S0_S0_S0_S1_S0_S0_S0_S0_S0_S0_diiiiiiiiiiiiiiiiiiiiiiiiiiiiiiiiiiidiiiiidi_param_18,
	.param .u64 .ptr .align 1 _Z22InviscidBC_gpu_kernel3PiPdPcS0_S0_S0_S0_S0_S0_S0_S0_S0_S0_S0_S0_S1_S0_S0_S0_S0_S0_S0_diiiiiiiiiiiiiiiiiiiiiiiiiiiiiiiiiiidiiiiidi_param_19,
	.param .u64 .ptr .align 1 _Z22InviscidBC_gpu_kernel3PiPdPcS0_S0_S0_S0_S0_S0_S0_S0_S0_S0_S0_S0_S1_S0_S0_S0_S0_S0_S0_diiiiiiiiiiiiiiiiiiiiiiiiiiiiiiiiiiidiiiiidi_param_20,
	.param .u64 .ptr .align 1 _Z22InviscidBC_gpu_kernel3PiPdPcS0_S0_S0_S0_S0_S0_S0_S0_S0_S0_S0_S0_S1_S0_S0_S0_S0_S0_S0_diiiiiiiiiiiiiiiiiiiiiiiiiiiiiiiiiiidiiiiidi_param_21,
	.param .f64 _Z22InviscidBC_gpu_kernel3PiPdPcS0_S0_S0_S0_S0_S0_S0_S0_S0_S0_S0_S0_S1_S0_S0_S0_S0_S0_S0_diiiiiiiiiiiiiiiiiiiiiiiiiiiiiiiiiiidiiiiidi_param_22,
	.param .u32 _Z22InviscidBC_gpu_kernel3PiPdPcS0_S0_S0_S0_S0_S0_S0_S0_S0_S0_S0_S0_S1_S0_S0_S0_S0_S0_S0_diiiiiiiiiiiiiiiiiiiiiiiiiiiiiiiiiiidiiiiidi_param_23,
	.param .u32 _Z22InviscidBC_gpu_kernel3PiPdPcS0_S0_S0_S0_S0_S0_S0_S0_S0_S0_S0_S0_S1_S0_S0_S0_S0_S0_S0_diiiiiiiiiiiiiiiiiiiiiiiiiiiiiiiiiiidiiiiidi_param_24,
	.param .u32 _Z22InviscidBC_gpu_kernel3PiPdPcS0_S0_S0_S0_S0_S0_S0_S0_S0_S0_S0_S0_S1_S0_S0_S0_S0_S0_S0_diiiiiiiiiiiiiiiiiiiiiiiiiiiiiiiiiiidiiiiidi_param_25,
	.param .u32 _Z22InviscidBC_gpu_kernel3PiPdPcS0_S0_S0_S0_S0_S0_S0_S0_S0_S0_S0_S0_S1_S0_S0_S0_S0_S0_S0_diiiiiiiiiiiiiiiiiiiiiiiiiiiiiiiiiiidiiiiidi_param_26,
	.param .u32 _Z22InviscidBC_gpu_kernel3PiPdPcS0_S0_S0_S0_S0_S0_S0_S0_S0_S0_S0_S0_S1_S0_S0_S0_S0_S0_S0_diiiiiiiiiiiiiiiiiiiiiiiiiiiiiiiiiiidiiiiidi_param_27,
	.param .u32 _Z22InviscidBC_gpu_kernel3PiPdPcS0_S0_S0_S0_S0_S0_S0_S0_S0_S0_S0_S0_S1_S0_S0_S0_S0_S0_S0_diiiiiiiiiiiiiiiiiiiiiiiiiiiiiiiiiiidiiiiidi_param_28,
	.param .u32 _Z22InviscidBC_gpu_kernel3PiPdPcS0_S0_S0_S0_S0_S0_S0_S0_S0_S0_S0_S0_S1_S0_S0_S0_S0_S0_S0_diiiiiiiiiiiiiiiiiiiiiiiiiiiiiiiiiiidiiiiidi_param_29,
	.param .u32 _Z22InviscidBC_gpu_kernel3PiPdPcS0_S0_S0_S0_S0_S0_S0_S0_S0_S0_S0_S0_S1_S0_S0_S0_S0_S0_S0_diiiiiiiiiiiiiiiiiiiiiiiiiiiiiiiiiiidiiiiidi_param_30,
	.param .u32 _Z22InviscidBC_gpu_kernel3PiPdPcS0_S0_S0_S0_S0_S0_S0_S0_S0_S0_S0_S0_S1_S0_S0_S0_S0_S0_S0_diiiiiiiiiiiiiiiiiiiiiiiiiiiiiiiiiiidiiiiidi_param_31,
	.param .u32 _Z22InviscidBC_gpu_kernel3PiPdPcS0_S0_S0_S0_S0_S0_S0_S0_S0_S0_S0_S0_S1_S0_S0_S0_S0_S0_S0_diiiiiiiiiiiiiiiiiiiiiiiiiiiiiiiiiiidiiiiidi_param_32,
	.param .u32 _Z22InviscidBC_gpu_kernel3PiPdPcS0_S0_S0_S0_S0_S0_S0_S0_S0_S0_S0_S0_S1_S0_S0_S0_S0_S0_S0_diiiiiiiiiiiiiiiiiiiiiiiiiiiiiiiiiiidiiiiidi_param_33,
	.param .u32 _Z22InviscidBC_gpu_kernel3PiPdPcS0_S0_S0_S0_S0_S0_S0_S0_S0_S0_S0_S0_S1_S0_S0_S0_S0_S0_S0_diiiiiiiiiiiiiiiiiiiiiiiiiiiiiiiiiiidiiiiidi_param_34,
	.param .u32 _Z22InviscidBC_gpu_kernel3PiPdPcS0_S0_S0_S0_S0_S0_S0_S0_S0_S0_S0_S0_S1_S0_S0_S0_S0_S0_S0_diiiiiiiiiiiiiiiiiiiiiiiiiiiiiiiiiiidiiiiidi_param_35,
	.param .u32 _Z22InviscidBC_gpu_kernel3PiPdPcS0_S0_S0_S0_S0_S0_S0_S0_S0_S0_S0_S0_S1_S0_S0_S0_S0_S0_S0_diiiiiiiiiiiiiiiiiiiiiiiiiiiiiiiiiiidiiiiidi_param_36,
	.param .u32 _Z22InviscidBC_gpu_kernel3PiPdPcS0_S0_S0_S0_S0_S0_S0_S0_S0_S0_S0_S0_S1_S0_S0_S0_S0_S0_S0_diiiiiiiiiiiiiiiiiiiiiiiiiiiiiiiiiiidiiiiidi_param_37,
	.param .u32 _Z22InviscidBC_gpu_kernel3PiPdPcS0_S0_S0_S0_S0_S0_S0_S0_S0_S0_S0_S0_S1_S0_S0_S0_S0_S0_S0_diiiiiiiiiiiiiiiiiiiiiiiiiiiiiiiiiiidiiiiidi_param_38,
	.param .u32 _Z22InviscidBC_gpu_kernel3PiPdPcS0_S0_S0_S0_S0_S0_S0_S0_S0_S0_S0_S0_S1_S0_S0_S0_S0_S0_S0_diiiiiiiiiiiiiiiiiiiiiiiiiiiiiiiiiiidiiiiidi_param_39,
	.param .u32 _Z22InviscidBC_gpu_kernel3PiPdPcS0_S0_S0_S0_S0_S0_S0_S0_S0_S0_S0_S0_S1_S0_S0_S0_S0_S0_S0_diiiiiiiiiiiiiiiiiiiiiiiiiiiiiiiiiiidiiiiidi_param_40,
	.param .u32 _Z22InviscidBC_gpu_kernel3PiPdPcS0_S0_S0_S0_S0_S0_S0_S0_S0_S0_S0_S0_S1_S0_S0_S0_S0_S0_S0_diiiiiiiiiiiiiiiiiiiiiiiiiiiiiiiiiiidiiiiidi_param_41,
	.param .u32 _Z22InviscidBC_gpu_kernel3PiPdPcS0_S0_S0_S0_S0_S0_S0_S0_S0_S0_S0_S0_S1_S0_S0_S0_S0_S0_S0_diiiiiiiiiiiiiiiiiiiiiiiiiiiiiiiiiiidiiiiidi_param_42,
	.param .u32 _Z22InviscidBC_gpu_kernel3PiPdPcS0_S0_S0_S0_S0_S0_S0_S0_S0_S0_S0_S0_S1_S0_S0_S0_S0_S0_S0_diiiiiiiiiiiiiiiiiiiiiiiiiiiiiiiiiiidiiiiidi_param_43,
	.param .u32 _Z22InviscidBC_gpu_kernel3PiPdPcS0_S0_S0_S0_S0_S0_S0_S0_S0_S0_S0_S0_S1_S0_S0_S0_S0_S0_S0_diiiiiiiiiiiiiiiiiiiiiiiiiiiiiiiiiiidiiiiidi_param_44,
	.param .u32 _Z22InviscidBC_gpu_kernel3PiPdPcS0_S0_S0_S0_S0_S0_S0_S0_S0_S0_S0_S0_S1_S0_S0_S0_S0_S0_S0_diiiiiiiiiiiiiiiiiiiiiiiiiiiiiiiiiiidiiiiidi_param_45,
	.param .u32 _Z22InviscidBC_gpu_kernel3PiPdPcS0_S0_S0_S0_S0_S0_S0_S0_S0_S0_S0_S0_S1_S0_S0_S0_S0_S0_S0_diiiiiiiiiiiiiiiiiiiiiiiiiiiiiiiiiiidiiiiidi_param_46,
	.param .u32 _Z22InviscidBC_gpu_kernel3PiPdPcS0_S0_S0_S0_S0_S0_S0_S0_S0_S0_S0_S0_S1_S0_S0_S0_S0_S0_S0_diiiiiiiiiiiiiiiiiiiiiiiiiiiiiiiiiiidiiiiidi_param_47,
	.param .u32 _Z22InviscidBC_gpu_kernel3PiPdPcS0_S0_S0_S0_S0_S0_S0_S0_S0_S0_S0_S0_S1_S0_S0_S0_S0_S0_S0_diiiiiiiiiiiiiiiiiiiiiiiiiiiiiiiiiiidiiiiidi_param_48,
	.param .u32 _Z22InviscidBC_gpu_kernel3PiPdPcS0_S0_S0_S0_S0_S0_S0_S0_S0_S0_S0_S0_S1_S0_S0_S0_S0_S0_S0_diiiiiiiiiiiiiiiiiiiiiiiiiiiiiiiiiiidiiiiidi_param_49,
	.param .u32 _Z22InviscidBC_gpu_kernel3PiPdPcS0_S0_S0_S0_S0_S0_S0_S0_S0_S0_S0_S0_S1_S0_S0_S0_S0_S0_S0_diiiiiiiiiiiiiiiiiiiiiiiiiiiiiiiiiiidiiiiidi_param_50,
	.param .u32 _Z22InviscidBC_gpu_kernel3PiPdPcS0_S0_S0_S0_S0_S0_S0_S0_S0_S0_S0_S0_S1_S0_S0_S0_S0_S0_S0_diiiiiiiiiiiiiiiiiiiiiiiiiiiiiiiiiiidiiiiidi_param_51,
	.param .u32 _Z22InviscidBC_gpu_kernel3PiPdPcS0_S0_S0_S0_S0_S0_S0_S0_S0_S0_S0_S0_S1_S0_S0_S0_S0_S0_S0_diiiiiiiiiiiiiiiiiiiiiiiiiiiiiiiiiiidiiiiidi_param_52,
	.param .u32 _Z22InviscidBC_gpu_kernel3PiPdPcS0_S0_S0_S0_S0_S0_S0_S0_S0_S0_S0_S0_S1_S0_S0_S0_S0_S0_S0_diiiiiiiiiiiiiiiiiiiiiiiiiiiiiiiiiiidiiiiidi_param_53,
	.param .u32 _Z22InviscidBC_gpu_kernel3PiPdPcS0_S0_S0_S0_S0_S0_S0_S0_S0_S0_S0_S0_S1_S0_S0_S0_S0_S0_S0_diiiiiiiiiiiiiiiiiiiiiiiiiiiiiiiiiiidiiiiidi_param_54,
	.param .u32 _Z22InviscidBC_gpu_kernel3PiPdPcS0_S0_S0_S0_S0_S0_S0_S0_S0_S0_S0_S0_S1_S0_S0_S0_S0_S0_S0_diiiiiiiiiiiiiiiiiiiiiiiiiiiiiiiiiiidiiiiidi_param_55,
	.param .u32 _Z22InviscidBC_gpu_kernel3PiPdPcS0_S0_S0_S0_S0_S0_S0_S0_S0_S0_S0_S0_S1_S0_S0_S0_S0_S0_S0_diiiiiiiiiiiiiiiiiiiiiiiiiiiiiiiiiiidiiiiidi_param_56,
	.param .u32 _Z22InviscidBC_gpu_kernel3PiPdPcS0_S0_S0_S0_S0_S0_S0_S0_S0_S0_S0_S0_S1_S0_S0_S0_S0_S0_S0_diiiiiiiiiiiiiiiiiiiiiiiiiiiiiiiiiiidiiiiidi_param_57,
	.param .f64 _Z22InviscidBC_gpu_kernel3PiPdPcS0_S0_S0_S0_S0_S0_S0_S0_S0_S0_S0_S0_S1_S0_S0_S0_S0_S0_S0_diiiiiiiiiiiiiiiiiiiiiiiiiiiiiiiiiiidiiiiidi_param_58,
	.param .u32 _Z22InviscidBC_gpu_kernel3PiPdPcS0_S0_S0_S0_S0_S0_S0_S0_S0_S0_S0_S0_S1_S0_S0_S0_S0_S0_S0_diiiiiiiiiiiiiiiiiiiiiiiiiiiiiiiiiiidiiiiidi_param_59,
	.param .u32 _Z22InviscidBC_gpu_kernel3PiPdPcS0_S0_S0_S0_S0_S0_S0_S0_S0_S0_S0_S0_S1_S0_S0_S0_S0_S0_S0_diiiiiiiiiiiiiiiiiiiiiiiiiiiiiiiiiiidiiiiidi_param_60,
	.param .u32 _Z22InviscidBC_gpu_kernel3PiPdPcS0_S0_S0_S0_S0_S0_S0_S0_S0_S0_S0_S0_S1_S0_S0_S0_S0_S0_S0_diiiiiiiiiiiiiiiiiiiiiiiiiiiiiiiiiiidiiiiidi_param_61,
	.param .u32 _Z22InviscidBC_gpu_kernel3PiPdPcS0_S0_S0_S0_S0_S0_S0_S0_S0_S0_S0_S0_S1_S0_S0_S0_S0_S0_S0_diiiiiiiiiiiiiiiiiiiiiiiiiiiiiiiiiiidiiiiidi_param_62,
	.param .u32 _Z22InviscidBC_gpu_kernel3PiPdPcS0_S0_S0_S0_S0_S0_S0_S0_S0_S0_S0_S0_S1_S0_S0_S0_S0_S0_S0_diiiiiiiiiiiiiiiiiiiiiiiiiiiiiiiiiiidiiiiidi_param_63,
	.param .f64 _Z22InviscidBC_gpu_kernel3PiPdPcS0_S0_S0_S0_S0_S0_S0_S0_S0_S0_S0_S0_S1_S0_S0_S0_S0_S0_S0_diiiiiiiiiiiiiiiiiiiiiiiiiiiiiiiiiiidiiiiidi_param_64,
	.param .u32 _Z22InviscidBC_gpu_kernel3PiPdPcS0_S0_S0_S0_S0_S0_S0_S0_S0_S0_S0_S0_S1_S0_S0_S0_S0_S0_S0_diiiiiiiiiiiiiiiiiiiiiiiiiiiiiiiiiiidiiiiidi_param_65
)
{
	.reg .pred 	%p<9>;
	.reg .b16 	%rs<9>;
	.reg .b32 	%r<124>;
	.reg .b64 	%rd<75>;
	.reg .b64 	%fd<29>;

	ld.param.u64 	%rd3, [_Z22InviscidBC_gpu_kernel3PiPdPcS0_S0_S0_S0_S0_S0_S0_S0_S0_S0_S0_S0_S1_S0_S0_S0_S0_S0_S0_diiiiiiiiiiiiiiiiiiiiiiiiiiiiiiiiiiidiiiiidi_param_2];
	ld.param.u32 	%r4, [_Z22InviscidBC_gpu_kernel3PiPdPcS0_S0_S0_S0_S0_S0_S0_S0_S0_S0_S0_S0_S1_S0_S0_S0_S0_S0_S0_diiiiiiiiiiiiiiiiiiiiiiiiiiiiiiiiiiidiiiiidi_param_23];
	ld.param.u32 	%r5, [_Z22InviscidBC_gpu_kernel3PiPdPcS0_S0_S0_S0_S0_S0_S0_S0_S0_S0_S0_S0_S1_S0_S0_S0_S0_S0_S0_diiiiiiiiiiiiiiiiiiiiiiiiiiiiiiiiiiidiiiiidi_param_24];
	ld.param.u32 	%r6, [_Z22InviscidBC_gpu_kernel3PiPdPcS0_S0_S0_S0_S0_S0_S0_S0_S0_S0_S0_S0_S1_S0_S0_S0_S0_S0_S0_diiiiiiiiiiiiiiiiiiiiiiiiiiiiiiiiiiidiiiiidi_param_25];
	ld.param.u32 	%r7, [_Z22InviscidBC_gpu_kernel3PiPdPcS0_S0_S0_S0_S0_S0_S0_S0_S0_S0_S0_S0_S1_S0_S0_S0_S0_S0_S0_diiiiiiiiiiiiiiiiiiiiiiiiiiiiiiiiiiidiiiiidi_param_26];
	ld.param.u32 	%r8, [_Z22InviscidBC_gpu_kernel3PiPdPcS0_S0_S0_S0_S0_S0_S0_S0_S0_S0_S0_S0_S1_S0_S0_S0_S0_S0_S0_diiiiiiiiiiiiiiiiiiiiiiiiiiiiiiiiiiidiiiiidi_param_27];
	ld.param.u32 	%r9, [_Z22InviscidBC_gpu_kernel3PiPdPcS0_S0_S0_S0_S0_S0_S0_S0_S0_S0_S0_S0_S1_S0_S0_S0_S0_S0_S0_diiiiiiiiiiiiiiiiiiiiiiiiiiiiiiiiiiidiiiiidi_param_28];
	ld.param.u32 	%r10, [_Z22InviscidBC_gpu_kernel3PiPdPcS0_S0_S0_S0_S0_S0_S0_S0_S0_S0_S0_S0_S1_S0_S0_S0_S0_S0_S0_diiiiiiiiiiiiiiiiiiiiiiiiiiiiiiiiiiidiiiiidi_param_29];
	ld.param.u32 	%r11, [_Z22InviscidBC_gpu_kernel3PiPdPcS0_S0_S0_S0_S0_S0_S0_S0_S0_S0_S0_S0_S1_S0_S0_S0_S0_S0_S0_diiiiiiiiiiiiiiiiiiiiiiiiiiiiiiiiiiidiiiiidi_param_30];
	ld.param.u32 	%r12, [_Z22InviscidBC_gpu_kernel3PiPdPcS0_S0_S0_S0_S0_S0_S0_S0_S0_S0_S0_S0_S1_S0_S0_S0_S0_S0_S0_diiiiiiiiiiiiiiiiiiiiiiiiiiiiiiiiiiidiiiiidi_param_31];
	ld.param.u32 	%r13, [_Z22InviscidBC_gpu_kernel3PiPdPcS0_S0_S0_S0_S0_S0_S0_S0_S0_S0_S0_S0_S1_S0_S0_S0_S0_S0_S0_diiiiiiiiiiiiiiiiiiiiiiiiiiiiiiiiiiidiiiiidi_param_32];
	ld.param.u32 	%r15, [_Z22InviscidBC_gpu_kernel3PiPdPcS0_S0_S0_S0_S0_S0_S0_S0_S0_S0_S0_S0_S1_S0_S0_S0_S0_S0_S0_diiiiiiiiiiiiiiiiiiiiiiiiiiiiiiiiiiidiiiiidi_param_34];
	ld.param.u32 	%r16, [_Z22InviscidBC_gpu_kernel3PiPdPcS0_S0_S0_S0_S0_S0_S0_S0_S0_S0_S0_S0_S1_S0_S0_S0_S0_S0_S0_diiiiiiiiiiiiiiiiiiiiiiiiiiiiiiiiiiidiiiiidi_param_35];
	ld.param.u32 	%r17, [_Z22InviscidBC_gpu_kernel3PiPdPcS0_S0_S0_S0_S0_S0_S0_S0_S0_S0_S0_S0_S1_S0_S0_S0_S0_S0_S0_diiiiiiiiiiiiiiiiiiiiiiiiiiiiiiiiiiidiiiiidi_param_36];
	ld.param.u32 	%r18, [_Z22InviscidBC_gpu_kernel3PiPdPcS0_S0_S0_S0_S0_S0_S0_S0_S0_S0_S0_S0_S1_S0_S0_S0_S0_S0_S0_diiiiiiiiiiiiiiiiiiiiiiiiiiiiiiiiiiidiiiiidi_param_37];
	ld.param.u32 	%r19, [_Z22InviscidBC_gpu_kernel3PiPdPcS0_S0_S0_S0_S0_S0_S0_S0_S0_S0_S0_S0_S1_S0_S0_S0_S0_S0_S0_diiiiiiiiiiiiiiiiiiiiiiiiiiiiiiiiiiidiiiiidi_param_38];
	ld.param.u32 	%r20, [_Z22InviscidBC_gpu_kernel3PiPdPcS0_S0_S0_S0_S0_S0_S0_S0_S0_S0_S0_S0_S1_S0_S0_S0_S0_S0_S0_diiiiiiiiiiiiiiiiiiiiiiiiiiiiiiiiiiidiiiiidi_param_39];
	ld.param.u32 	%r21, [_Z22InviscidBC_gpu_kernel3PiPdPcS0_S0_S0_S0_S0_S0_S0_S0_S0_S0_S0_S0_S1_S0_S0_S0_S0_S0_S0_diiiiiiiiiiiiiiiiiiiiiiiiiiiiiiiiiiidiiiiidi_param_42];
	ld.param.u32 	%r22, [_Z22InviscidBC_gpu_kernel3PiPdPcS0_S0_S0_S0_S0_S0_S0_S0_S0_S0_S0_S0_S1_S0_S0_S0_S0_S0_S0_diiiiiiiiiiiiiiiiiiiiiiiiiiiiiiiiiiidiiiiidi_param_43];
	ld.param.u32 	%r23, [_Z22InviscidBC_gpu_kernel3PiPdPcS0_S0_S0_S0_S0_S0_S0_S0_S0_S0_S0_S0_S1_S0_S0_S0_S0_S0_S0_diiiiiiiiiiiiiiiiiiiiiiiiiiiiiiiiiiidiiiiidi_param_44];
	ld.param.u32 	%r24, [_Z22InviscidBC_gpu_kernel3PiPdPcS0_S0_S0_S0_S0_S0_S0_S0_S0_S0_S0_S0_S1_S0_S0_S0_S0_S0_S0_diiiiiiiiiiiiiiiiiiiiiiiiiiiiiiiiiiidiiiiidi_param_47];
	ld.param.u32 	%r27, [_Z22InviscidBC_gpu_kernel3PiPdPcS0_S0_S0_S0_S0_S0_S0_S0_S0_S0_S0_S0_S1_S0_S0_S0_S0_S0_S0_diiiiiiiiiiiiiiiiiiiiiiiiiiiiiiiiiiidiiiiidi_param_48];
	ld.param.u32 	%r26, [_Z22InviscidBC_gpu_kernel3PiPdPcS0_S0_S0_S0_S0_S0_S0_S0_S0_S0_S0_S0_S1_S0_S0_S0_S0_S0_S0_diiiiiiiiiiiiiiiiiiiiiiiiiiiiiiiiiiidiiiiidi_param_65];
	mov.u32 	%r28, %ctaid.x;
	mov.u32 	%r29, %ntid.x;
	mov.u32 	%r30, %tid.x;
	mad.lo.s32 	%r1, %r28, %r29, %r30;
	setp.ge.s32 	%p1, %r1, %r27;
	@%p1 bra 	$L__BB2_5;
	ld.param.u32 	%r123, [_Z22InviscidBC_gpu_kernel3PiPdPcS0_S0_S0_S0_S0_S0_S0_S0_S0_S0_S0_S0_S1_S0_S0_S0_S0_S0_S0_diiiiiiiiiiiiiiiiiiiiiiiiiiiiiiiiiiidiiiiidi_param_52];
	cvta.to.global.u64 	%rd7, %rd3;
	div.s32 	%r31, %r1, %r21;
	shl.b32 	%r32, %r22, 1;
	rem.s32 	%r2, %r31, %r32;
	div.s32 	%r3, %r1, %r23;
	mul.lo.s32 	%r33, %r2, 3;
	mad.lo.s32 	%r34, %r26, %r123, %r3;
	mad.lo.s32 	%r35, %r34, 18, %r33;
	cvt.s64.s32 	%rd8, %r35;
	add.s64 	%rd1, %rd7, %rd8;
	ld.global.u8 	%rs2, [%rd1];
	setp.eq.s16 	%p2, %rs2, 73;
	@%p2 bra 	$L__BB2_4;
	setp.eq.s16 	%p3, %rs2, 87;
	@%p3 bra 	$L__BB2_4;
	ld.global.u8 	%rs3, [%rd1+2];
	ld.global.u8 	%rs6, [%rd1+1];
	setp.ne.s16 	%p4, %rs2, 83;
	setp.ne.s16 	%p5, %rs6, 89;
	or.pred  	%p6, %p4, %p5;
	setp.ne.s16 	%p7, %rs3, 77;
	or.pred  	%p8, %p6, %p7;
	@%p8 bra 	$L__BB2_5;
$L__BB2_4:
	ld.param.u32 	%r122, [_Z22InviscidBC_gpu_kernel3PiPdPcS0_S0_S0_S0_S0_S0_S0_S0_S0_S0_S0_S0_S1_S0_S0_S0_S0_S0_S0_diiiiiiiiiiiiiiiiiiiiiiiiiiiiiiiiiiidiiiiidi_param_33];
	ld.param.u64 	%rd74, [_Z22InviscidBC_gpu_kernel3PiPdPcS0_S0_S0_S0_S0_S0_S0_S0_S0_S0_S0_S0_S1_S0_S0_S0_S0_S0_S0_diiiiiiiiiiiiiiiiiiiiiiiiiiiiiiiiiiidiiiiidi_param_21];
	ld.param.u64 	%rd73, [_Z22InviscidBC_gpu_kernel3PiPdPcS0_S0_S0_S0_S0_S0_S0_S0_S0_S0_S0_S0_S1_S0_S0_S0_S0_S0_S0_diiiiiiiiiiiiiiiiiiiiiiiiiiiiiiiiiiidiiiiidi_param_20];
	ld.param.u64 	%rd72, [_Z22InviscidBC_gpu_kernel3PiPdPcS0_S0_S0_S0_S0_S0_S0_S0_S0_S0_S0_S0_S1_S0_S0_S0_S0_S0_S0_diiiiiiiiiiiiiiiiiiiiiiiiiiiiiiiiiiidiiiiidi_param_19];
	ld.param.u64 	%rd71, [_Z22InviscidBC_gpu_kernel3PiPdPcS0_S0_S0_S0_S0_S0_S0_S0_S0_S0_S0_S0_S1_S0_S0_S0_S0_S0_S0_diiiiiiiiiiiiiiiiiiiiiiiiiiiiiiiiiiidiiiiidi_param_1];
	cvta.to.global.u64 	%rd9, %rd71;
	rem.s32 	%r36, %r1, %r21;
	mad.lo.s32 	%r37, %r2, %r21, %r36;
	mad.lo.s32 	%r38, %r3, %r23, %r37;
	cvta.to.global.u64 	%rd10, %rd72;
	mul.wide.s32 	%rd11, %r38, 8;
	add.s64 	%rd12, %rd10, %rd11;
	ld.global.f64 	%fd1, [%rd12];
	cvta.to.global.u64 	%rd13, %rd73;
	add.s64 	%rd14, %rd13, %rd11;
	ld.global.f64 	%fd2, [%rd14];
	cvta.to.global.u64 	%rd15, %rd74;
	add.s64 	%rd16, %rd15, %rd11;
	ld.global.f64 	%fd3, [%rd16];
	add.s32 	%r39, %r4, -1;
	add.s32 	%r40, %r6, -1;
	mul.lo.s32 	%r41, %r24, %r40;
	add.s32 	%r42, %r41, %r39;
	add.s32 	%r43, %r38, %r42;
	mul.wide.s32 	%rd17, %r43, 8;
	add.s64 	%rd18, %rd9, %rd17;
	ld.global.f64 	%fd4, [%rd18];
	add.s32 	%r44, %r7, -1;
	mul.lo.s32 	%r45, %r24, %r44;
	add.s32 	%r46, %r45, %r39;
	add.s32 	%r47, %r38, %r46;
	mul.wide.s32 	%rd19, %r47, 8;
	add.s64 	%rd20, %rd9, %rd19;
	ld.global.f64 	%fd5, [%rd20];
	add.s32 	%r48, %r8, -1;
	mul.lo.s32 	%r49, %r24, %r48;
	add.s32 	%r50, %r49, %r39;
	add.s32 	%r51, %r38, %r50;
	mul.wide.s32 	%rd21, %r51, 8;
	add.s64 	%rd22, %rd9, %rd21;
	ld.global.f64 	%fd6, [%rd22];
	add.s32 	%r52, %r9, -1;
	mul.lo.s32 	%r53, %r24, %r52;
	add.s32 	%r54, %r53, %r39;
	add.s32 	%r55, %r38, %r54;
	mul.wide.s32 	%rd23, %r55, 8;
	add.s64 	%rd24, %rd9, %rd23;
	ld.global.f64 	%fd7, [%rd24];
	mul.f64 	%fd8, %fd2, %fd6;
	fma.rn.f64 	%fd9, %fd1, %fd5, %fd8;
	fma.rn.f64 	%fd10, %fd3, %fd7, %fd9;
	add.f64 	%fd11, %fd10, %fd10;
	mul.f64 	%fd12, %fd1, %fd11;
	sub.f64 	%fd13, %fd5, %fd12;
	mul.f64 	%fd14, %fd2, %fd11;
	sub.f64 	%fd15, %fd6, %fd14;
	mul.f64 	%fd16, %fd3, %fd11;
	sub.f64 	%fd17, %fd7, %fd16;
	add.s32 	%r56, %r5, -1;
	add.s32 	%r57, %r41, %r56;
	add.s32 	%r58, %r38, %r57;
	mul.wide.s32 	%rd25, %r58, 8;
	add.s64 	%rd26, %rd9, %rd25;
	st.global.f64 	[%rd26], %fd4;
	add.s32 	%r59, %r45, %r56;
	add.s32 	%r60, %r38, %r59;
	mul.wide.s32 	%rd27, %r60, 8;
	add.s64 	%rd28, %rd9, %rd27;
	st.global.f64 	[%rd28], %fd13;
	add.s32 	%r61, %r49, %r56;
	add.s32 	%r62, %r38, %r61;
	mul.wide.s32 	%rd29, %r62, 8;
	add.s64 	%rd30, %rd9, %rd29;
	st.global.f64 	[%rd30], %fd15;
	add.s32 	%r63, %r53, %r56;
	add.s32 	%r64, %r38, %r63;
	mul.wide.s32 	%rd31, %r64, 8;
	add.s64 	%rd32, %rd9, %rd31;
	st.global.f64 	[%rd32], %fd17;
	add.s32 	%r65, %r11, -1;
	mul.lo.s32 	%r66, %r24, %r65;
	add.s32 	%r67, %r66, %r39;
	add.s32 	%r68, %r38, %r67;
	mul.wide.s32 	%rd33, %r68, 8;
	add.s64 	%rd34, %rd9, %rd33;
	ld.global.f64 	%fd18, [%rd34];
	add.s32 	%r69, %r66, %r56;
	add.s32 	%r70, %r38, %r69;
	mul.wide.s32 	%rd35, %r70, 8;
	add.s64 	%rd36, %rd9, %rd35;
	st.global.f64 	[%rd36], %fd18;
	add.s32 	%r71, %r13, -1;
	mul.lo.s32 	%r72, %r24, %r71;
	add.s32 	%r73, %r72, %r39;
	add.s32 	%r74, %r38, %r73;
	mul.wide.s32 	%rd37, %r74, 8;
	add.s64 	%rd38, %rd9, %rd37;
	ld.global.f64 	%fd19, [%rd38];
	add.s32 	%r75, %r72, %r56;
	add.s32 	%r76, %r38, %r75;
	mul.wide.s32 	%rd39, %r76, 8;
	add.s64 	%rd40, %rd9, %rd39;
	st.global.f64 	[%rd40], %fd19;
	add.s32 	%r77, %r12, -1;
	mul.lo.s32 	%r78, %r24, %r77;
	add.s32 	%r79, %r78, %r39;
	add.s32 	%r80, %r38, %r79;
	mul.wide.s32 	%rd41, %r80, 8;
	add.s64 	%rd42, %rd9, %rd41;
	ld.global.f64 	%fd20, [%rd42];
	add.s32 	%r81, %r78, %r56;
	add.s32 	%r82, %r38, %r81;
	mul.wide.s32 	%rd43, %r82, 8;
	add.s64 	%rd44, %rd9, %rd43;
	st.global.f64 	[%rd44], %fd20;
	add.s32 	%r83, %r10, -1;
	mul.lo.s32 	%r84, %r24, %r83;
	add.s32 	%r85, %r84, %r39;
	add.s32 	%r86, %r38, %r85;
	mul.wide.s32 	%rd45, %r86, 8;
	add.s64 	%rd46, %rd9, %rd45;
	ld.global.f64 	%fd21, [%rd46];
	add.s32 	%r87, %r84, %r56;
	add.s32 	%r88, %r38, %r87;
	mul.wide.s32 	%rd47, %r88, 8;
	add.s64 	%rd48, %rd9, %rd47;
	st.global.f64 	[%rd48], %fd21;
	add.s32 	%r89, %r15, -1;
	mul.lo.s32 	%r90, %r24, %r89;
	add.s32 	%r91, %r90, %r39;
	add.s32 	%r92, %r38, %r91;
	mul.wide.s32 	%rd49, %r92, 8;
	add.s64 	%rd50, %rd9, %rd49;
	ld.global.f64 	%fd22, [%rd50];
	add.s32 	%r93, %r90, %r56;
	add.s32 	%r94, %r38, %r93;
	mul.wide.s32 	%rd51, %r94, 8;
	add.s64 	%rd52, %rd9, %rd51;
	st.global.f64 	[%rd52], %fd22;
	add.s32 	%r95, %r122, -1;
	mul.lo.s32 	%r96, %r24, %r95;
	add.s32 	%r97, %r96, %r39;
	add.s32 	%r98, %r38, %r97;
	mul.wide.s32 	%rd53, %r98, 8;
	add.s64 	%rd54, %rd9, %rd53;
	ld.global.f64 	%fd23, [%rd54];
	add.s32 	%r99, %r96, %r56;
	add.s32 	%r100, %r38, %r99;
	mul.wide.s32 	%rd55, %r100, 8;
	add.s64 	%rd56, %rd9, %rd55;
	st.global.f64 	[%rd56], %fd23;
	add.s32 	%r101, %r16, -1;
	mul.lo.s32 	%r102, %r24, %r101;
	add.s32 	%r103, %r102, %r39;
	add.s32 	%r104, %r38, %r103;
	mul.wide.s32 	%rd57, %r104, 8;
	add.s64 	%rd58, %rd9, %rd57;
	ld.global.f64 	%fd24, [%rd58];
	add.s32 	%r105, %r102, %r56;
	add.s32 	%r106, %r38, %r105;
	mul.wide.s32 	%rd59, %r106, 8;
	add.s64 	%rd60, %rd9, %rd59;
	st.global.f64 	[%rd60], %fd24;
	mul.f64 	%fd25, %fd4, %fd13;
	add.s32 	%r107, %r17, -1;
	mad.lo.s32 	%r108, %r24, %r107, %r56;
	add.s32 	%r109, %r38, %r108;
	mul.wide.s32 	%rd61, %r109, 8;
	add.s64 	%rd62, %rd9, %rd61;
	st.global.f64 	[%rd62], %fd25;
	mul.f64 	%fd26, %fd4, %fd15;
	add.s32 	%r110, %r18, -1;
	mad.lo.s32 	%r111, %r24, %r110, %r56;
	add.s32 	%r112, %r38, %r111;
	mul.wide.s32 	%rd63, %r112, 8;
	add.s64 	%rd64, %rd9, %rd63;
	st.global.f64 	[%rd64], %fd26;
	mul.f64 	%fd27, %fd4, %fd17;
	add.s32 	%r113, %r19, -1;
	mad.lo.s32 	%r114, %r24, %r113, %r56;
	add.s32 	%r115, %r38, %r114;
	mul.wide.s32 	%rd65, %r115, 8;
	add.s64 	%rd66, %rd9, %rd65;
	st.global.f64 	[%rd66], %fd27;
	add.s32 	%r116, %r20, -1;
	mul.lo.s32 	%r117, %r24, %r116;
	add.s32 	%r118, %r117, %r39;
	add.s32 	%r119, %r38, %r118;
	mul.wide.s32 	%rd67, %r119, 8;
	add.s64 	%rd68, %rd9, %rd67;
	ld.global.f64 	%fd28, [%rd68];
	add.s32 	%r120, %r117, %r56;
	add.s32 	%r121, %r38, %r120;
	mul.wide.s32 	%rd69, %r121, 8;
	add.s64 	%rd70, %rd9, %rd69;
	st.global.f64 	[%rd70], %fd28;
$L__BB2_5:
	ret;

}


// ===== COMPILED SASS (sm_100) =====

	.target	sm_100

	.elftype	@"ET_EXEC"


//--------------------- .note.nv.tkinfo           --------------------------
	.section	.note.nv.tkinfo,"",@"SHT_NOTE"
	.sectionflags	@"SHF_NOTE_NV_TKINFO"
	.tkinfo
        /*0018*/ 	.word	0x00000002
        /*0030*/ 	.string	""
        /*0030*/ 	.string	"ptxas"
        /*0030*/ 	.string	"Cuda compilation tools, release 13.0, V13.0.88"
        /*0030*/ 	.string	"Build cuda_13.0.r13.0/compiler.36424714_0"
        /*0030*/ 	.string	"-arch sm_100 -m 64 "



//--------------------- .note.nv.cuinfo           --------------------------
	.section	.note.nv.cuinfo,"",@"SHT_NOTE"
	.sectionflags	@"SHF_NOTE_NV_CUINFO"
        /*0018*/ 	.short	0x0002
        /*001a*/ 	.short	0x0064
        /*001c*/ 	.short	0x0082
	.zero		2


//--------------------- .nv.info                  --------------------------
	.section	.nv.info,"",@"SHT_CUDA_INFO"
	.align	4


	//----- nvinfo : EIATTR_REGCOUNT
	.align		4
        /*0000*/ 	.byte	0x04, 0x2f
        /*0002*/ 	.short	(.L_1 - .L_0)
	.align		4
.L_0:
        /*0004*/ 	.word	index@(_Z22InviscidBC_gpu_kernel1PiPdPcS0_S0_S0_S0_S0_S0_S0_S0_S0_S0_S0_S0_S1_S0_S0_S0_S0_S0_S0_diiiiiiiiiiiiiiiiiiiiiiiiiiiiiiiiiiidiiiiidi)
        /*0008*/ 	.word	0x00000034


	//----- nvinfo : EIATTR_FRAME_SIZE
	.align		4
.L_1:
        /*000c*/ 	.byte	0x04, 0x11
        /*000e*/ 	.short	(.L_3 - .L_2)
	.align		4
.L_2:
        /*0010*/ 	.word	index@($__internal_5_$__cuda_sm20_sqrt_rn_f32_slowpath)
        /*0014*/ 	.word	0x00000000


	//----- nvinfo : EIATTR_FRAME_SIZE
	.align		4
.L_3:
        /*0018*/ 	.byte	0x04, 0x11
        /*001a*/ 	.short	(.L_5 - .L_4)
	.align		4
.L_4:
        /*001c*/ 	.word	index@($__internal_4_$__cuda_sm20_dsqrt_rn_f64_mediumpath_v1)
        /*0020*/ 	.word	0x00000000


	//----- nvinfo : EIATTR_FRAME_SIZE
	.align		4
.L_5:
        /*0024*/ 	.byte	0x04, 0x11
        /*0026*/ 	.short	(.L_7 - .L_6)
	.align		4
.L_6:
        /*0028*/ 	.word	index@($__internal_3_$__cuda_sm20_div_rn_f64_full)
        /*002c*/ 	.word	0x00000000


	//----- nvinfo : EIATTR_FRAME_SIZE
	.align		4
.L_7:
        /*0030*/ 	.byte	0x04, 0x11
        /*0032*/ 	.short	(.L_9 - .L_8)
	.align		4
.L_8:
        /*0034*/ 	.word	index@(_Z22InviscidBC_gpu_kernel1PiPdPcS0_S0_S0_S0_S0_S0_S0_S0_S0_S0_S0_S0_S1_S0_S0_S0_S0_S0_S0_diiiiiiiiiiiiiiiiiiiiiiiiiiiiiiiiiiidiiiiidi)
        /*0038*/ 	.word	0x00000000


	//----- nvinfo : EIATTR_REGCOUNT
	.align		4
.L_9:
        /*003c*/ 	.byte	0x04, 0x2f
        /*003e*/ 	.short	(.L_11 - .L_10)
	.align		4
.L_10:
        /*0040*/ 	.word	index@(_Z22InviscidBC_gpu_kernel2PiPdPcS0_S0_S0_S0_S0_S0_S0_S0_S0_S0_S0_S0_S1_S0_S0_S0_S0_S0_S0_diiiiiiiiiiiiiiiiiiiiiiiiiiiiiiiiiiidiiiiidS0_i)
        /*0044*/ 	.word	0x00000040


	//----- nvinfo : EIATTR_FRAME_SIZE
	.align		4
.L_11:
        /*0048*/ 	.byte	0x04, 0x11
        /*004a*/ 	.short	(.L_13 - .L_12)
	.align		4
.L_12:
        /*004c*/ 	.word	index@($__internal_2_$__cuda_sm20_sqrt_rn_f32_slowpath)
        /*0050*/ 	.word	0x00000000


	//----- nvinfo : EIATTR_FRAME_SIZE
	.align		4
.L_13:
        /*0054*/ 	.byte	0x04, 0x11
        /*0056*/ 	.short	(.L_15 - .L_14)
	.align		4
.L_14:
        /*0058*/ 	.word	index@($__internal_1_$__cuda_sm20_div_rn_f64_full)
        /*005c*/ 	.word	0x00000000


	//----- nvinfo : EIATTR_FRAME_SIZE
	.align		4
.L_15:
        /*0060*/ 	.byte	0x04, 0x11
        /*0062*/ 	.short	(.L_17 - .L_16)
	.align		4
.L_16:
        /*0064*/ 	.word	index@($__internal_0_$__cuda_sm20_dblrcp_rn_slowpath_v3)
        /*0068*/ 	.word	0x00000000


	//----- nvinfo : EIATTR_FRAME_SIZE
	.align		4
.L_17:
        /*006c*/ 	.byte	0x04, 0x11
        /*006e*/ 	.short	(.L_19 - .L_18)
	.align		4
.L_18:
        /*0070*/ 	.word	index@(_Z22InviscidBC_gpu_kernel2PiPdPcS0_S0_S0_S0_S0_S0_S0_S0_S0_S0_S0_S0_S1_S0_S0_S0_S0_S0_S0_diiiiiiiiiiiiiiiiiiiiiiiiiiiiiiiiiiidiiiiidS0_i)
        /*0074*/ 	.word	0x00000000


	//----- nvinfo : EIATTR_REGCOUNT
	.align		4
.L_19:
        /*0078*/ 	.byte	0x04, 0x2f
        /*007a*/ 	.short	(.L_21 - .L_20)
	.align		4
.L_20:
        /*007c*/ 	.word	index@(_Z22InviscidBC_gpu_kernel3PiPdPcS0_S0_S0_S0_S0_S0_S0_S0_S0_S0_S0_S0_S1_S0_S0_S0_S0_S0_S0_diiiiiiiiiiiiiiiiiiiiiiiiiiiiiiiiiiidiiiiidi)
        /*0080*/ 	.word	0x0000001c


	//----- nvinfo : EIATTR_FRAME_SIZE
	.align		4
.L_21:
        /*0084*/ 	.byte	0x04, 0x11
        /*0086*/ 	.short	(.L_23 - .L_22)
	.align		4
.L_22:
        /*0088*/ 	.word	index@(_Z22InviscidBC_gpu_kernel3PiPdPcS0_S0_S0_S0_S0_S0_S0_S0_S0_S0_S0_S0_S1_S0_S0_S0_S0_S0_S0_diiiiiiiiiiiiiiiiiiiiiiiiiiiiiiiiiiidiiiiidi)
        /*008c*/ 	.word	0x00000000


	//----- nvinfo : EIATTR_MIN_STACK_SIZE
	.align		4
.L_23:
        /*0090*/ 	.byte	0x04, 0x12
        /*0092*/ 	.short	(.L_25 - .L_24)
	.align		4
.L_24:
        /*0094*/ 	.word	index@(_Z22InviscidBC_gpu_kernel3PiPdPcS0_S0_S0_S0_S0_S0_S0_S0_S0_S0_S0_S0_S1_S0_S0_S0_S0_S0_S0_diiiiiiiiiiiiiiiiiiiiiiiiiiiiiiiiiiidiiiiidi)
        /*0098*/ 	.word	0x00000000


	//----- nvinfo : EIATTR_MIN_STACK_SIZE
	.align		4
.L_25:
        /*009c*/ 	.byte	0x04, 0x12
        /*009e*/ 	.short	(.L_27 - .L_26)
	.align		4
.L_26:
        /*00a0*/ 	.word	index@(_Z22InviscidBC_gpu_kernel2PiPdPcS0_S0_S0_S0_S0_S0_S0_S0_S0_S0_S0_S0_S1_S0_S0_S0_S0_S0_S0_diiiiiiiiiiiiiiiiiiiiiiiiiiiiiiiiiiidiiiiidS0_i)
        /*00a4*/ 	.word	0x00000000


	//----- nvinfo : EIATTR_MIN_STACK_SIZE
	.align		4
.L_27:
        /*00a8*/ 	.byte	0x04, 0x12
        /*00aa*/ 	.short	(.L_29 - .L_28)
	.align		4
.L_28:
        /*00ac*/ 	.word	index@(_Z22InviscidBC_gpu_kernel1PiPdPcS0_S0_S0_S0_S0_S0_S0_S0_S0_S0_S0_S0_S1_S0_S0_S0_S0_S0_S0_diiiiiiiiiiiiiiiiiiiiiiiiiiiiiiiiiiidiiiiidi)
        /*00b0*/ 	.word	0x00000000
.L_29:


//--------------------- .nv.compat                --------------------------
	.section	.nv.compat,"",@"SHT_CUDA_COMPAT_INFO"
	.align	4
        /*0000*/ 	.byte	0x02, 0x09, 0x00, 0x00, 0x02, 0x02, 0x01, 0x00, 0x02, 0x05, 0x05, 0x00, 0x03, 0x07, 0x01, 0x01
        /*0010*/ 	.byte	0x02, 0x03, 0x00, 0x00, 0x02, 0x06, 0x01, 0x00, 0x04, 0x0b, 0x08, 0x00, 0x01, 0x00, 0x00, 0x00
        /*0020*/ 	.byte	0x00, 0x00, 0x00, 0x00


//--------------------- .nv.info._Z22InviscidBC_gpu_kernel3PiPdPcS0_S0_S0_S0_S0_S0_S0_S0_S0_S0_S0_S0_S1_S0_S0_S0_S0_S0_S0_diiiiiiiiiiiiiiiiiiiiiiiiiiiiiiiiiiidiiiiidi --------------------------
	.section	.nv.info._Z22InviscidBC_gpu_kernel3PiPdPcS0_S0_S0_S0_S0_S0_S0_S0_S0_S0_S0_S0_S1_S0_S0_S0_S0_S0_S0_diiiiiiiiiiiiiiiiiiiiiiiiiiiiiiiiiiidiiiiidi,"",@"SHT_CUDA_INFO"
	.sectionflags	@""
	.align	4


	//----- nvinfo : EIATTR_CUDA_API_VERSION
	.align		4
        /*0000*/ 	.byte	0x04, 0x37
        /*0002*/ 	.short	(.L_31 - .L_30)
.L_30:
        /*0004*/ 	.word	0x00000082


	//----- nvinfo : EIATTR_KPARAM_INFO
	.align		4
.L_31:
        /*0008*/ 	.byte	0x04, 0x17
        /*000a*/ 	.short	(.L_33 - .L_32)
.L_32:
        /*000c*/ 	.word	0x00000000
        /*0010*/ 	.short	0x0041
        /*0012*/ 	.short	0x0170
        /*0014*/ 	.byte	0x00, 0xf0, 0x11, 0x00


	//----- nvinfo : EIATTR_KPARAM_INFO
	.align		4
.L_33:
        /*0018*/ 	.byte	0x04, 0x17
        /*001a*/ 	.short	(.L_35 - .L_34)
.L_34:
        /*001c*/ 	.word	0x00000000
        /*0020*/ 	.short	0x0040
        /*0022*/ 	.short	0x0168
        /*0024*/ 	.byte	0x00, 0xf0, 0x21, 0x00


	//----- nvinfo : EIATTR_KPARAM_INFO
	.align		4
.L_35:
        /*0028*/ 	.byte	0x04, 0x17
        /*002a*/ 	.short	(.L_37 - .L_36)
.L_36:
        /*002c*/ 	.word	0x00000000
        /*0030*/ 	.short	0x003f
        /*0032*/ 	.short	0x0160
        /*0034*/ 	.byte	0x00, 0xf0, 0x11, 0x00


	//----- nvinfo : EIATTR_KPARAM_INFO
	.align		4
.L_37:
        /*0038*/ 	.byte	0x04, 0x17
        /*003a*/ 	.short	(.L_39 - .L_38)
.L_38:
        /*003c*/ 	.word	0x00000000
        /*0040*/ 	.short	0x003e
        /*0042*/ 	.short	0x015c
        /*0044*/ 	.byte	0x00, 0xf0, 0x11, 0x00


	//----- nvinfo : EIATTR_KPARAM_INFO
	.align		4
.L_39:
        /*0048*/ 	.byte	0x04, 0x17
        /*004a*/ 	.short	(.L_41 - .L_40)
.L_40:
        /*004c*/ 	.word	0x00000000
        /*0050*/ 	.short	0x003d
        /*0052*/ 	.short	0x0158
        /*0054*/ 	.byte	0x00, 0xf0, 0x11, 0x00


	//----- nvinfo : EIATTR_KPARAM_INFO
	.align		4
.L_41:
        /*0058*/ 	.byte	0x04, 0x17
        /*005a*/ 	.short	(.L_43 - .L_42)
.L_42:
        /*005c*/ 	.word	0x00000000
        /*0060*/ 	.short	0x003c
        /*0062*/ 	.short	0x0154
        /*0064*/ 	.byte	0x00, 0xf0, 0x11, 0x00


	//----- nvinfo : EIATTR_KPARAM_INFO
	.align		4
.L_43:
        /*0068*/ 	.byte	0x04, 0x17
        /*006a*/ 	.short	(.L_45 - .L_44)
.L_44:
        /*006c*/ 	.word	0x00000000
        /*0070*/ 	.short	0x003b
        /*0072*/ 	.short	0x0150
        /*0074*/ 	.byte	0x00, 0xf0, 0x11, 0x00


	//----- nvinfo : EIATTR_KPARAM_INFO
	.align		4
.L_45:
        /*0078*/ 	.byte	0x04, 0x17
        /*007a*/ 	.short	(.L_47 - .L_46)
.L_46:
        /*007c*/ 	.word	0x00000000
        /*0080*/ 	.short	0x003a
        /*0082*/ 	.short	0x0148
        /*0084*/ 	.byte	0x00, 0xf0, 0x21, 0x00


	//----- nvinfo : EIATTR_KPARAM_INFO
	.align		4
.L_47:
        /*0088*/ 	.byte	0x04, 0x17
        /*008a*/ 	.short	(.L_49 - .L_48)
.L_48:
        /*008c*/ 	.word	0x00000000
        /*0090*/ 	.short	0x0039
        /*0092*/ 	.short	0x0140
        /*0094*/ 	.byte	0x00, 0xf0, 0x11, 0x00


	//----- nvinfo : EIATTR_KPARAM_INFO
	.align		4
.L_49:
        /*0098*/ 	.byte	0x04, 0x17
        /*009a*/ 	.short	(.L_51 - .L_50)
.L_50:
        /*009c*/ 	.word	0x00000000
        /*00a0*/ 	.short	0x0038
        /*00a2*/ 	.short	0x013c
        /*00a4*/ 	.byte	0x00, 0xf0, 0x11, 0x00


	//----- nvinfo : EIATTR_KPARAM_INFO
	.align		4
.L_51:
        /*00a8*/ 	.byte	0x04, 0x17
        /*00aa*/ 	.short	(.L_53 - .L_52)
.L_52:
        /*00ac*/ 	.word	0x00000000
        /*00b0*/ 	.short	0x0037
        /*00b2*/ 	.short	0x0138
        /*00b4*/ 	.byte	0x00, 0xf0, 0x11, 0x00


	//----- nvinfo : EIATTR_KPARAM_INFO
	.align		4
.L_53:
        /*00b8*/ 	.byte	0x04, 0x17
        /*00ba*/ 	.short	(.L_55 - .L_54)
.L_54:
        /*00bc*/ 	.word	0x00000000
        /*00c0*/ 	.short	0x0036
        /*00c2*/ 	.short	0x0134
        /*00c4*/ 	.byte	0x00, 0xf0, 0x11, 0x00


	//----- nvinfo : EIATTR_KPARAM_INFO
	.align		4
.L_55:
        /*00c8*/ 	.byte	0x04, 0x17
        /*00ca*/ 	.short	(.L_57 - .L_56)
.L_56:
        /*00cc*/ 	.word	0x00000000
        /*00d0*/ 	.short	0x0035
        /*00d2*/ 	.short	0x0130
        /*00d4*/ 	.byte	0x00, 0xf0, 0x11, 0x00


	//----- nvinfo : EIATTR_KPARAM_INFO
	.align		4
.L_57:
        /*00d8*/ 	.byte	0x04, 0x17
        /*00da*/ 	.short	(.L_59 - .L_58)
.L_58:
        /*00dc*/ 	.word	0x00000000
        /*00e0*/ 	.short	0x0034
        /*00e2*/ 	.short	0x012c
        /*00e4*/ 	.byte	0x00, 0xf0, 0x11, 0x00


	//----- nvinfo : EIATTR_KPARAM_INFO
	.align		4
.L_59:
        /*00e8*/ 	.byte	0x04, 0x17
        /*00ea*/ 	.short	(.L_61 - .L_60)
.L_60:
        /*00ec*/ 	.word	0x00000000
        /*00f0*/ 	.short	0x0033
        /*00f2*/ 	.short	0x0128
        /*00f4*/ 	.byte	0x00, 0xf0, 0x11, 0x00


	//----- nvinfo : EIATTR_KPARAM_INFO
	.align		4
.L_61:
        /*00f8*/ 	.byte	0x04, 0x17
        /*00fa*/ 	.short	(.L_63 - .L_62)
.L_62:
        /*00fc*/ 	.word	0x00000000
        /*0100*/ 	.short	0x0032
        /*0102*/ 	.short	0x0124
        /*0104*/ 	.byte	0x00, 0xf0, 0x11, 0x00


	//----- nvinfo : EIATTR_KPARAM_INFO
	.align		4
.L_63:
        /*0108*/ 	.byte	0x04, 0x17
        /*010a*/ 	.short	(.L_65 - .L_64)
.L_64:
        /*010c*/ 	.word	0x00000000
        /*0110*/ 	.short	0x0031
        /*0112*/ 	.short	0x0120
        /*0114*/ 	.byte	0x00, 0xf0, 0x11, 0x00


	//----- nvinfo : EIATTR_KPARAM_INFO
	.align		4
.L_65:
        /*0118*/ 	.byte	0x04, 0x17
        /*011a*/ 	.short	(.L_67 - .L_66)
.L_66:
        /*011c*/ 	.word	0x00000000
        /*0120*/ 	.short	0x0030
        /*0122*/ 	.short	0x011c
        /*0124*/ 	.byte	0x00, 0xf0, 0x11, 0x00


	//----- nvinfo : EIATTR_KPARAM_INFO
	.align		4
.L_67:
        /*0128*/ 	.byte	0x04, 0x17
        /*012a*/ 	.short	(.L_69 - .L_68)
.L_68:
        /*012c*/ 	.word	0x00000000
        /*0130*/ 	.short	0x002f
        /*0132*/ 	.short	0x0118
        /*0134*/ 	.byte	0x00, 0xf0, 0x11, 0x00


	//----- nvinfo : EIATTR_KPARAM_INFO
	.align		4
.L_69:
        /*0138*/ 	.byte	0x04, 0x17
        /*013a*/ 	.short	(.L_71 - .L_70)
.L_70:
        /*013c*/ 	.word	0x00000000
        /*0140*/ 	.short	0x002e
        /*0142*/ 	.short	0x0114
        /*0144*/ 	.byte	0x00, 0xf0, 0x11, 0x00


	//----- nvinfo : EIATTR_KPARAM_INFO
	.align		4
.L_71:
        /*0148*/ 	.byte	0x04, 0x17
        /*014a*/ 	.short	(.L_73 - .L_72)
.L_72:
        /*014c*/ 	.word	0x00000000
        /*0150*/ 	.short	0x002d
        /*0152*/ 	.short	0x0110
        /*0154*/ 	.byte	0x00, 0xf0, 0x11, 0x00


	//----- nvinfo : EIATTR_KPARAM_INFO
	.align		4
.L_73:
        /*0158*/ 	.byte	0x04, 0x17
        /*015a*/ 	.short	(.L_75 - .L_74)
.L_74:
        /*015c*/ 	.word	0x00000000
        /*0160*/ 	.short	0x002c
        /*0162*/ 	.short	0x010c
        /*0164*/ 	.byte	0x00, 0xf0, 0x11, 0x00


	//----- nvinfo : EIATTR_KPARAM_INFO
	.align		4
.L_75:
        /*0168*/ 	.byte	0x04, 0x17
        /*016a*/ 	.short	(.L_77 - .L_76)
.L_76:
        /*016c*/ 	.word	0x00000000
        /*0170*/ 	.short	0x002b
        /*0172*/ 	.short	0x0108
        /*0174*/ 	.byte	0x00, 0xf0, 0x11, 0x00


	//----- nvinfo : EIATTR_KPARAM_INFO
	.align		4
.L_77:
        /*0178*/ 	.byte	0x04, 0x17
        /*017a*/ 	.short	(.L_79 - .L_78)
.L_78:
        /*017c*/ 	.word	0x00000000
        /*0180*/ 	.short	0x002a
        /*0182*/ 	.short	0x0104
        /*0184*/ 	.byte	0x00, 0xf0, 0x11, 0x00


	//----- nvinfo : EIATTR_KPARAM_INFO
	.align		4
.L_79:
        /*0188*/ 	.byte	0x04, 0x17
        /*018a*/ 	.short	(.L_81 - .L_80)
.L_80:
        /*018c*/ 	.word	0x00000000
        /*0190*/ 	.short	0x0029
        /*0192*/ 	.short	0x0100
        /*0194*/ 	.byte	0x00, 0xf0, 0x11, 0x00


	//----- nvinfo : EIATTR_KPARAM_INFO
	.align		4
.L_81:
        /*0198*/ 	.byte	0x04, 0x17
        /*019a*/ 	.short	(.L_83 - .L_82)
.L_82:
        /*019c*/ 	.word	0x00000000
        /*01a0*/ 	.short	0x0028
        /*01a2*/ 	.short	0x00fc
        /*01a4*/ 	.byte	0x00, 0xf0, 0x11, 0x00


	//----- nvinfo : EIATTR_KPARAM_INFO
	.align		4
.L_83:
        /*01a8*/ 	.byte	0x04, 0x17
        /*01aa*/ 	.short	(.L_85 - .L_84)
.L_84:
        /*01ac*/ 	.word	0x00000000
        /*01b0*/ 	.short	0x0027
        /*01b2*/ 	.short	0x00f8
        /*01b4*/ 	.byte	0x00, 0xf0, 0x11, 0x00


	//----- nvinfo : EIATTR_KPARAM_INFO
	.align		4
.L_85:
        /*01b8*/ 	.byte	0x04, 0x17
        /*01ba*/ 	.short	(.L_87 - .L_86)
.L_86:
        /*01bc*/ 	.word	0x00000000
        /*01c0*/ 	.short	0x0026
        /*01c2*/ 	.short	0x00f4
        /*01c4*/ 	.byte	0x00, 0xf0, 0x11, 0x00


	//----- nvinfo : EIATTR_KPARAM_INFO
	.align		4
.L_87:
        /*01c8*/ 	.byte	0x04, 0x17
        /*01ca*/ 	.short	(.L_89 - .L_88)
.L_88:
        /*01cc*/ 	.word	0x00000000
        /*01d0*/ 	.short	0x0025
        /*01d2*/ 	.short	0x00f0
        /*01d4*/ 	.byte	0x00, 0xf0, 0x11, 0x00


	//----- nvinfo : EIATTR_KPARAM_INFO
	.align		4
.L_89:
        /*01d8*/ 	.byte	0x04, 0x17
        /*01da*/ 	.short	(.L_91 - .L_90)
.L_90:
        /*01dc*/ 	.word	0x00000000
        /*01e0*/ 	.short	0x0024
        /*01e2*/ 	.short	0x00ec
        /*01e4*/ 	.byte	0x00, 0xf0, 0x11, 0x00


	//----- nvinfo : EIATTR_KPARAM_INFO
	.align		4
.L_91:
        /*01e8*/ 	.byte	0x04, 0x17
        /*01ea*/ 	.short	(.L_93 - .L_92)
.L_92:
        /*01ec*/ 	.word	0x00000000
        /*01f0*/ 	.short	0x0023
        /*01f2*/ 	.short	0x00e8
        /*01f4*/ 	.byte	0x00, 0xf0, 0x11, 0x00


	//----- nvinfo : EIATTR_KPARAM_INFO
	.align		4
.L_93:
        /*01f8*/ 	.byte	0x04, 0x17
        /*01fa*/ 	.short	(.L_95 - .L_94)
.L_94:
        /*01fc*/ 	.word	0x00000000
        /*0200*/ 	.short	0x0022
        /*0202*/ 	.short	0x00e4
        /*0204*/ 	.byte	0x00, 0xf0, 0x11, 0x00


	//----- nvinfo : EIATTR_KPARAM_INFO
	.align		4
.L_95:
        /*0208*/ 	.byte	0x04, 0x17
        /*020a*/ 	.short	(.L_97 - .L_96)
.L_96:
        /*020c*/ 	.word	0x00000000
        /*0210*/ 	.short	0x0021
        /*0212*/ 	.short	0x00e0
        /*0214*/ 	.byte	0x00, 0xf0, 0x11, 0x00


	//----- nvinfo : EIATTR_KPARAM_INFO
	.align		4
.L_97:
        /*0218*/ 	.byte	0x04, 0x17
        /*021a*/ 	.short	(.L_99 - .L_98)
.L_98:
        /*021c*/ 	.word	0x00000000
        /*0220*/ 	.short	0x0020
        /*0222*/ 	.short	0x00dc
        /*0224*/ 	.byte	0x00, 0xf0, 0x11, 0x00


	//----- nvinfo : EIATTR_KPARAM_INFO
	.align		4
.L_99:
        /*0228*/ 	.byte	0x04, 0x17
        /*022a*/ 	.short	(.L_101 - .L_100)
.L_100:
        /*022c*/ 	.word	0x00000000
        /*0230*/ 	.short	0x001f
        /*0232*/ 	.short	0x00d8
        /*0234*/ 	.byte	0x00, 0xf0, 0x11, 0x00


	//----- nvinfo : EIATTR_KPARAM_INFO
	.align		4
.L_101:
        /*0238*/ 	.byte	0x04, 0x17
        /*023a*/ 	.short	(.L_103 - .L_102)
.L_102:
        /*023c*/ 	.word	0x00000000
        /*0240*/ 	.short	0x001e
        /*0242*/ 	.short	0x00d4
        /*0244*/ 	.byte	0x00, 0xf0, 0x11, 0x00


	//----- nvinfo : EIATTR_KPARAM_INFO
	.align		4
.L_103:
        /*0248*/ 	.byte	0x04, 0x17
        /*024a*/ 	.short	(.L_105 - .L_104)
.L_104:
        /*024c*/ 	.word	0x00000000
        /*0250*/ 	.short	0x001d
        /*0252*/ 	.short	0x00d0
        /*0254*/ 	.byte	0x00, 0xf0, 0x11, 0x00


	//----- nvinfo : EIATTR_KPARAM_INFO
	.align		4
.L_105:
        /*0258*/ 	.byte	0x04, 0x17
        /*025a*/ 	.short	(.L_107 - .L_106)
.L_106:
        /*025c*/ 	.word	0x00000000
        /*0260*/ 	.short	0x001c
        /*0262*/ 	.short	0x00cc
        /*0264*/ 	.byte	0x00, 0xf0, 0x11, 0x00


	//----- nvinfo : EIATTR_KPARAM_INFO
	.align		4
.L_107:
        /*0268*/ 	.byte	0x04, 0x17
        /*026a*/ 	.short	(.L_109 - .L_108)
.L_108:
        /*026c*/ 	.word	0x00000000
        /*0270*/ 	.short	0x001b
        /*0272*/ 	.short	0x00c8
        /*0274*/ 	.byte	0x00, 0xf0, 0x11, 0x00


	//----- nvinfo : EIATTR_KPARAM_INFO
	.align		4
.L_109:
        /*0278*/ 	.byte	0x04, 0x17
        /*027a*/ 	.short	(.L_111 - .L_110)
.L_110:
        /*027c*/ 	.word	0x00000000
        /*0280*/ 	.short	0x001a
        /*0282*/ 	.short	0x00c4
        /*0284*/ 	.byte	0x00, 0xf0, 0x11, 0x00


	//----- nvinfo : EIATTR_KPARAM_INFO
	.align		4
.L_111:
        /*0288*/ 	.byte	0x04, 0x17
        /*028a*/ 	.short	(.L_113 - .L_112)
.L_112:
        /*028c*/ 	.word	0x00000000
        /*0290*/ 	.short	0x0019
        /*0292*/ 	.short	0x00c0
        /*0294*/ 	.byte	0x00, 0xf0, 0x11, 0x00


	//----- nvinfo : EIATTR_KPARAM_INFO
	.align		4
.L_113:
        /*0298*/ 	.byte	0x04, 0x17
        /*029a*/ 	.short	(.L_115 - .L_114)
.L_114:
        /*029c*/ 	.word	0x00000000
        /*02a0*/ 	.short	0x0018
        /*02a2*/ 	.short	0x00bc
        /*02a4*/ 	.byte	0x00, 0xf0, 0x11, 0x00


	//----- nvinfo : EIATTR_KPARAM_INFO
	.align		4
.L_115:
        /*02a8*/ 	.byte	0x04, 0x17
        /*02aa*/ 	.short	(.L_117 - .L_116)
.L_116:
        /*02ac*/ 	.word	0x00000000
        /*02b0*/ 	.short	0x0017
        /*02b2*/ 	.short	0x00b8
        /*02b4*/ 	.byte	0x00, 0xf0, 0x11, 0x00


	//----- nvinfo : EIATTR_KPARAM_INFO
	.align		4
.L_117:
        /*02b8*/ 	.byte	0x04, 0x17
        /*02ba*/ 	.short	(.L_119 - .L_118)
.L_118:
        /*02bc*/ 	.word	0x00000000
        /*02c0*/ 	.short	0x0016
        /*02c2*/ 	.short	0x00b0
        /*02c4*/ 	.byte	0x00, 0xf0, 0x21, 0x00


	//----- nvinfo : EIATTR_KPARAM_INFO
	.align		4
.L_119:
        /*02c8*/ 	.byte	0x04, 0x17
        /*02ca*/ 	.short	(.L_121 - .L_120)
.L_120:
        /*02cc*/ 	.word	0x00000000
        /*02d0*/ 	.short	0x0015
        /*02d2*/ 	.short	0x00a8
        /*02d4*/ 	.byte	0x00, 0xf5, 0x21, 0x00


	//----- nvinfo : EIATTR_KPARAM_INFO
	.align		4
.L_121:
        /*02d8*/ 	.byte	0x04, 0x17
        /*02da*/ 	.short	(.L_123 - .L_122)
.L_122:
        /*02dc*/ 	.word	0x00000000
        /*02e0*/ 	.short	0x0014
        /*02e2*/ 	.short	0x00a0
        /*02e4*/ 	.byte	0x00, 0xf5, 0x21, 0x00


	//----- nvinfo : EIATTR_KPARAM_INFO
	.align		4
.L_123:
        /*02e8*/ 	.byte	0x04, 0x17
        /*02ea*/ 	.short	(.L_125 - .L_124)
.L_124:
        /*02ec*/ 	.word	0x00000000
        /*02f0*/ 	.short	0x0013
        /*02f2*/ 	.short	0x0098
        /*02f4*/ 	.byte	0x00, 0xf5, 0x21, 0x00


	//----- nvinfo : EIATTR_KPARAM_INFO
	.align		4
.L_125:
        /*02f8*/ 	.byte	0x04, 0x17
        /*02fa*/ 	.short	(.L_127 - .L_126)
.L_126:
        /*02fc*/ 	.word	0x00000000
        /*0300*/ 	.short	0x0012
        /*0302*/ 	.short	0x0090
        /*0304*/ 	.byte	0x00, 0xf5, 0x21, 0x00


	//----- nvinfo : EIATTR_KPARAM_INFO
	.align		4
.L_127:
        /*0308*/ 	.byte	0x04, 0x17
        /*030a*/ 	.short	(.L_129 - .L_128)
.L_128:
        /*030c*/ 	.word	0x00000000
        /*0310*/ 	.short	0x0011
        /*0312*/ 	.short	0x0088
        /*0314*/ 	.byte	0x00, 0xf5, 0x21, 0x00


	//----- nvinfo : EIATTR_KPARAM_INFO
	.align		4
.L_129:
        /*0318*/ 	.byte	0x04, 0x17
        /*031a*/ 	.short	(.L_131 - .L_130)
.L_130:
        /*031c*/ 	.word	0x00000000
        /*0320*/ 	.short	0x0010
        /*0322*/ 	.short	0x0080
        /*0324*/ 	.byte	0x00, 0xf5, 0x21, 0x00


	//----- nvinfo : EIATTR_KPARAM_INFO
	.align		4
.L_131:
        /*0328*/ 	.byte	0x04, 0x17
        /*032a*/ 	.short	(.L_133 - .L_132)
.L_132:
        /*032c*/ 	.word	0x00000000
        /*0330*/ 	.short	0x000f
        /*0332*/ 	.short	0x0078
        /*0334*/ 	.byte	0x00, 0xf5, 0x21, 0x00


	//----- nvinfo : EIATTR_KPARAM_INFO
	.align		4
.L_133:
        /*0338*/ 	.byte	0x04, 0x17
        /*033a*/ 	.short	(.L_135 - .L_134)
.L_134:
        /*033c*/ 	.word	0x00000000
        /*0340*/ 	.short	0x000e
        /*0342*/ 	.short	0x0070
        /*0344*/ 	.byte	0x00, 0xf5, 0x21, 0x00


	//----- nvinfo : EIATTR_KPARAM_INFO
	.align		4
.L_135:
        /*0348*/ 	.byte	0x04, 0x17
        /*034a*/ 	.short	(.L_137 - .L_136)
.L_136:
        /*034c*/ 	.word	0x00000000
        /*0350*/ 	.short	0x000d
        /*0352*/ 	.short	0x0068
        /*0354*/ 	.byte	0x00, 0xf5, 0x21, 0x00


	//----- nvinfo : EIATTR_KPARAM_INFO
	.align		4
.L_137:
        /*0358*/ 	.byte	0x04, 0x17
        /*035a*/ 	.short	(.L_139 - .L_138)
.L_138:
        /*035c*/ 	.word	0x00000000
        /*0360*/ 	.short	0x000c
        /*0362*/ 	.short	0x0060
        /*0364*/ 	.byte	0x00, 0xf5, 0x21, 0x00


	//----- nvinfo : EIATTR_KPARAM_INFO
	.align		4
.L_139:
        /*0368*/ 	.byte	0x04, 0x17
        /*036a*/ 	.short	(.L_141 - .L_140)
.L_140:
        /*036c*/ 	.word	0x00000000
        /*0370*/ 	.short	0x000b
        /*0372*/ 	.short	0x0058
        /*0374*/ 	.byte	0x00, 0xf5, 0x21, 0x00


	//----- nvinfo : EIATTR_KPARAM_INFO
	.align		4
.L_141:
        /*0378*/ 	.byte	0x04, 0x17
        /*037a*/ 	.short	(.L_143 - .L_142)
.L_142:
        /*037c*/ 	.word	0x00000000
        /*0380*/ 	.short	0x000a
        /*0382*/ 	.short	0x0050
        /*0384*/ 	.byte	0x00, 0xf5, 0x21, 0x00


	//----- nvinfo : EIATTR_KPARAM_INFO
	.align		4
.L_143:
        /*0388*/ 	.byte	0x04, 0x17
        /*038a*/ 	.short	(.L_145 - .L_144)
.L_144:
        /*038c*/ 	.word	0x00000000
        /*0390*/ 	.short	0x0009
        /*0392*/ 	.short	0x0048
        /*0394*/ 	.byte	0x00, 0xf5, 0x21, 0x00


	//----- nvinfo : EIATTR_KPARAM_INFO
	.align		4
.L_145:
        /*0398*/ 	.byte	0x04, 0x17
        /*039a*/ 	.short	(.L_147 - .L_146)
.L_146:
        /*039c*/ 	.word	0x00000000
        /*03a0*/ 	.short	0x0008
        /*03a2*/ 	.short	0x0040
        /*03a4*/ 	.byte	0x00, 0xf5, 0x21, 0x00


	//----- nvinfo : EIATTR_KPARAM_INFO
	.align		4
.L_147:
        /*03a8*/ 	.byte	0x04, 0x17
        /*03aa*/ 	.short	(.L_149 - .L_148)
.L_148:
        /*03ac*/ 	.word	0x00000000
        /*03b0*/ 	.short	0x0007
        /*03b2*/ 	.short	0x0038
        /*03b4*/ 	.byte	0x00, 0xf5, 0x21, 0x00


	//----- nvinfo : EIATTR_KPARAM_INFO
	.align		4
.L_149:
        /*03b8*/ 	.byte	0x04, 0x17
        /*03ba*/ 	.short	(.L_151 - .L_150)
.L_150:
        /*03bc*/ 	.word	0x00000000
        /*03c0*/ 	.short	0x0006
        /*03c2*/ 	.short	0x0030
        /*03c4*/ 	.byte	0x00, 0xf5, 0x21, 0x00


	//----- nvinfo : EIATTR_KPARAM_INFO
	.align		4
.L_151:
        /*03c8*/ 	.byte	0x04, 0x17
        /*03ca*/ 	.short	(.L_153 - .L_152)
.L_152:
        /*03cc*/ 	.word	0x00000000
        /*03d0*/ 	.short	0x0005
        /*03d2*/ 	.short	0x0028
        /*03d4*/ 	.byte	0x00, 0xf5, 0x21, 0x00


	//----- nvinfo : EIATTR_KPARAM_INFO
	.align		4
.L_153:
        /*03d8*/ 	.byte	0x04, 0x17
        /*03da*/ 	.short	(.L_155 - .L_154)
.L_154:
        /*03dc*/ 	.word	0x00000000
        /*03e0*/ 	.short	0x0004
        /*03e2*/ 	.short	0x0020
        /*03e4*/ 	.byte	0x00, 0xf5, 0x21, 0x00


	//----- nvinfo : EIATTR_KPARAM_INFO
	.align		4
.L_155:
        /*03e8*/ 	.byte	0x04, 0x17
        /*03ea*/ 	.short	(.L_157 - .L_156)
.L_156:
        /*03ec*/ 	.word	0x00000000
        /*03f0*/ 	.short	0x0003
        /*03f2*/ 	.short	0x0018
        /*03f4*/ 	.byte	0x00, 0xf5, 0x21, 0x00


	//----- nvinfo : EIATTR_KPARAM_INFO
	.align		4
.L_157:
        /*03f8*/ 	.byte	0x04, 0x17
        /*03fa*/ 	.short	(.L_159 - .L_158)
.L_158:
        /*03fc*/ 	.word	0x00000000
        /*0400*/ 	.short	0x0002
        /*0402*/ 	.short	0x0010
        /*0404*/ 	.byte	0x00, 0xf5, 0x21, 0x00


	//----- nvinfo : EIATTR_KPARAM_INFO
	.align		4
.L_159:
        /*0408*/ 	.byte	0x04, 0x17
        /*040a*/ 	.short	(.L_161 - .L_160)
.L_160:
        /*040c*/ 	.word	0x00000000
        /*0410*/ 	.short	0x0001
        /*0412*/ 	.short	0x0008
        /*0414*/ 	.byte	0x00, 0xf5, 0x21, 0x00


	//----- nvinfo : EIATTR_KPARAM_INFO
	.align		4
.L_161:
        /*0418*/ 	.byte	0x04, 0x17
        /*041a*/ 	.short	(.L_163 - .L_162)
.L_162:
        /*041c*/ 	.word	0x00000000
        /*0420*/ 	.short	0x0000
        /*0422*/ 	.short	0x0000
        /*0424*/ 	.byte	0x00, 0xf5, 0x21, 0x00


	//----- nvinfo : EIATTR_SPARSE_MMA_MASK
	.align		4
.L_163:
        /*0428*/ 	.byte	0x03, 0x50
        /*042a*/ 	.short	0x0000


	//----- nvinfo : EIATTR_MAXREG_COUNT
	.align		4
        /*042c*/ 	.byte	0x03, 0x1b
        /*042e*/ 	.short	0x00ff


	//----- nvinfo : EIATTR_MERCURY_ISA_VERSION
	.align		4
        /*0430*/ 	.byte	0x03, 0x5f
        /*0432*/ 	.short	0x0101


	//----- nvinfo : EIATTR_VRC_CTA_INIT_COUNT
	.align		4
        /*0434*/ 	.byte	0x02, 0x4a
	.zero		1
	.zero		1


	//----- nvinfo : EIATTR_EXIT_INSTR_OFFSETS
	.align		4
        /*0438*/ 	.byte	0x04, 0x1c
        /*043a*/ 	.short	(.L_165 - .L_164)


	//   ....[0]....
.L_164:
        /*043c*/ 	.word	0x00000070


	//   ....[1]....
        /*0440*/ 	.word	0x00000670


	//   ....[2]....
        /*0444*/ 	.word	0x00001090


	//----- nvinfo : EIATTR_CRS_STACK_SIZE
	.align		4
.L_165:
        /*0448*/ 	.byte	0x04, 0x1e
        /*044a*/ 	.short	(.L_167 - .L_166)
.L_166:
        /*044c*/ 	.word	0x00000000


	//----- nvinfo : EIATTR_CBANK_PARAM_SIZE
	.align		4
.L_167:
        /*0450*/ 	.byte	0x03, 0x19
        /*0452*/ 	.short	0x0174


	//----- nvinfo : EIATTR_PARAM_CBANK
	.align		4
        /*0454*/ 	.byte	0x04, 0x0a
        /*0456*/ 	.short	(.L_169 - .L_168)
	.align		4
.L_168:
        /*0458*/ 	.word	index@(.nv.constant0._Z22InviscidBC_gpu_kernel3PiPdPcS0_S0_S0_S0_S0_S0_S0_S0_S0_S0_S0_S0_S1_S0_S0_S0_S0_S0_S0_diiiiiiiiiiiiiiiiiiiiiiiiiiiiiiiiiiidiiiiidi)
        /*045c*/ 	.short	0x0380
        /*045e*/ 	.short	0x0174


	//----- nvinfo : EIATTR_SW_WAR
	.align		4
.L_169:
        /*0460*/ 	.byte	0x04, 0x36
        /*0462*/ 	.short	(.L_171 - .L_170)
.L_170:
        /*0464*/ 	.word	0x00000008
.L_171:


//--------------------- .nv.info._Z22InviscidBC_gpu_kernel2PiPdPcS0_S0_S0_S0_S0_S0_S0_S0_S0_S0_S0_S0_S1_S0_S0_S0_S0_S0_S0_diiiiiiiiiiiiiiiiiiiiiiiiiiiiiiiiiiidiiiiidS0_i --------------------------
	.section	.nv.info._Z22InviscidBC_gpu_kernel2PiPdPcS0_S0_S0_S0_S0_S0_S0_S0_S0_S0_S0_S0_S1_S0_S0_S0_S0_S0_S0_diiiiiiiiiiiiiiiiiiiiiiiiiiiiiiiiiiidiiiiidS0_i,"",@"SHT_CUDA_INFO"
	.sectionflags	@""
	.align	4


	//----- nvinfo : EIATTR_CUDA_API_VERSION
	.align		4
        /*0000*/ 	.byte	0x04, 0x37
        /*0002*/ 	.short	(.L_173 - .L_172)
.L_172:
        /*0004*/ 	.word	0x00000082


	//----- nvinfo : EIATTR_KPARAM_INFO
	.align		4
.L_173:
        /*0008*/ 	.byte	0x04, 0x17
        /*000a*/ 	.short	(.L_175 - .L_174)
.L_174:
        /*000c*/ 	.word	0x00000000
        /*0010*/ 	.short	0x0042
        /*0012*/ 	.short	0x0178
        /*0014*/ 	.byte	0x00, 0xf0, 0x11, 0x00


	//----- nvinfo : EIATTR_KPARAM_INFO
	.align		4
.L_175:
        /*0018*/ 	.byte	0x04, 0x17
        /*001a*/ 	.short	(.L_177 - .L_176)
.L_176:
        /*001c*/ 	.word	0x00000000
        /*0020*/ 	.short	0x0041
        /*0022*/ 	.short	0x0170
        /*0024*/ 	.byte	0x00, 0xf5, 0x21, 0x00


	//----- nvinfo : EIATTR_KPARAM_INFO
	.align		4
.L_177:
        /*0028*/ 	.byte	0x04, 0x17
        /*002a*/ 	.short	(.L_179 - .L_178)
.L_178:
        /*002c*/ 	.word	0x00000000
        /*0030*/ 	.short	0x0040
        /*0032*/ 	.short	0x0168
        /*0034*/ 	.byte	0x00, 0xf0, 0x21, 0x00


	//----- nvinfo : EIATTR_KPARAM_INFO
	.align		4
.L_179:
        /*0038*/ 	.byte	0x04, 0x17
        /*003a*/ 	.short	(.L_181 - .L_180)
.L_180:
        /*003c*/ 	.word	0x00000000
        /*0040*/ 	.short	0x003f
        /*0042*/ 	.short	0x0160
        /*0044*/ 	.byte	0x00, 0xf0, 0x11, 0x00


	//----- nvinfo : EIATTR_KPARAM_INFO
	.align		4
.L_181:
        /*0048*/ 	.byte	0x04, 0x17
        /*004a*/ 	.short	(.L_183 - .L_182)
.L_182:
        /*004c*/ 	.word	0x00000000
        /*0050*/ 	.short	0x003e
        /*0052*/ 	.short	0x015c
        /*0054*/ 	.byte	0x00, 0xf0, 0x11, 0x00


	//----- nvinfo : EIATTR_KPARAM_INFO
	.align		4
.L_183:
        /*0058*/ 	.byte	0x04, 0x17
        /*005a*/ 	.short	(.L_185 - .L_184)
.L_184:
        /*005c*/ 	.word	0x00000000
        /*0060*/ 	.short	0x003d
        /*0062*/ 	.short	0x0158
        /*0064*/ 	.byte	0x00, 0xf0, 0x11, 0x00


	//----- nvinfo : EIATTR_KPARAM_INFO
	.align		4
.L_185:
        /*0068*/ 	.byte	0x04, 0x17
        /*006a*/ 	.short	(.L_187 - .L_186)
.L_186:
        /*006c*/ 	.word	0x00000000
        /*0070*/ 	.short	0x003c
        /*0072*/ 	.short	0x0154
        /*0074*/ 	.byte	0x00, 0xf0, 0x11, 0x00


	//----- nvinfo : EIATTR_KPARAM_INFO
	.align		4
.L_187:
        /*0078*/ 	.byte	0x04, 0x17
        /*007a*/ 	.short	(.L_189 - .L_188)
.L_188:
        /*007c*/ 	.word	0x00000000
        /*0080*/ 	.short	0x003b
        /*0082*/ 	.short	0x0150
        /*0084*/ 	.byte	0x00, 0xf0, 0x11, 0x00


	//----- nvinfo : EIATTR_KPARAM_INFO
	.align		4
.L_189:
        /*0088*/ 	.byte	0x04, 0x17
        /*008a*/ 	.short	(.L_191 - .L_190)
.L_190:
        /*008c*/ 	.word	0x00000000
        /*0090*/ 	.short	0x003a
        /*0092*/ 	.short	0x0148
        /*0094*/ 	.byte	0x00, 0xf0, 0x21, 0x00


	//----- nvinfo : EIATTR_KPARAM_INFO
	.align		4
.L_191:
        /*0098*/ 	.byte	0x04, 0x17
        /*009a*/ 	.short	(.L_193 - .L_192)
.L_192:
        /*009c*/ 	.word	0x00000000
        /*00a0*/ 	.short	0x0039
        /*00a2*/ 	.short	0x0140
        /*00a4*/ 	.byte	0x00, 0xf0, 0x11, 0x00


	//----- nvinfo : EIATTR_KPARAM_INFO
	.align		4
.L_193:
        /*00a8*/ 	.byte	0x04, 0x17
        /*00aa*/ 	.short	(.L_195 - .L_194)
.L_194:
        /*00ac*/ 	.word	0x00000000
        /*00b0*/ 	.short	0x0038
        /*00b2*/ 	.short	0x013c
        /*00b4*/ 	.byte	0x00, 0xf0, 0x11, 0x00


	//----- nvinfo : EIATTR_KPARAM_INFO
	.align		4
.L_195:
        /*00b8*/ 	.byte	0x04, 0x17
        /*00ba*/ 	.short	(.L_197 - .L_196)
.L_196:
        /*00bc*/ 	.word	0x00000000
        /*00c0*/ 	.short	0x0037
        /*00c2*/ 	.short	0x0138
        /*00c4*/ 	.byte	0x00, 0xf0, 0x11, 0x00


	//----- nvinfo : EIATTR_KPARAM_INFO
	.align		4
.L_197:
        /*00c8*/ 	.byte	0x04, 0x17
        /*00ca*/ 	.short	(.L_199 - .L_198)
.L_198:
        /*00cc*/ 	.word	0x00000000
        /*00d0*/ 	.short	0x0036
        /*00d2*/ 	.short	0x0134
        /*00d4*/ 	.byte	0x00, 0xf0, 0x11, 0x00


	//----- nvinfo : EIATTR_KPARAM_INFO
	.align		4
.L_199:
        /*00d8*/ 	.byte	0x04, 0x17
        /*00da*/ 	.short	(.L_201 - .L_200)
.L_200:
        /*00dc*/ 	.word	0x00000000
        /*00e0*/ 	.short	0x0035
        /*00e2*/ 	.short	0x0130
        /*00e4*/ 	.byte	0x00, 0xf0, 0x11, 0x00


	//----- nvinfo : EIATTR_KPARAM_INFO
	.align		4
.L_201:
        /*00e8*/ 	.byte	0x04, 0x17
        /*00ea*/ 	.short	(.L_203 - .L_202)
.L_202:
        /*00ec*/ 	.word	0x00000000
        /*00f0*/ 	.short	0x0034
        /*00f2*/ 	.short	0x012c
        /*00f4*/ 	.byte	0x00, 0xf0, 0x11, 0x00


	//----- nvinfo : EIATTR_KPARAM_INFO
	.align		4
.L_203:
        /*00f8*/ 	.byte	0x04, 0x17
        /*00fa*/ 	.short	(.L_205 - .L_204)
.L_204:
        /*00fc*/ 	.word	0x00000000
        /*0100*/ 	.short	0x0033
        /*0102*/ 	.short	0x0128
        /*0104*/ 	.byte	0x00, 0xf0, 0x11, 0x00


	//----- nvinfo : EIATTR_KPARAM_INFO
	.align		4
.L_205:
        /*0108*/ 	.byte	0x04, 0x17
        /*010a*/ 	.short	(.L_207 - .L_206)
.L_206:
        /*010c*/ 	.word	0x00000000
        /*0110*/ 	.short	0x0032
        /*0112*/ 	.short	0x0124
        /*0114*/ 	.byte	0x00, 0xf0, 0x11, 0x00


	//----- nvinfo : EIATTR_KPARAM_INFO
	.align		4
.L_207:
        /*0118*/ 	.byte	0x04, 0x17
        /*011a*/ 	.short	(.L_209 - .L_208)
.L_208:
        /*011c*/ 	.word	0x00000000
        /*0120*/ 	.short	0x0031
        /*0122*/ 	.short	0x0120
        /*0124*/ 	.byte	0x00, 0xf0, 0x11, 0x00


	//----- nvinfo : EIATTR_KPARAM_INFO
	.align		4
.L_209:
        /*0128*/ 	.byte	0x04, 0x17
        /*012a*/ 	.short	(.L_211 - .L_210)
.L_210:
        /*012c*/ 	.word	0x00000000
        /*0130*/ 	.short	0x0030
        /*0132*/ 	.short	0x011c
        /*0134*/ 	.byte	0x00, 0xf0, 0x11, 0x00


	//----- nvinfo : EIATTR_KPARAM_INFO
	.align		4
.L_211:
        /*0138*/ 	.byte	0x04, 0x17
        /*013a*/ 	.short	(.L_213 - .L_212)
.L_212:
        /*013c*/ 	.word	0x00000000
        /*0140*/ 	.short	0x002f
        /*0142*/ 	.short	0x0118
        /*0144*/ 	.byte	0x00, 0xf0, 0x11, 0x00


	//----- nvinfo : EIATTR_KPARAM_INFO
	.align		4
.L_213:
        /*0148*/ 	.byte	0x04, 0x17
        /*014a*/ 	.short	(.L_215 - .L_214)
.L_214:
        /*014c*/ 	.word	0x00000000
        /*0150*/ 	.short	0x002e
        /*0152*/ 	.short	0x0114
        /*0154*/ 	.byte	0x00, 0xf0, 0x11, 0x00


	//----- nvinfo : EIATTR_KPARAM_INFO
	.align		4
.L_215:
        /*0158*/ 	.byte	0x04, 0x17
        /*015a*/ 	.short	(.L_217 - .L_216)
.L_216:
        /*015c*/ 	.word	0x00000000
        /*0160*/ 	.short	0x002d
        /*0162*/ 	.short	0x0110
        /*0164*/ 	.byte	0x00, 0xf0, 0x11, 0x00


	//----- nvinfo : EIATTR_KPARAM_INFO
	.align		4
.L_217:
        /*0168*/ 	.byte	0x04, 0x17
        /*016a*/ 	.short	(.L_219 - .L_218)
.L_218:
        /*016c*/ 	.word	0x00000000
        /*0170*/ 	.short	0x002c
        /*0172*/ 	.short	0x010c
        /*0174*/ 	.byte	0x00, 0xf0, 0x11, 0x00


	//----- nvinfo : EIATTR_KPARAM_INFO
	.align		4
.L_219:
        /*0178*/ 	.byte	0x04, 0x17
        /*017a*/ 	.short	(.L_221 - .L_220)
.L_220:
        /*017c*/ 	.word	0x00000000
        /*0180*/ 	.short	0x002b
        /*0182*/ 	.short	0x0108
        /*0184*/ 	.byte	0x00, 0xf0, 0x11, 0x00


	//----- nvinfo : EIATTR_KPARAM_INFO
	.align		4
.L_221:
        /*0188*/ 	.byte	0x04, 0x17
        /*018a*/ 	.short	(.L_223 - .L_222)
.L_222:
        /*018c*/ 	.word	0x00000000
        /*0190*/ 	.short	0x002a
        /*0192*/ 	.short	0x0104
        /*0194*/ 	.byte	0x00, 0xf0, 0x11, 0x00


	//----- nvinfo : EIATTR_KPARAM_INFO
	.align		4
.L_223:
        /*0198*/ 	.byte	0x04, 0x17
        /*019a*/ 	.short	(.L_225 - .L_224)
.L_224:
        /*019c*/ 	.word	0x00000000
        /*01a0*/ 	.short	0x0029
        /*01a2*/ 	.short	0x0100
        /*01a4*/ 	.byte	0x00, 0xf0, 0x11, 0x00


	//----- nvinfo : EIATTR_KPARAM_INFO
	.align		4
.L_225:
        /*01a8*/ 	.byte	0x04, 0x17
        /*01aa*/ 	.short	(.L_227 - .L_226)
.L_226:
        /*01ac*/ 	.word	0x00000000
        /*01b0*/ 	.short	0x0028
        /*01b2*/ 	.short	0x00fc
        /*01b4*/ 	.byte	0x00, 0xf0, 0x11, 0x00


	//----- nvinfo : EIATTR_KPARAM_INFO
	.align		4
.L_227:
        /*01b8*/ 	.byte	0x04, 0x17
        /*01ba*/ 	.short	(.L_229 - .L_228)
.L_228:
        /*01bc*/ 	.word	0x00000000
        /*01c0*/ 	.short	0x0027
        /*01c2*/ 	.short	0x00f8
        /*01c4*/ 	.byte	0x00, 0xf0, 0x11, 0x00


	//----- nvinfo : EIATTR_KPARAM_INFO
	.align		4
.L_229:
        /*01c8*/ 	.byte	0x04, 0x17
        /*01ca*/ 	.short	(.L_231 - .L_230)
.L_230:
        /*01cc*/ 	.word	0x00000000
        /*01d0*/ 	.short	0x0026
        /*01d2*/ 	.short	0x00f4
        /*01d4*/ 	.byte	0x00, 0xf0, 0x11, 0x00


	//----- nvinfo : EIATTR_KPARAM_INFO
	.align		4
.L_231:
        /*01d8*/ 	.byte	0x04, 0x17
        /*01da*/ 	.short	(.L_233 - .L_232)
.L_232:
        /*01dc*/ 	.word	0x00000000
        /*01e0*/ 	.short	0x0025
        /*01e2*/ 	.short	0x00f0
        /*01e4*/ 	.byte	0x00, 0xf0, 0x11, 0x00


	//----- nvinfo : EIATTR_KPARAM_INFO
	.align		4
.L_233:
        /*01e8*/ 	.byte	0x04, 0x17
        /*01ea*/ 	.short	(.L_235 - .L_234)
.L_234:
        /*01ec*/ 	.word	0x00000000
        /*01f0*/ 	.short	0x0024
        /*01f2*/ 	.short	0x00ec
        /*01f4*/ 	.byte	0x00, 0xf0, 0x11, 0x00


	//----- nvinfo : EIATTR_KPARAM_INFO
	.align		4
.L_235:
        /*01f8*/ 	.byte	0x04, 0x17
        /*01fa*/ 	.short	(.L_237 - .L_236)
.L_236:
        /*01fc*/ 	.word	0x00000000
        /*0200*/ 	.short	0x0023
        /*0202*/ 	.short	0x00e8
        /*0204*/ 	.byte	0x00, 0xf0, 0x11, 0x00


	//----- nvinfo : EIATTR_KPARAM_INFO
	.align		4
.L_237:
        /*0208*/ 	.byte	0x04, 0x17
        /*020a*/ 	.short	(.L_239 - .L_238)
.L_238:
        /*020c*/ 	.word	0x00000000
        /*0210*/ 	.short	0x0022
        /*0212*/ 	.short	0x00e4
        /*0214*/ 	.byte	0x00, 0xf0, 0x11, 0x00


	//----- nvinfo : EIATTR_KPARAM_INFO
	.align		4
.L_239:
        /*0218*/ 	.byte	0x04, 0x17
        /*021a*/ 	.short	(.L_241 - .L_240)
.L_240:
        /*021c*/ 	.word	0x00000000
        /*0220*/ 	.short	0x0021
        /*0222*/ 	.short	0x00e0
        /*0224*/ 	.byte	0x00, 0xf0, 0x11, 0x00


	//----- nvinfo : EIATTR_KPARAM_INFO
	.align		4
.L_241:
        /*0228*/ 	.byte	0x04, 0x17
        /*022a*/ 	.short	(.L_243 - .L_242)
.L_242:
        /*022c*/ 	.word	0x00000000
        /*0230*/ 	.short	0x0020
        /*0232*/ 	.short	0x00dc
        /*0234*/ 	.byte	0x00, 0xf0, 0x11, 0x00


	//----- nvinfo : EIATTR_KPARAM_INFO
	.align		4
.L_243:
        /*0238*/ 	.byte	0x04, 0x17
        /*023a*/ 	.short	(.L_245 - .L_244)
.L_244:
        /*023c*/ 	.word	0x00000000
        /*0240*/ 	.short	0x001f
        /*0242*/ 	.short	0x00d8
        /*0244*/ 	.byte	0x00, 0xf0, 0x11, 0x00


	//----- nvinfo : EIATTR_KPARAM_INFO
	.align		4
.L_245:
        /*0248*/ 	.byte	0x04, 0x17
        /*024a*/ 	.short	(.L_247 - .L_246)
.L_246:
        /*024c*/ 	.word	0x00000000
        /*0250*/ 	.short	0x001e
        /*0252*/ 	.short	0x00d4
        /*0254*/ 	.byte	0x00, 0xf0, 0x11, 0x00


	//----- nvinfo : EIATTR_KPARAM_INFO
	.align		4
.L_247:
        /*0258*/ 	.byte	0x04, 0x17
        /*025a*/ 	.short	(.L_249 - .L_248)
.L_248:
        /*025c*/ 	.word	0x00000000
        /*0260*/ 	.short	0x001d
        /*0262*/ 	.short	0x00d0
        /*0264*/ 	.byte	0x00, 0xf0, 0x11, 0x00


	//----- nvinfo : EIATTR_KPARAM_INFO
	.align		4
.L_249:
        /*0268*/ 	.byte	0x04, 0x17
        /*026a*/ 	.short	(.L_251 - .L_250)
.L_250:
        /*026c*/ 	.word	0x00000000
        /*0270*/ 	.short	0x001c
        /*0272*/ 	.short	0x00cc
        /*0274*/ 	.byte	0x00, 0xf0, 0x11, 0x00


	//----- nvinfo : EIATTR_KPARAM_INFO
	.align		4
.L_251:
        /*0278*/ 	.byte	0x04, 0x17
        /*027a*/ 	.short	(.L_253 - .L_252)
.L_252:
        /*027c*/ 	.word	0x00000000
        /*0280*/ 	.short	0x001b
        /*0282*/ 	.short	0x00c8
        /*0284*/ 	.byte	0x00, 0xf0, 0x11, 0x00


	//----- nvinfo : EIATTR_KPARAM_INFO
	.align		4
.L_253:
        /*0288*/ 	.byte	0x04, 0x17
        /*028a*/ 	.short	(.L_255 - .L_254)
.L_254:
        /*028c*/ 	.word	0x00000000
        /*0290*/ 	.short	0x001a
        /*0292*/ 	.short	0x00c4
        /*0294*/ 	.byte	0x00, 0xf0, 0x11, 0x00


	//----- nvinfo : EIATTR_KPARAM_INFO
	.align		4
.L_255:
        /*0298*/ 	.byte	0x04, 0x17
        /*029a*/ 	.short	(.L_257 - .L_256)
.L_256:
        /*029c*/ 	.word	0x00000000
        /*02a0*/ 	.short	0x0019
        /*02a2*/ 	.short	0x00c0
        /*02a4*/ 	.byte	0x00, 0xf0, 0x11, 0x00


	//----- nvinfo : EIATTR_KPARAM_INFO
	.align		4
.L_257:
        /*02a8*/ 	.byte	0x04, 0x17
        /*02aa*/ 	.short	(.L_259 - .L_258)
.L_258:
        /*02ac*/ 	.word	0x00000000
        /*02b0*/ 	.short	0x0018
        /*02b2*/ 	.short	0x00bc
        /*02b4*/ 	.byte	0x00, 0xf0, 0x11, 0x00


	//----- nvinfo : EIATTR_KPARAM_INFO
	.align		4
.L_259:
        /*02b8*/ 	.byte	0x04, 0x17
        /*02ba*/ 	.short	(.L_261 - .L_260)
.L_260:
        /*02bc*/ 	.word	0x00000000
        /*02c0*/ 	.short	0x0017
        /*02c2*/ 	.short	0x00b8
        /*02c4*/ 	.byte	0x00, 0xf0, 0x11, 0x00


	//----- nvinfo : EIATTR_KPARAM_INFO
	.align		4
.L_261:
        /*02c8*/ 	.byte	0x04, 0x17
        /*02ca*/ 	.short	(.L_263 - .L_262)
.L_262:
        /*02cc*/ 	.word	0x00000000
        /*02d0*/ 	.short	0x0016
        /*02d2*/ 	.short	0x00b0
        /*02d4*/ 	.byte	0x00, 0xf0, 0x21, 0x00


	//----- nvinfo : EIATTR_KPARAM_INFO
	.align		4
.L_263:
        /*02d8*/ 	.byte	0x04, 0x17
        /*02da*/ 	.short	(.L_265 - .L_264)
.L_264:
        /*02dc*/ 	.word	0x00000000
        /*02e0*/ 	.short	0x0015
        /*02e2*/ 	.short	0x00a8
        /*02e4*/ 	.byte	0x00, 0xf5, 0x21, 0x00


	//----- nvinfo : EIATTR_KPARAM_INFO
	.align		4
.L_265:
        /*02e8*/ 	.byte	0x04, 0x17
        /*02ea*/ 	.short	(.L_267 - .L_266)
.L_266:
        /*02ec*/ 	.word	0x00000000
        /*02f0*/ 	.short	0x0014
        /*02f2*/ 	.short	0x00a0
        /*02f4*/ 	.byte	0x00, 0xf5, 0x21, 0x00


	//----- nvinfo : EIATTR_KPARAM_INFO
	.align		4
.L_267:
        /*02f8*/ 	.byte	0x04, 0x17
        /*02fa*/ 	.short	(.L_269 - .L_268)
.L_268:
        /*02fc*/ 	.word	0x00000000
        /*0300*/ 	.short	0x0013
        /*0302*/ 	.short	0x0098
        /*0304*/ 	.byte	0x00, 0xf5, 0x21, 0x00


	//----- nvinfo : EIATTR_KPARAM_INFO
	.align		4
.L_269:
        /*0308*/ 	.byte	0x04, 0x17
        /*030a*/ 	.short	(.L_271 - .L_270)
.L_270:
        /*030c*/ 	.word	0x00000000
        /*0310*/ 	.short	0x0012
        /*0312*/ 	.short	0x0090
        /*0314*/ 	.byte	0x00, 0xf5, 0x21, 0x00


	//----- nvinfo : EIATTR_KPARAM_INFO
	.align		4
.L_271:
        /*0318*/ 	.byte	0x04, 0x17
        /*031a*/ 	.short	(.L_273 - .L_272)
.L_272:
        /*031c*/ 	.word	0x00000000
        /*0320*/ 	.short	0x0011
        /*0322*/ 	.short	0x0088
        /*0324*/ 	.byte	0x00, 0xf5, 0x21, 0x00


	//----- nvinfo : EIATTR_KPARAM_INFO
	.align		4
.L_273:
        /*0328*/ 	.byte	0x04, 0x17
        /*032a*/ 	.short	(.L_275 - .L_274)
.L_274:
        /*032c*/ 	.word	0x00000000
        /*0330*/ 	.short	0x0010
        /*0332*/ 	.short	0x0080
        /*0334*/ 	.byte	0x00, 0xf5, 0x21, 0x00


	//----- nvinfo : EIATTR_KPARAM_INFO
	.align		4
.L_275:
        /*0338*/ 	.byte	0x04, 0x17
        /*033a*/ 	.short	(.L_277 - .L_276)
.L_276:
        /*033c*/ 	.word	0x00000000
        /*0340*/ 	.short	0x000f
        /*0342*/ 	.short	0x0078
        /*0344*/ 	.byte	0x00, 0xf5, 0x21, 0x00


	//----- nvinfo : EIATTR_KPARAM_INFO
	.align		4
.L_277:
        /*0348*/ 	.byte	0x04, 0x17
        /*034a*/ 	.short	(.L_279 - .L_278)
.L_278:
        /*034c*/ 	.word	0x00000000
        /*0350*/ 	.short	0x000e
        /*0352*/ 	.short	0x0070
        /*0354*/ 	.byte	0x00, 0xf5, 0x21, 0x00


	//----- nvinfo : EIATTR_KPARAM_INFO
	.align		4
.L_279:
        /*0358*/ 	.byte	0x04, 0x17
        /*035a*/ 	.short	(.L_281 - .L_280)
.L_280:
        /*035c*/ 	.word	0x00000000
        /*0360*/ 	.short	0x000d
        /*0362*/ 	.short	0x0068
        /*0364*/ 	.byte	0x00, 0xf5, 0x21, 0x00


	//----- nvinfo : EIATTR_KPARAM_INFO
	.align		4
.L_281:
        /*0368*/ 	.byte	0x04, 0x17
        /*036a*/ 	.short	(.L_283 - .L_282)
.L_282:
        /*036c*/ 	.word	0x00000000
        /*0370*/ 	.short	0x000c
        /*0372*/ 	.short	0x0060
        /*0374*/ 	.byte	0x00, 0xf5, 0x21, 0x00


	//----- nvinfo : EIATTR_KPARAM_INFO
	.align		4
.L_283:
        /*0378*/ 	.byte	0x04, 0x17
        /*037a*/ 	.short	(.L_285 - .L_284)
.L_284:
        /*037c*/ 	.word	0x00000000
        /*0380*/ 	.short	0x000b
        /*0382*/ 	.short	0x0058
        /*0384*/ 	.byte	0x00, 0xf5, 0x21, 0x00


	//----- nvinfo : EIATTR_KPARAM_INFO
	.align		4
.L_285:
        /*0388*/ 	.byte	0x04, 0x17
        /*038a*/ 	.short	(.L_287 - .L_286)
.L_286:
        /*038c*/ 	.word	0x00000000
        /*0390*/ 	.short	0x000a
        /*0392*/ 	.short	0x0050
        /*0394*/ 	.byte	0x00, 0xf5, 0x21, 0x00


	//----- nvinfo : EIATTR_KPARAM_INFO
	.align		4
.L_287:
        /*0398*/ 	.byte	0x04, 0x17
        /*039a*/ 	.short	(.L_289 - .L_288)
.L_288:
        /*039c*/ 	.word	0x00000000
        /*03a0*/ 	.short	0x0009
        /*03a2*/ 	.short	0x0048
        /*03a4*/ 	.byte	0x00, 0xf5, 0x21, 0x00


	//----- nvinfo : EIATTR_KPARAM_INFO
	.align		4
.L_289:
        /*03a8*/ 	.byte	0x04, 0x17
        /*03aa*/ 	.short	(.L_291 - .L_290)
.L_290:
        /*03ac*/ 	.word	0x00000000
        /*03b0*/ 	.short	0x0008
        /*03b2*/ 	.short	0x0040
        /*03b4*/ 	.byte	0x00, 0xf5, 0x21, 0x00


	//----- nvinfo : EIATTR_KPARAM_INFO
	.align		4
.L_291:
        /*03b8*/ 	.byte	0x04, 0x17
        /*03ba*/ 	.short	(.L_293 - .L_292)
.L_292:
        /*03bc*/ 	.word	0x00000000
        /*03c0*/ 	.short	0x0007
        /*03c2*/ 	.short	0x0038
        /*03c4*/ 	.byte	0x00, 0xf5, 0x21, 0x00


	//----- nvinfo : EIATTR_KPARAM_INFO
	.align		4
.L_293:
        /*03c8*/ 	.byte	0x04, 0x17
        /*03ca*/ 	.short	(.L_295 - .L_294)
.L_294:
        /*03cc*/ 	.word	0x00000000
        /*03d0*/ 	.short	0x0006
        /*03d2*/ 	.short	0x0030
        /*03d4*/ 	.byte	0x00, 0xf5, 0x21, 0x00


	//----- nvinfo : EIATTR_KPARAM_INFO
	.align		4
.L_295:
        /*03d8*/ 	.byte	0x04, 0x17
        /*03da*/ 	.short	(.L_297 - .L_296)
.L_296:
        /*03dc*/ 	.word	0x00000000
        /*03e0*/ 	.short	0x0005
        /*03e2*/ 	.short	0x0028
        /*03e4*/ 	.byte	0x00, 0xf5, 0x21, 0x00


	//----- nvinfo : EIATTR_KPARAM_INFO
	.align		4
.L_297:
        /*03e8*/ 	.byte	0x04, 0x17
        /*03ea*/ 	.short	(.L_299 - .L_298)
.L_298:
        /*03ec*/ 	.word	0x00000000
        /*03f0*/ 	.short	0x0004
        /*03f2*/ 	.short	0x0020
        /*03f4*/ 	.byte	0x00, 0xf5, 0x21, 0x00


	//----- nvinfo : EIATTR_KPARAM_INFO
	.align		4
.L_299:
        /*03f8*/ 	.byte	0x04, 0x17
        /*03fa*/ 	.short	(.L_301 - .L_300)
.L_300:
        /*03fc*/ 	.word	0x00000000
        /*0400*/ 	.short	0x0003
        /*0402*/ 	.short	0x0018
        /*0404*/ 	.byte	0x00, 0xf5, 0x21, 0x00


	//----- nvinfo : EIATTR_KPARAM_INFO
	.align		4
.L_301:
        /*0408*/ 	.byte	0x04, 0x17
        /*040a*/ 	.short	(.L_303 - .L_302)
.L_302:
        /*040c*/ 	.word	0x00000000
        /*0410*/ 	.short	0x0002
        /*0412*/ 	.short	0x0010
        /*0414*/ 	.byte	0x00, 0xf5, 0x21, 0x00


	//----- nvinfo : EIATTR_KPARAM_INFO
	.align		4
.L_303:
        /*0418*/ 	.byte	0x04, 0x17
        /*041a*/ 	.short	(.L_305 - .L_304)
.L_304:
        /*041c*/ 	.word	0x00000000
        /*0420*/ 	.short	0x0001
        /*0422*/ 	.short	0x0008
        /*0424*/ 	.byte	0x00, 0xf5, 0x21, 0x00


	//----- nvinfo : EIATTR_KPARAM_INFO
	.align		4
.L_305:
        /*0428*/ 	.byte	0x04, 0x17
        /*042a*/ 	.short	(.L_307 - .L_306)
.L_306:
        /*042c*/ 	.word	0x00000000
        /*0430*/ 	.short	0x0000
        /*0432*/ 	.short	0x0000
        /*0434*/ 	.byte	0x00, 0xf5, 0x21, 0x00


	//----- nvinfo : EIATTR_SPARSE_MMA_MASK
	.align		4
.L_307:
        /*0438*/ 	.byte	0x03, 0x50
        /*043a*/ 	.short	0x0000


	//----- nvinfo : EIATTR_MAXREG_COUNT
	.align		4
        /*043c*/ 	.byte	0x03, 0x1b
        /*043e*/ 	.short	0x00ff


	//----- nvinfo : EIATTR_MERCURY_ISA_VERSION
	.align		4
        /*0440*/ 	.byte	0x03, 0x5f
        /*0442*/ 	.short	0x0101


	//----- nvinfo : EIATTR_VRC_CTA_INIT_COUNT
	.align		4
        /*0444*/ 	.byte	0x02, 0x4a
	.zero		1
	.zero		1


	//----- nvinfo : EIATTR_EXIT_INSTR_OFFSETS
	.align		4
        /*0448*/ 	.byte	0x04, 0x1c
        /*044a*/ 	.short	(.L_309 - .L_308)


	//   ....[0]....
.L_308:
        /*044c*/ 	.word	0x00000070


	//   ....[1]....
        /*0450*/ 	.word	0x00000860


	//   ....[2]....
        /*0454*/ 	.word	0x00004300


	//----- nvinfo : EIATTR_INDIRECT_BRANCH_TARGETS
	.align		4
.L_309:
        /*0458*/ 	.byte	0x04, 0x34
        /*045a*/ 	.short	(.L_311 - .L_310)


	//   ....[0]....
.L_310:
        /*045c*/ 	.word	.L_x_119@srel
        /*0460*/ 	.short	0x0
        /*0462*/ 	.short	0x0
        /*0464*/ 	.word	0x3
        /*0468*/ 	.word	.L_x_120@srel
        /*046c*/ 	.word	.L_x_121@srel
        /*0470*/ 	.word	.L_x_122@srel


	//   ....[1]....
        /*0474*/ 	.word	.L_x_123@srel
        /*0478*/ 	.short	0x0
        /*047a*/ 	.short	0x0
        /*047c*/ 	.word	0x3
        /*0480*/ 	.word	.L_x_124@srel
        /*0484*/ 	.word	.L_x_125@srel
        /*0488*/ 	.word	.L_x_126@srel


	//----- nvinfo : EIATTR_CRS_STACK_SIZE
	.align		4
.L_311:
        /*048c*/ 	.byte	0x04, 0x1e
        /*048e*/ 	.short	(.L_313 - .L_312)
.L_312:
        /*0490*/ 	.word	0x00000000


	//----- nvinfo : EIATTR_CBANK_PARAM_SIZE
	.align		4
.L_313:
        /*0494*/ 	.byte	0x03, 0x19
        /*0496*/ 	.short	0x017c


	//----- nvinfo : EIATTR_PARAM_CBANK
	.align		4
        /*0498*/ 	.byte	0x04, 0x0a
        /*049a*/ 	.short	(.L_315 - .L_314)
	.align		4
.L_314:
        /*049c*/ 	.word	index@(.nv.constant0._Z22InviscidBC_gpu_kernel2PiPdPcS0_S0_S0_S0_S0_S0_S0_S0_S0_S0_S0_S0_S1_S0_S0_S0_S0_S0_S0_diiiiiiiiiiiiiiiiiiiiiiiiiiiiiiiiiiidiiiiidS0_i)
        /*04a0*/ 	.short	0x0380
        /*04a2*/ 	.short	0x017c


	//----- nvinfo : EIATTR_SW_WAR
	.align		4
.L_315:
        /*04a4*/ 	.byte	0x04, 0x36
        /*04a6*/ 	.short	(.L_317 - .L_316)
.L_316:
        /*04a8*/ 	.word	0x00000008
.L_317:


//--------------------- .nv.info._Z22InviscidBC_gpu_kernel1PiPdPcS0_S0_S0_S0_S0_S0_S0_S0_S0_S0_S0_S0_S1_S0_S0_S0_S0_S0_S0_diiiiiiiiiiiiiiiiiiiiiiiiiiiiiiiiiiidiiiiidi --------------------------
	.section	.nv.info._Z22InviscidBC_gpu_kernel1PiPdPcS0_S0_S0_S0_S0_S0_S0_S0_S0_S0_S0_S0_S1_S0_S0_S0_S0_S0_S0_diiiiiiiiiiiiiiiiiiiiiiiiiiiiiiiiiiidiiiiidi,"",@"SHT_CUDA_INFO"
	.sectionflags	@""
	.align	4


	//----- nvinfo : EIATTR_CUDA_API_VERSION
	.align		4
        /*0000*/ 	.byte	0x04, 0x37
        /*0002*/ 	.short	(.L_319 - .L_318)
.L_318:
        /*0004*/ 	.word	0x00000082


	//----- nvinfo : EIATTR_KPARAM_INFO
	.align		4
.L_319:
        /*0008*/ 	.byte	0x04, 0x17
        /*000a*/ 	.short	(.L_321 - .L_320)
.L_320:
        /*000c*/ 	.word	0x00000000
        /*0010*/ 	.short	0x0041
        /*0012*/ 	.short	0x0170
        /*0014*/ 	.byte	0x00, 0xf0, 0x11, 0x00


	//----- nvinfo : EIATTR_KPARAM_INFO
	.align		4
.L_321:
        /*0018*/ 	.byte	0x04, 0x17
        /*001a*/ 	.short	(.L_323 - .L_322)
.L_322:
        /*001c*/ 	.word	0x00000000
        /*0020*/ 	.short	0x0040
        /*0022*/ 	.short	0x0168
        /*0024*/ 	.byte	0x00, 0xf0, 0x21, 0x00


	//----- nvinfo : EIATTR_KPARAM_INFO
	.align		4
.L_323:
        /*0028*/ 	.byte	0x04, 0x17
        /*002a*/ 	.short	(.L_325 - .L_324)
.L_324:
        /*002c*/ 	.word	0x00000000
        /*0030*/ 	.short	0x003f
        /*0032*/ 	.short	0x0160
        /*0034*/ 	.byte	0x00, 0xf0, 0x11, 0x00


	//----- nvinfo : EIATTR_KPARAM_INFO
	.align		4
.L_325:
        /*0038*/ 	.byte	0x04, 0x17
        /*003a*/ 	.short	(.L_327 - .L_326)
.L_326:
        /*003c*/ 	.word	0x00000000
        /*0040*/ 	.short	0x003e
        /*0042*/ 	.short	0x015c
        /*0044*/ 	.byte	0x00, 0xf0, 0x11, 0x00


	//----- nvinfo : EIATTR_KPARAM_INFO
	.align		4
.L_327:
        /*0048*/ 	.byte	0x04, 0x17
        /*004a*/ 	.short	(.L_329 - .L_328)
.L_328:
        /*004c*/ 	.word	0x00000000
        /*0050*/ 	.short	0x003d
        /*0052*/ 	.short	0x0158
        /*0054*/ 	.byte	0x00, 0xf0, 0x11, 0x00


	//----- nvinfo : EIATTR_KPARAM_INFO
	.align		4
.L_329:
        /*0058*/ 	.byte	0x04, 0x17
        /*005a*/ 	.short	(.L_331 - .L_330)
.L_330:
        /*005c*/ 	.word	0x00000000
        /*0060*/ 	.short	0x003c
        /*0062*/ 	.short	0x0154
        /*0064*/ 	.byte	0x00, 0xf0, 0x11, 0x00


	//----- nvinfo : EIATTR_KPARAM_INFO
	.align		4
.L_331:
        /*0068*/ 	.byte	0x04, 0x17
        /*006a*/ 	.short	(.L_333 - .L_332)
.L_332:
        /*006c*/ 	.word	0x00000000
        /*0070*/ 	.short	0x003b
        /*0072*/ 	.short	0x0150
        /*0074*/ 	.byte	0x00, 0xf0, 0x11, 0x00


	//----- nvinfo : EIATTR_KPARAM_INFO
	.align		4
.L_333:
        /*0078*/ 	.byte	0x04, 0x17
        /*007a*/ 	.short	(.L_335 - .L_334)
.L_334:
        /*007c*/ 	.word	0x00000000
        /*0080*/ 	.short	0x003a
        /*0082*/ 	.short	0x0148
        /*0084*/ 	.byte	0x00, 0xf0, 0x21, 0x00


	//----- nvinfo : EIATTR_KPARAM_INFO
	.align		4
.L_335:
        /*0088*/ 	.byte	0x04, 0x17
        /*008a*/ 	.short	(.L_337 - .L_336)
.L_336:
        /*008c*/ 	.word	0x00000000
        /*0090*/ 	.short	0x0039
        /*0092*/ 	.short	0x0140
        /*0094*/ 	.byte	0x00, 0xf0, 0x11, 0x00


	//----- nvinfo : EIATTR_KPARAM_INFO
	.align		4
.L_337:
        /*0098*/ 	.byte	0x04, 0x17
        /*009a*/ 	.short	(.L_339 - .L_338)
.L_338:
        /*009c*/ 	.word	0x00000000
        /*00a0*/ 	.short	0x0038
        /*00a2*/ 	.short	0x013c
        /*00a4*/ 	.byte	0x00, 0xf0, 0x11, 0x00


	//----- nvinfo : EIATTR_KPARAM_INFO
	.align		4
.L_339:
        /*00a8*/ 	.byte	0x04, 0x17
        /*00aa*/ 	.short	(.L_341 - .L_340)
.L_340:
        /*00ac*/ 	.word	0x00000000
        /*00b0*/ 	.short	0x0037
        /*00b2*/ 	.short	0x0138
        /*00b4*/ 	.byte	0x00, 0xf0, 0x11, 0x00


	//----- nvinfo : EIATTR_KPARAM_INFO
	.align		4
.L_341:
        /*00b8*/ 	.byte	0x04, 0x17
        /*00ba*/ 	.short	(.L_343 - .L_342)
.L_342:
        /*00bc*/ 	.word	0x00000000
        /*00c0*/ 	.short	0x0036
        /*00c2*/ 	.short	0x0134
        /*00c4*/ 	.byte	0x00, 0xf0, 0x11, 0x00


	//----- nvinfo : EIATTR_KPARAM_INFO
	.align		4
.L_343:
        /*00c8*/ 	.byte	0x04, 0x17
        /*00ca*/ 	.short	(.L_345 - .L_344)
.L_344:
        /*00cc*/ 	.word	0x00000000
        /*00d0*/ 	.short	0x0035
        /*00d2*/ 	.short	0x0130
        /*00d4*/ 	.byte	0x00, 0xf0, 0x11, 0x00


	//----- nvinfo : EIATTR_KPARAM_INFO
	.align		4
.L_345:
        /*00d8*/ 	.byte	0x04, 0x17
        /*00da*/ 	.short	(.L_347 - .L_346)
.L_346:
        /*00dc*/ 	.word	0x00000000
        /*00e0*/ 	.short	0x0034
        /*00e2*/ 	.short	0x012c
        /*00e4*/ 	.byte	0x00, 0xf0, 0x11, 0x00


	//----- nvinfo : EIATTR_KPARAM_INFO
	.align		4
.L_347:
        /*00e8*/ 	.byte	0x04, 0x17
        /*00ea*/ 	.short	(.L_349 - .L_348)
.L_348:
        /*00ec*/ 	.word	0x00000000
        /*00f0*/ 	.short	0x0033
        /*00f2*/ 	.short	0x0128
        /*00f4*/ 	.byte	0x00, 0xf0, 0x11, 0x00


	//----- nvinfo : EIATTR_KPARAM_INFO
	.align		4
.L_349:
        /*00f8*/ 	.byte	0x04, 0x17
        /*00fa*/ 	.short	(.L_351 - .L_350)
.L_350:
        /*00fc*/ 	.word	0x00000000
        /*0100*/ 	.short	0x0032
        /*0102*/ 	.short	0x0124
        /*0104*/ 	.byte	0x00, 0xf0, 0x11, 0x00


	//----- nvinfo : EIATTR_KPARAM_INFO
	.align		4
.L_351:
        /*0108*/ 	.byte	0x04, 0x17
        /*010a*/ 	.short	(.L_353 - .L_352)
.L_352:
        /*010c*/ 	.word	0x00000000
        /*0110*/ 	.short	0x0031
        /*0112*/ 	.short	0x0120
        /*0114*/ 	.byte	0x00, 0xf0, 0x11, 0x00


	//----- nvinfo : EIATTR_KPARAM_INFO
	.align		4
.L_353:
        /*0118*/ 	.byte	0x04, 0x17
        /*011a*/ 	.short	(.L_355 - .L_354)
.L_354:
        /*011c*/ 	.word	0x00000000
        /*0120*/ 	.short	0x0030
        /*0122*/ 	.short	0x011c
        /*0124*/ 	.byte	0x00, 0xf0, 0x11, 0x00


	//----- nvinfo : EIATTR_KPARAM_INFO
	.align		4
.L_355:
        /*0128*/ 	.byte	0x04, 0x17
        /*012a*/ 	.short	(.L_357 - .L_356)
.L_356:
        /*012c*/ 	.word	0x00000000
        /*0130*/ 	.short	0x002f
        /*0132*/ 	.short	0x0118
        /*0134*/ 	.byte	0x00, 0xf0, 0x11, 0x00


	//----- nvinfo : EIATTR_KPARAM_INFO
	.align		4
.L_357:
        /*0138*/ 	.byte	0x04, 0x17
        /*013a*/ 	.short	(.L_359 - .L_358)
.L_358:
        /*013c*/ 	.word	0x00000000
        /*0140*/ 	.short	0x002e
        /*0142*/ 	.short	0x0114
        /*0144*/ 	.byte	0x00, 0xf0, 0x11, 0x00


	//----- nvinfo : EIATTR_KPARAM_INFO
	.align		4
.L_359:
        /*0148*/ 	.byte	0x04, 0x17
        /*014a*/ 	.short	(.L_361 - .L_360)
.L_360:
        /*014c*/ 	.word	0x00000000
        /*0150*/ 	.short	0x002d
        /*0152*/ 	.short	0x0110
        /*0154*/ 	.byte	0x00, 0xf0, 0x11, 0x00


	//----- nvinfo : EIATTR_KPARAM_INFO
	.align		4
.L_361:
        /*0158*/ 	.byte	0x04, 0x17
        /*015a*/ 	.short	(.L_363 - .L_362)
.L_362:
        /*015c*/ 	.word	0x00000000
        /*0160*/ 	.short	0x002c
        /*0162*/ 	.short	0x010c
        /*0164*/ 	.byte	0x00, 0xf0, 0x11, 0x00


	//----- nvinfo : EIATTR_KPARAM_INFO
	.align		4
.L_363:
        /*0168*/ 	.byte	0x04, 0x17
        /*016a*/ 	.short	(.L_365 - .L_364)
.L_364:
        /*016c*/ 	.word	0x00000000
        /*0170*/ 	.short	0x002b
        /*0172*/ 	.short	0x0108
        /*0174*/ 	.byte	0x00, 0xf0, 0x11, 0x00


	//----- nvinfo : EIATTR_KPARAM_INFO
	.align		4
.L_365:
        /*0178*/ 	.byte	0x04, 0x17
        /*017a*/ 	.short	(.L_367 - .L_366)
.L_366:
        /*017c*/ 	.word	0x00000000
        /*0180*/ 	.short	0x002a
        /*0182*/ 	.short	0x0104
        /*0184*/ 	.byte	0x00, 0xf0, 0x11, 0x00


	//----- nvinfo : EIATTR_KPARAM_INFO
	.align		4
.L_367:
        /*0188*/ 	.byte	0x04, 0x17
        /*018a*/ 	.short	(.L_369 - .L_368)
.L_368:
        /*018c*/ 	.word	0x00000000
        /*0190*/ 	.short	0x0029
        /*0192*/ 	.short	0x0100
        /*0194*/ 	.byte	0x00, 0xf0, 0x11, 0x00


	//----- nvinfo : EIATTR_KPARAM_INFO
	.align		4
.L_369:
        /*0198*/ 	.byte	0x04, 0x17
        /*019a*/ 	.short	(.L_371 - .L_370)
.L_370:
        /*019c*/ 	.word	0x00000000
        /*01a0*/ 	.short	0x0028
        /*01a2*/ 	.short	0x00fc
        /*01a4*/ 	.byte	0x00, 0xf0, 0x11, 0x00


	//----- nvinfo : EIATTR_KPARAM_INFO
	.align		4
.L_371:
        /*01a8*/ 	.byte	0x04, 0x17
        /*01aa*/ 	.short	(.L_373 - .L_372)
.L_372:
        /*01ac*/ 	.word	0x00000000
        /*01b0*/ 	.short	0x0027
        /*01b2*/ 	.short	0x00f8
        /*01b4*/ 	.byte	0x00, 0xf0, 0x11, 0x00


	//----- nvinfo : EIATTR_KPARAM_INFO
	.align		4
.L_373:
        /*01b8*/ 	.byte	0x04, 0x17
        /*01ba*/ 	.short	(.L_375 - .L_374)
.L_374:
        /*01bc*/ 	.word	0x00000000
        /*01c0*/ 	.short	0x0026
        /*01c2*/ 	.short	0x00f4
        /*01c4*/ 	.byte	0x00, 0xf0, 0x11, 0x00


	//----- nvinfo : EIATTR_KPARAM_INFO
	.align		4
.L_375:
        /*01c8*/ 	.byte	0x04, 0x17
        /*01ca*/ 	.short	(.L_377 - .L_376)
.L_376:
        /*01cc*/ 	.word	0x00000000
        /*01d0*/ 	.short	0x0025
        /*01d2*/ 	.short	0x00f0
        /*01d4*/ 	.byte	0x00, 0xf0, 0x11, 0x00


	//----- nvinfo : EIATTR_KPARAM_INFO
	.align		4
.L_377:
        /*01d8*/ 	.byte	0x04, 0x17
        /*01da*/ 	.short	(.L_379 - .L_378)
.L_378:
        /*01dc*/ 	.word	0x00000000
        /*01e0*/ 	.short	0x0024
        /*01e2*/ 	.short	0x00ec
        /*01e4*/ 	.byte	0x00, 0xf0, 0x11, 0x00


	//----- nvinfo : EIATTR_KPARAM_INFO
	.align		4
.L_379:
        /*01e8*/ 	.byte	0x04, 0x17
        /*01ea*/ 	.short	(.L_381 - .L_380)
.L_380:
        /*01ec*/ 	.word	0x00000000
        /*01f0*/ 	.short	0x0023
        /*01f2*/ 	.short	0x00e8
        /*01f4*/ 	.byte	0x00, 0xf0, 0x11, 0x00


	//----- nvinfo : EIATTR_KPARAM_INFO
	.align		4
.L_381:
        /*01f8*/ 	.byte	0x04, 0x17
        /*01fa*/ 	.short	(.L_383 - .L_382)
.L_382:
        /*01fc*/ 	.word	0x00000000
        /*0200*/ 	.short	0x0022
        /*0202*/ 	.short	0x00e4
        /*0204*/ 	.byte	0x00, 0xf0, 0x11, 0x00


	//----- nvinfo : EIATTR_KPARAM_INFO
	.align		4
.L_383:
        /*0208*/ 	.byte	0x04, 0x17
        /*020a*/ 	.short	(.L_385 - .L_384)
.L_384:
        /*020c*/ 	.word	0x00000000
        /*0210*/ 	.short	0x0021
        /*0212*/ 	.short	0x00e0
        /*0214*/ 	.byte	0x00, 0xf0, 0x11, 0x00


	//----- nvinfo : EIATTR_KPARAM_INFO
	.align		4
.L_385:
        /*0218*/ 	.byte	0x04, 0x17
        /*021a*/ 	.short	(.L_387 - .L_386)
.L_386:
        /*021c*/ 	.word	0x00000000
        /*0220*/ 	.short	0x0020
        /*0222*/ 	.short	0x00dc
        /*0224*/ 	.byte	0x00, 0xf0, 0x11, 0x00


	//----- nvinfo : EIATTR_KPARAM_INFO
	.align		4
.L_387:
        /*0228*/ 	.byte	0x04, 0x17
        /*022a*/ 	.short	(.L_389 - .L_388)
.L_388:
        /*022c*/ 	.word	0x00000000
        /*0230*/ 	.short	0x001f
        /*0232*/ 	.short	0x00d8
        /*0234*/ 	.byte	0x00, 0xf0, 0x11, 0x00


	//----- nvinfo : EIATTR_KPARAM_INFO
	.align		4
.L_389:
        /*0238*/ 	.byte	0x04, 0x17
        /*023a*/ 	.short	(.L_391 - .L_390)
.L_390:
        /*023c*/ 	.word	0x00000000
        /*0240*/ 	.short	0x001e
        /*0242*/ 	.short	0x00d4
        /*0244*/ 	.byte	0x00, 0xf0, 0x11, 0x00


	//----- nvinfo : EIATTR_KPARAM_INFO
	.align		4
.L_391:
        /*0248*/ 	.byte	0x04, 0x17
        /*024a*/ 	.short	(.L_393 - .L_392)
.L_392:
        /*024c*/ 	.word	0x00000000
        /*0250*/ 	.short	0x001d
        /*0252*/ 	.short	0x00d0
        /*0254*/ 	.byte	0x00, 0xf0, 0x11, 0x00


	//----- nvinfo : EIATTR_KPARAM_INFO
	.align		4
.L_393:
        /*0258*/ 	.byte	0x04, 0x17
        /*025a*/ 	.short	(.L_395 - .L_394)
.L_394:
        /*025c*/ 	.word	0x00000000
        /*0260*/ 	.short	0x001c
        /*0262*/ 	.short	0x00cc
        /*0264*/ 	.byte	0x00, 0xf0, 0x11, 0x00


	//----- nvinfo : EIATTR_KPARAM_INFO
	.align		4
.L_395:
        /*0268*/ 	.byte	0x04, 0x17
        /*026a*/ 	.short	(.L_397 - .L_396)
.L_396:
        /*026c*/ 	.word	0x00000000
        /*0270*/ 	.short	0x001b
        /*0272*/ 	.short	0x00c8
        /*0274*/ 	.byte	0x00, 0xf0, 0x11, 0x00


	//----- nvinfo : EIATTR_KPARAM_INFO
	.align		4
.L_397:
        /*0278*/ 	.byte	0x04, 0x17
        /*027a*/ 	.short	(.L_399 - .L_398)
.L_398:
        /*027c*/ 	.word	0x00000000
        /*0280*/ 	.short	0x001a
        /*0282*/ 	.short	0x00c4
        /*0284*/ 	.byte	0x00, 0xf0, 0x11, 0x00


	//----- nvinfo : EIATTR_KPARAM_INFO
	.align		4
.L_399:
        /*0288*/ 	.byte	0x04, 0x17
        /*028a*/ 	.short	(.L_401 - .L_400)
.L_400:
        /*028c*/ 	.word	0x00000000
        /*0290*/ 	.short	0x0019
        /*0292*/ 	.short	0x00c0
        /*0294*/ 	.byte	0x00, 0xf0, 0x11, 0x00


	//----- nvinfo : EIATTR_KPARAM_INFO
	.align		4
.L_401:
        /*0298*/ 	.byte	0x04, 0x17
        /*029a*/ 	.short	(.L_403 - .L_402)
.L_402:
        /*029c*/ 	.word	0x00000000
        /*02a0*/ 	.short	0x0018
        /*02a2*/ 	.short	0x00bc
        /*02a4*/ 	.byte	0x00, 0xf0, 0x11, 0x00


	//----- nvinfo : EIATTR_KPARAM_INFO
	.align		4
.L_403:
        /*02a8*/ 	.byte	0x04, 0x17
        /*02aa*/ 	.short	(.L_405 - .L_404)
.L_404:
        /*02ac*/ 	.word	0x00000000
        /*02b0*/ 	.short	0x0017
        /*02b2*/ 	.short	0x00b8
        /*02b4*/ 	.byte	0x00, 0xf0, 0x11, 0x00


	//----- nvinfo : EIATTR_KPARAM_INFO
	.align		4
.L_405:
        /*02b8*/ 	.byte	0x04, 0x17
        /*02ba*/ 	.short	(.L_407 - .L_406)
.L_406:
        /*02bc*/ 	.word	0x00000000
        /*02c0*/ 	.short	0x0016
        /*02c2*/ 	.short	0x00b0
        /*02c4*/ 	.byte	0x00, 0xf0, 0x21, 0x00


	//----- nvinfo : EIATTR_KPARAM_INFO
	.align		4
.L_407:
        /*02c8*/ 	.byte	0x04, 0x17
        /*02ca*/ 	.short	(.L_409 - .L_408)
.L_408:
        /*02cc*/ 	.word	0x00000000
        /*02d0*/ 	.short	0x0015
        /*02d2*/ 	.short	0x00a8
        /*02d4*/ 	.byte	0x00, 0xf5, 0x21, 0x00


	//----- nvinfo : EIATTR_KPARAM_INFO
	.align		4
.L_409:
        /*02d8*/ 	.byte	0x04, 0x17
        /*02da*/ 	.short	(.L_411 - .L_410)
.L_410:
        /*02dc*/ 	.word	0x00000000
        /*02e0*/ 	.short	0x0014
        /*02e2*/ 	.short	0x00a0
        /*02e4*/ 	.byte	0x00, 0xf5, 0x21, 0x00


	//----- nvinfo : EIATTR_KPARAM_INFO
	.align		4
.L_411:
        /*02e8*/ 	.byte	0x04, 0x17
        /*02ea*/ 	.short	(.L_413 - .L_412)
.L_412:
        /*02ec*/ 	.word	0x00000000
        /*02f0*/ 	.short	0x0013
        /*02f2*/ 	.short	0x0098
        /*02f4*/ 	.byte	0x00, 0xf5, 0x21, 0x00


	//----- nvinfo : EIATTR_KPARAM_INFO
	.align		4
.L_413:
        /*02f8*/ 	.byte	0x04, 0x17
        /*02fa*/ 	.short	(.L_415 - .L_414)
.L_414:
        /*02fc*/ 	.word	0x00000000
        /*0300*/ 	.short	0x0012
        /*0302*/ 	.short	0x0090
        /*0304*/ 	.byte	0x00, 0xf5, 0x21, 0x00


	//----- nvinfo : EIATTR_KPARAM_INFO
	.align		4
.L_415:
        /*0308*/ 	.byte	0x04, 0x17
        /*030a*/ 	.short	(.L_417 - .L_416)
.L_416:
        /*030c*/ 	.word	0x00000000
        /*0310*/ 	.short	0x0011
        /*0312*/ 	.short	0x0088
        /*0314*/ 	.byte	0x00, 0xf5, 0x21, 0x00


	//----- nvinfo : EIATTR_KPARAM_INFO
	.align		4
.L_417:
        /*0318*/ 	.byte	0x04, 0x17
        /*031a*/ 	.short	(.L_419 - .L_418)
.L_418:
        /*031c*/ 	.word	0x00000000
        /*0320*/ 	.short	0x0010
        /*0322*/ 	.short	0x0080
        /*0324*/ 	.byte	0x00, 0xf5, 0x21, 0x00


	//----- nvinfo : EIATTR_KPARAM_INFO
	.align		4
.L_419:
        /*0328*/ 	.byte	0x04, 0x17
        /*032a*/ 	.short	(.L_421 - .L_420)
.L_420:
        /*032c*/ 	.word	0x00000000
        /*0330*/ 	.short	0x000f
        /*0332*/ 	.short	0x0078
        /*0334*/ 	.byte	0x00, 0xf5, 0x21, 0x00


	//----- nvinfo : EIATTR_KPARAM_INFO
	.align		4
.L_421:
        /*0338*/ 	.byte	0x04, 0x17
        /*033a*/ 	.short	(.L_423 - .L_422)
.L_422:
        /*033c*/ 	.word	0x00000000
        /*0340*/ 	.short	0x000e
        /*0342*/ 	.short	0x0070
        /*0344*/ 	.byte	0x00, 0xf5, 0x21, 0x00


	//----- nvinfo : EIATTR_KPARAM_INFO
	.align		4
.L_423:
        /*0348*/ 	.byte	0x04, 0x17
        /*034a*/ 	.short	(.L_425 - .L_424)
.L_424:
        /*034c*/ 	.word	0x00000000
        /*0350*/ 	.short	0x000d
        /*0352*/ 	.short	0x0068
        /*0354*/ 	.byte	0x00, 0xf5, 0x21, 0x00


	//----- nvinfo : EIATTR_KPARAM_INFO
	.align		4
.L_425:
        /*0358*/ 	.byte	0x04, 0x17
        /*035a*/ 	.short	(.L_427 - .L_426)
.L_426:
        /*035c*/ 	.word	0x00000000
        /*0360*/ 	.short	0x000c
        /*0362*/ 	.short	0x0060
        /*0364*/ 	.byte	0x00, 0xf5, 0x21, 0x00


	//----- nvinfo : EIATTR_KPARAM_INFO
	.align		4
.L_427:
        /*0368*/ 	.byte	0x04, 0x17
        /*036a*/ 	.short	(.L_429 - .L_428)
.L_428:
        /*036c*/ 	.word	0x00000000
        /*0370*/ 	.short	0x000b
        /*0372*/ 	.short	0x0058
        /*0374*/ 	.byte	0x00, 0xf5, 0x21, 0x00


	//----- nvinfo : EIATTR_KPARAM_INFO
	.align		4
.L_429:
        /*0378*/ 	.byte	0x04, 0x17
        /*037a*/ 	.short	(.L_431 - .L_430)
.L_430:
        /*037c*/ 	.word	0x00000000
        /*0380*/ 	.short	0x000a
        /*0382*/ 	.short	0x0050
        /*0384*/ 	.byte	0x00, 0xf5, 0x21, 0x00


	//----- nvinfo : EIATTR_KPARAM_INFO
	.align		4
.L_431:
        /*0388*/ 	.byte	0x04, 0x17
        /*038a*/ 	.short	(.L_433 - .L_432)
.L_432:
        /*038c*/ 	.word	0x00000000
        /*0390*/ 	.short	0x0009
        /*0392*/ 	.short	0x0048
        /*0394*/ 	.byte	0x00, 0xf5, 0x21, 0x00


	//----- nvinfo : EIATTR_KPARAM_INFO
	.align		4
.L_433:
        /*0398*/ 	.byte	0x04, 0x17
        /*039a*/ 	.short	(.L_435 - .L_434)
.L_434:
        /*039c*/ 	.word	0x00000000
        /*03a0*/ 	.short	0x0008
        /*03a2*/ 	.short	0x0040
        /*03a4*/ 	.byte	0x00, 0xf5, 0x21, 0x00


	//----- nvinfo : EIATTR_KPARAM_INFO
	.align		4
.L_435:
        /*03a8*/ 	.byte	0x04, 0x17
        /*03aa*/ 	.short	(.L_437 - .L_436)
.L_436:
        /*03ac*/ 	.word	0x00000000
        /*03b0*/ 	.short	0x0007
        /*03b2*/ 	.short	0x0038
        /*03b4*/ 	.byte	0x00, 0xf5, 0x21, 0x00


	//----- nvinfo : EIATTR_KPARAM_INFO
	.align		4
.L_437:
        /*03b8*/ 	.byte	0x04, 0x17
        /*03ba*/ 	.short	(.L_439 - .L_438)
.L_438:
        /*03bc*/ 	.word	0x00000000
        /*03c0*/ 	.short	0x0006
        /*03c2*/ 	.short	0x0030
        /*03c4*/ 	.byte	0x00, 0xf5, 0x21, 0x00


	//----- nvinfo : EIATTR_KPARAM_INFO
	.align		4
.L_439:
        /*03c8*/ 	.byte	0x04, 0x17
        /*03ca*/ 	.short	(.L_441 - .L_440)
.L_440:
        /*03cc*/ 	.word	0x00000000
        /*03d0*/ 	.short	0x0005
        /*03d2*/ 	.short	0x0028
        /*03d4*/ 	.byte	0x00, 0xf5, 0x21, 0x00


	//----- nvinfo : EIATTR_KPARAM_INFO
	.align		4
.L_441:
        /*03d8*/ 	.byte	0x04, 0x17
        /*03da*/ 	.short	(.L_443 - .L_442)
.L_442:
        /*03dc*/ 	.word	0x00000000
        /*03e0*/ 	.short	0x0004
        /*03e2*/ 	.short	0x0020
        /*03e4*/ 	.byte	0x00, 0xf5, 0x21, 0x00


	//----- nvinfo : EIATTR_KPARAM_INFO
	.align		4
.L_443:
        /*03e8*/ 	.byte	0x04, 0x17
        /*03ea*/ 	.short	(.L_445 - .L_444)
.L_444:
        /*03ec*/ 	.word	0x00000000
        /*03f0*/ 	.short	0x0003
        /*03f2*/ 	.short	0x0018
        /*03f4*/ 	.byte	0x00, 0xf5, 0x21, 0x00


	//----- nvinfo : EIATTR_KPARAM_INFO
	.align		4
.L_445:
        /*03f8*/ 	.byte	0x04, 0x17
        /*03fa*/ 	.short	(.L_447 - .L_446)
.L_446:
        /*03fc*/ 	.word	0x00000000
        /*0400*/ 	.short	0x0002
        /*0402*/ 	.short	0x0010
        /*0404*/ 	.byte	0x00, 0xf5, 0x21, 0x00


	//----- nvinfo : EIATTR_KPARAM_INFO
	.align		4
.L_447:
        /*0408*/ 	.byte	0x04, 0x17
        /*040a*/ 	.short	(.L_449 - .L_448)
.L_448:
        /*040c*/ 	.word	0x00000000
        /*0410*/ 	.short	0x0001
        /*0412*/ 	.short	0x0008
        /*0414*/ 	.byte	0x00, 0xf5, 0x21, 0x00


	//----- nvinfo : EIATTR_KPARAM_INFO
	.align		4
.L_449:
        /*0418*/ 	.byte	0x04, 0x17
        /*041a*/ 	.short	(.L_451 - .L_450)
.L_450:
        /*041c*/ 	.word	0x00000000
        /*0420*/ 	.short	0x0000
        /*0422*/ 	.short	0x0000
        /*0424*/ 	.byte	0x00, 0xf5, 0x21, 0x00


	//----- nvinfo : EIATTR_SPARSE_MMA_MASK
	.align		4
.L_451:
        /*0428*/ 	.byte	0x03, 0x50
        /*042a*/ 	.short	0x0000


	//----- nvinfo : EIATTR_MAXREG_COUNT
	.align		4
        /*042c*/ 	.byte	0x03, 0x1b
        /*042e*/ 	.short	0x00ff


	//----- nvinfo : EIATTR_MERCURY_ISA_VERSION
	.align		4
        /*0430*/ 	.byte	0x03, 0x5f
        /*0432*/ 	.short	0x0101


	//----- nvinfo : EIATTR_VRC_CTA_INIT_COUNT
	.align		4
        /*0434*/ 	.byte	0x02, 0x4a
	.zero		1
	.zero		1


	//----- nvinfo : EIATTR_EXIT_INSTR_OFFSETS
	.align		4
        /*0438*/ 	.byte	0x04, 0x1c
        /*043a*/ 	.short	(.L_453 - .L_452)


	//   ....[0]....
.L_452:
        /*043c*/ 	.word	0x00000070


	//   ....[1]....
        /*0440*/ 	.word	0x000008e0


	//   ....[2]....
        /*0444*/ 	.word	0x000029f0


	//----- nvinfo : EIATTR_INDIRECT_BRANCH_TARGETS
	.align		4
.L_453:
        /*0448*/ 	.byte	0x04, 0x34
        /*044a*/ 	.short	(.L_455 - .L_454)


	//   ....[0]....
.L_454:
        /*044c*/ 	.word	.L_x_127@srel
        /*0450*/ 	.short	0x0
        /*0452*/ 	.short	0x0
        /*0454*/ 	.word	0x3
        /*0458*/ 	.word	.L_x_128@srel
        /*045c*/ 	.word	.L_x_129@srel
        /*0460*/ 	.word	.L_x_130@srel


	//   ....[1]....
        /*0464*/ 	.word	.L_x_131@srel
        /*0468*/ 	.short	0x0
        /*046a*/ 	.short	0x0
        /*046c*/ 	.word	0x3
        /*0470*/ 	.word	.L_x_132@srel
        /*0474*/ 	.word	.L_x_133@srel
        /*0478*/ 	.word	.L_x_134@srel


	//----- nvinfo : EIATTR_CRS_STACK_SIZE
	.align		4
.L_455:
        /*047c*/ 	.byte	0x04, 0x1e
        /*047e*/ 	.short	(.L_457 - .L_456)
.L_456:
        /*0480*/ 	.word	0x00000000


	//----- nvinfo : EIATTR_CBANK_PARAM_SIZE
	.align		4
.L_457:
        /*0484*/ 	.byte	0x03, 0x19
        /*0486*/ 	.short	0x0174


	//----- nvinfo : EIATTR_PARAM_CBANK
	.align		4
        /*0488*/ 	.byte	0x04, 0x0a
        /*048a*/ 	.short	(.L_459 - .L_458)
	.align		4
.L_458:
        /*048c*/ 	.word	index@(.nv.constant0._Z22InviscidBC_gpu_kernel1PiPdPcS0_S0_S0_S0_S0_S0_S0_S0_S0_S0_S0_S0_S1_S0_S0_S0_S0_S0_S0_diiiiiiiiiiiiiiiiiiiiiiiiiiiiiiiiiiidiiiiidi)
        /*0490*/ 	.short	0x0380
        /*0492*/ 	.short	0x0174


	//----- nvinfo : EIATTR_SW_WAR
	.align		4
.L_459:
        /*0494*/ 	.byte	0x04, 0x36
        /*0496*/ 	.short	(.L_461 - .L_460)
.L_460:
        /*0498*/ 	.word	0x00000008
.L_461:


//--------------------- .nv.callgraph             --------------------------
	.section	.nv.callgraph,"",@"SHT_CUDA_CALLGRAPH"
	.align	4
	.sectionentsize	8
	.align		4
        /*0000*/ 	.word	0x00000000
	.align		4
        /*0004*/ 	.word	0xffffffff
	.align		4
        /*0008*/ 	.word	0x00000000
	.align		4
        /*000c*/ 	.word	0xfffffffe
	.align		4
        /*0010*/ 	.word	0x00000000
	.align		4
        /*0014*/ 	.word	0xfffffffd
	.align		4
        /*0018*/ 	.word	0x00000000
	.align		4
        /*001c*/ 	.word	0xfffffffc


//--------------------- .nv.constant2._Z22InviscidBC_gpu_kernel2PiPdPcS0_S0_S0_S0_S0_S0_S0_S0_S0_S0_S0_S0_S1_S0_S0_S0_S0_S0_S0_diiiiiiiiiiiiiiiiiiiiiiiiiiiiiiiiiiidiiiiidS0_i --------------------------
	.section	.nv.constant2._Z22InviscidBC_gpu_kernel2PiPdPcS0_S0_S0_S0_S0_S0_S0_S0_S0_S0_S0_S0_S1_S0_S0_S0_S0_S0_S0_diiiiiiiiiiiiiiiiiiiiiiiiiiiiiiiiiiidiiiiidS0_i,"a",@progbits
	.sectionflags	@""
	.align	4
.nv.constant2._Z22InviscidBC_gpu_kernel2PiPdPcS0_S0_S0_S0_S0_S0_S0_S0_S0_S0_S0_S0_S1_S0_S0_S0_S0_S0_S0_diiiiiiiiiiiiiiiiiiiiiiiiiiiiiiiiiiidiiiiidS0_i:
        /*0000*/ 	.byte	0xf0, 0x09, 0x00, 0x00, 0x20, 0x0a, 0x00, 0x00, 0x70, 0x09, 0x00, 0x00, 0x60, 0x0b, 0x00, 0x00
        /*0010*/ 	.byte	0xb0, 0x0b, 0x00, 0x00, 0xe0, 0x0a, 0x00, 0x00


//--------------------- .nv.constant2._Z22InviscidBC_gpu_kernel1PiPdPcS0_S0_S0_S0_S0_S0_S0_S0_S0_S0_S0_S0_S1_S0_S0_S0_S0_S0_S0_diiiiiiiiiiiiiiiiiiiiiiiiiiiiiiiiiiidiiiiidi --------------------------
	.section	.nv.constant2._Z22InviscidBC_gpu_kernel1PiPdPcS0_S0_S0_S0_S0_S0_S0_S0_S0_S0_S0_S0_S1_S0_S0_S0_S0_S0_S0_diiiiiiiiiiiiiiiiiiiiiiiiiiiiiiiiiiidiiiiidi,"a",@progbits
	.sectionflags	@""
	.align	4
.nv.constant2._Z22InviscidBC_gpu_kernel1PiPdPcS0_S0_S0_S0_S0_S0_S0_S0_S0_S0_S0_S0_S1_S0_S0_S0_S0_S0_S0_diiiiiiiiiiiiiiiiiiiiiiiiiiiiiiiiiiidiiiiidi:
        /*0000*/ 	.byte	0x20, 0x0a, 0x00, 0x00, 0x50, 0x0a, 0x00, 0x00, 0xa0, 0x09, 0x00, 0x00, 0x90, 0x0b, 0x00, 0x00
        /*0010*/ 	.byte	0xe0, 0x0b, 0x00, 0x00, 0x10, 0x0b, 0x00, 0x00


//--------------------- .text._Z22InviscidBC_gpu_kernel3PiPdPcS0_S0_S0_S0_S0_S0_S0_S0_S0_S0_S0_S0_S1_S0_S0_S0_S0_S0_S0_diiiiiiiiiiiiiiiiiiiiiiiiiiiiiiiiiiidiiiiidi --------------------------
	.section	.text._Z22InviscidBC_gpu_kernel3PiPdPcS0_S0_S0_S0_S0_S0_S0_S0_S0_S0_S0_S0_S1_S0_S0_S0_S0_S0_S0_diiiiiiiiiiiiiiiiiiiiiiiiiiiiiiiiiiidiiiiidi,"ax",@progbits
	.align	128
        .global         _Z22InviscidBC_gpu_kernel3PiPdPcS0_S0_S0_S0_S0_S0_S0_S0_S0_S0_S0_S0_S1_S0_S0_S0_S0_S0_S0_diiiiiiiiiiiiiiiiiiiiiiiiiiiiiiiiiiidiiiiidi
        .type           _Z22InviscidBC_gpu_kernel3PiPdPcS0_S0_S0_S0_S0_S0_S0_S0_S0_S0_S0_S0_S1_S0_S0_S0_S0_S0_S0_diiiiiiiiiiiiiiiiiiiiiiiiiiiiiiiiiiidiiiiidi,@function
        .size           _Z22InviscidBC_gpu_kernel3PiPdPcS0_S0_S0_S0_S0_S0_S0_S0_S0_S0_S0_S0_S1_S0_S0_S0_S0_S0_S0_diiiiiiiiiiiiiiiiiiiiiiiiiiiiiiiiiiidiiiiidi,(.L_x_141 - _Z22InviscidBC_gpu_kernel3PiPdPcS0_S0_S0_S0_S0_S0_S0_S0_S0_S0_S0_S0_S1_S0_S0_S0_S0_S0_S0_diiiiiiiiiiiiiiiiiiiiiiiiiiiiiiiiiiidiiiiidi)
        .other          _Z22InviscidBC_gpu_kernel3PiPdPcS0_S0_S0_S0_S0_S0_S0_S0_S0_S0_S0_S0_S1_S0_S0_S0_S0_S0_S0_diiiiiiiiiiiiiiiiiiiiiiiiiiiiiiiiiiidiiiiidi,@"STO_CUDA_ENTRY STV_DEFAULT"
_Z22InviscidBC_gpu_kernel3PiPdPcS0_S0_S0_S0_S0_S0_S0_S0_S0_S0_S0_S0_S1_S0_S0_S0_S0_S0_S0_diiiiiiiiiiiiiiiiiiiiiiiiiiiiiiiiiiidiiiiidi:
.text._Z22InviscidBC_gpu_kernel3PiPdPcS0_S0_S0_S0_S0_S0_S0_S0_S0_S0_S0_S0_S1_S0_S0_S0_S0_S0_S0_diiiiiiiiiiiiiiiiiiiiiiiiiiiiiiiiiiidiiiiidi:
[----:B------:R-:W-:Y:S01]  /*0000*/  LDC R1, c[0x0][0x37c] ;  /* 0x0000df00ff017b82 */ /* 0x000fe20000000800 */
[----:B------:R-:W0:Y:S07]  /*0010*/  S2R R0, SR_TID.X ;  /* 0x0000000000007919 */ /* 0x000e2e0000002100 */
[----:B------:R-:W0:Y:S01]  /*0020*/  S2UR UR4, SR_CTAID.X ;  /* 0x00000000000479c3 */ /* 0x000e220000002500 */
[----:B------:R-:W1:Y:S07]  /*0030*/  LDCU UR5, c[0x0][0x49c] ;  /* 0x00009380ff0577ac */ /* 0x000e6e0008000800 */
[----:B------:R-:W0:Y:S02]  /*0040*/  LDC R5, c[0x0][0x360] ;  /* 0x0000d800ff057b82 */ /* 0x000e240000000800 */
[----:B0-----:R-:W-:-:S05]  /*0050*/  IMAD R5, R5, UR4, R0 ;  /* 0x0000000405057c24 */ /* 0x001fca000f8e0200 */
[----:B-1----:R-:W-:-:S13]  /*0060*/  ISETP.GE.AND P0, PT, R5, UR5, PT ;  /* 0x0000000505007c0c */ /* 0x002fda000bf06270 */
[----:B------:R-:W-:Y:S05]  /*0070*/  @P0 EXIT ;  /* 0x000000000000094d */ /* 0x000fea0003800000 */
[----:B------:R-:W0:Y:S01]  /*0080*/  LDC R0, c[0x0][0x484] ;  /* 0x00012100ff007b82 */ /* 0x000e220000000800 */
[----:B------:R-:W-:Y:S01]  /*0090*/  IABS R12, R5 ;  /* 0x00000005000c7213 */ /* 0x000fe20000000000 */
[----:B------:R-:W1:Y:S01]  /*00a0*/  LDCU UR4, c[0x0][0x4f0] ;  /* 0x00009e00ff0477ac */ /* 0x000e620008000800 */
[----:B------:R-:W2:Y:S05]  /*00b0*/  LDCU.64 UR6, c[0x0][0x390] ;  /* 0x00007200ff0677ac */ /* 0x000eaa0008000a00 */
[----:B------:R-:W3:Y:S01]  /*00c0*/  LDC R4, c[0x0][0x48c] ;  /* 0x00012300ff047b82 */ /* 0x000ee20000000800 */
[----:B------:R-:W4:Y:S07]  /*00d0*/  LDCU.64 UR14, c[0x0][0x358] ;  /* 0x00006b00ff0e77ac */ /* 0x000f2e0008000a00 */
[----:B------:R-:W5:Y:S01]  /*00e0*/  LDC R10, c[0x0][0x488] ;  /* 0x00012200ff0a7b82 */ /* 0x000f620000000800 */
[----:B0-----:R-:W-:-:S02]  /*00f0*/  IABS R6, R0 ;  /* 0x0000000000067213 */ /* 0x001fc40000000000 */
[----:B------:R-:W-:Y:S02]  /*0100*/  LOP3.LUT R8, R5, R0, RZ, 0x3c, !PT ;  /* 0x0000000005087212 */ /* 0x000fe400078e3cff */
[----:B------:R-:W0:Y:S02]  /*0110*/  I2F.RP R7, R6 ;  /* 0x0000000600077306 */ /* 0x000e240000209400 */
[----:B------:R-:W-:Y:S01]  /*0120*/  ISETP.GE.AND P2, PT, R8, RZ, PT ;  /* 0x000000ff0800720c */ /* 0x000fe20003f46270 */
[----:B------:R-:W-:Y:S01]  /*0130*/  IMAD.MOV.U32 R8, RZ, RZ, RZ ;  /* 0x000000ffff087224 */ /* 0x000fe200078e00ff */
[----:B---3--:R-:W-:-:S04]  /*0140*/  IABS R11, R4 ;  /* 0x00000004000b7213 */ /* 0x008fc80000000000 */
[----:B------:R-:W3:Y:S01]  /*0150*/  I2F.RP R15, R11 ;  /* 0x0000000b000f7306 */ /* 0x000ee20000209400 */
[----:B-----5:R-:W-:-:S07]  /*0160*/  IMAD.SHL.U32 R10, R10, 0x2, RZ ;  /* 0x000000020a0a7824 */ /* 0x020fce00078e00ff */
[----:B0-----:R-:W0:Y:S01]  /*0170*/  MUFU.RCP R7, R7 ;  /* 0x0000000700077308 */ /* 0x001e220000001000 */
[----:B------:R-:W-:-:S04]  /*0180*/  IABS R18, R10 ;  /* 0x0000000a00127213 */ /* 0x000fc80000000000 */
[----:B------:R-:W-:-:S03]  /*0190*/  IADD3 R18, PT, PT, RZ, -R18, RZ ;  /* 0x80000012ff127210 */ /* 0x000fc60007ffe0ff */
[----:B---3--:R-:W-:Y:S01]  /*01a0*/  MUFU.RCP R15, R15 ;  /* 0x0000000f000f7308 */ /* 0x008fe20000001000 */
[----:B0-----:R-:W-:Y:S02]  /*01b0*/  IADD3 R2, PT, PT, R7, 0xffffffe, RZ ;  /* 0x0ffffffe07027810 */ /* 0x001fe40007ffe0ff */
[----:B------:R-:W-:-:S05]  /*01c0*/  IABS R7, R10 ;  /* 0x0000000a00077213 */ /* 0x000fca0000000000 */
[----:B------:R0:W3:Y:S08]  /*01d0*/  F2I.FTZ.U32.TRUNC.NTZ R3, R2 ;  /* 0x0000000200037305 */ /* 0x0000f0000021f000 */
[----:B------:R-:W5:Y:S01]  /*01e0*/  I2F.RP R14, R7 ;  /* 0x00000007000e7306 */ /* 0x000f620000209400 */
[----:B0-----:R-:W-:Y:S01]  /*01f0*/  IMAD.MOV.U32 R2, RZ, RZ, RZ ;  /* 0x000000ffff027224 */ /* 0x001fe200078e00ff */
[----:B---3--:R-:W-:-:S05]  /*0200*/  IADD3 R9, PT, PT, RZ, -R3, RZ ;  /* 0x80000003ff097210 */ /* 0x008fca0007ffe0ff */
[----:B------:R-:W-:Y:S01]  /*0210*/  IMAD R9, R9, R6, RZ ;  /* 0x0000000609097224 */ /* 0x000fe200078e02ff */
[----:B-----5:R-:W0:Y:S03]  /*0220*/  MUFU.RCP R14, R14 ;  /* 0x0000000e000e7308 */ /* 0x020e260000001000 */
[----:B------:R-:W-:-:S04]  /*0230*/  IMAD.HI.U32 R3, R3, R9, R2 ;  /* 0x0000000903037227 */ /* 0x000fc800078e0002 */
[----:B------:R-:W-:Y:S02]  /*0240*/  VIADD R9, R15, 0xffffffe ;  /* 0x0ffffffe0f097836 */ /* 0x000fe40000000000 */
[----:B------:R-:W-:-:S04]  /*0250*/  IMAD.HI.U32 R2, R3, R12, RZ ;  /* 0x0000000c03027227 */ /* 0x000fc800078e00ff */
[----:B------:R-:W3:Y:S01]  /*0260*/  F2I.FTZ.U32.TRUNC.NTZ R9, R9 ;  /* 0x0000000900097305 */ /* 0x000ee2000021f000 */
[----:B------:R-:W-:-:S05]  /*0270*/  IADD3 R13, PT, PT, -R2, RZ, RZ ;  /* 0x000000ff020d7210 */ /* 0x000fca0007ffe1ff */
[----:B------:R-:W-:Y:S01]  /*0280*/  IMAD R13, R6, R13, R12 ;  /* 0x0000000d060d7224 */ /* 0x000fe200078e020c */
[----:B0-----:R-:W-:-:S04]  /*0290*/  IADD3 R3, PT, PT, R14, 0xffffffe, RZ ;  /* 0x0ffffffe0e037810 */ /* 0x001fc80007ffe0ff */
[----:B------:R-:W-:Y:S02]  /*02a0*/  ISETP.GT.U32.AND P1, PT, R6, R13, PT ;  /* 0x0000000d0600720c */ /* 0x000fe40003f24070 */
[----:B------:R-:W0:Y:S01]  /*02b0*/  F2I.FTZ.U32.TRUNC.NTZ R3, R3 ;  /* 0x0000000300037305 */ /* 0x000e22000021f000 */
[----:B---3--:R-:W-:-:S05]  /*02c0*/  IADD3 R14, PT, PT, RZ, -R9, RZ ;  /* 0x80000009ff0e7210 */ /* 0x008fca0007ffe0ff */
[----:B------:R-:W-:-:S05]  /*02d0*/  IMAD R15, R14, R11, RZ ;  /* 0x0000000b0e0f7224 */ /* 0x000fca00078e02ff */
[----:B------:R-:W-:Y:S02]  /*02e0*/  @!P1 IMAD.IADD R13, R13, 0x1, -R6 ;  /* 0x000000010d0d9824 */ /* 0x000fe400078e0a06 */
[----:B------:R-:W-:Y:S01]  /*02f0*/  @!P1 VIADD R2, R2, 0x1 ;  /* 0x0000000102029836 */ /* 0x000fe20000000000 */
[----:B------:R-:W-:Y:S01]  /*0300*/  ISETP.NE.AND P1, PT, R0, RZ, PT ;  /* 0x000000ff0000720c */ /* 0x000fe20003f25270 */
[----:B------:R-:W-:Y:S01]  /*0310*/  IMAD.HI.U32 R15, R9, R15, R8 ;  /* 0x0000000f090f7227 */ /* 0x000fe200078e0008 */
[----:B------:R-:W-:Y:S02]  /*0320*/  ISETP.GE.U32.AND P0, PT, R13, R6, PT ;  /* 0x000000060d00720c */ /* 0x000fe40003f06070 */
[----:B------:R-:W-:Y:S02]  /*0330*/  LOP3.LUT R8, RZ, R0, RZ, 0x33, !PT ;  /* 0x00000000ff087212 */ /* 0x000fe400078e33ff */
[----:B0-----:R-:W-:Y:S01]  /*0340*/  IADD3 R14, PT, PT, RZ, -R3, RZ ;  /* 0x80000003ff0e7210 */ /* 0x001fe20007ffe0ff */
[----:B------:R-:W-:-:S04]  /*0350*/  IMAD.HI.U32 R15, R15, R12, RZ ;  /* 0x0000000c0f0f7227 */ /* 0x000fc800078e00ff */
[----:B------:R-:W-:Y:S02]  /*0360*/  IMAD R17, R14, R7, RZ ;  /* 0x000000070e117224 */ /* 0x000fe400078e02ff */
[----:B------:R-:W-:Y:S02]  /*0370*/  IMAD.MOV R14, RZ, RZ, -R15 ;  /* 0x000000ffff0e7224 */ /* 0x000fe400078e0a0f */
[----:B------:R-:W-:Y:S02]  /*0380*/  @P0 IADD3 R2, PT, PT, R2, 0x1, RZ ;  /* 0x0000000102020810 */ /* 0x000fe40007ffe0ff */
[C---:B------:R-:W-:Y:S01]  /*0390*/  IMAD R12, R11.reuse, R14, R12 ;  /* 0x0000000e0b0c7224 */ /* 0x040fe200078e020c */
[----:B------:R-:W-:Y:S02]  /*03a0*/  MOV R14, R18 ;  /* 0x00000012000e7202 */ /* 0x000fe40000000f00 */
[----:B------:R-:W-:Y:S02]  /*03b0*/  @!P2 IMAD.MOV R2, RZ, RZ, -R2 ;  /* 0x000000ffff02a224 */ /* 0x000fe400078e0a02 */
[----:B------:R-:W-:-:S03]  /*03c0*/  ISETP.GT.U32.AND P2, PT, R11, R12, PT ;  /* 0x0000000c0b00720c */ /* 0x000fc60003f44070 */
[----:B------:R-:W-:Y:S01]  /*03d0*/  SEL R9, R8, R2, !P1 ;  /* 0x0000000208097207 */ /* 0x000fe20004800000 */
[----:B------:R-:W-:-:S03]  /*03e0*/  HFMA2 R2, -RZ, RZ, 0, 0 ;  /* 0x00000000ff027431 */ /* 0x000fc600000001ff */
[----:B------:R-:W-:-:S06]  /*03f0*/  IABS R16, R9 ;  /* 0x0000000900107213 */ /* 0x000fcc0000000000 */
[----:B------:R-:W-:Y:S02]  /*0400*/  @!P2 IMAD.IADD R12, R12, 0x1, -R11 ;  /* 0x000000010c0ca824 */ /* 0x000fe400078e0a0b */
[----:B------:R-:W-:-:S03]  /*0410*/  IMAD.HI.U32 R2, R3, R17, R2 ;  /* 0x0000001103027227 */ /* 0x000fc600078e0002 */
[----:B------:R-:W-:Y:S01]  /*0420*/  ISETP.GE.U32.AND P5, PT, R12, R11, PT ;  /* 0x0000000b0c00720c */ /* 0x000fe20003fa6070 */
[----:B------:R-:W-:Y:S01]  /*0430*/  IMAD.MOV.U32 R3, RZ, RZ, R16 ;  /* 0x000000ffff037224 */ /* 0x000fe200078e0010 */
[----:B------:R-:W1:Y:S01]  /*0440*/  LDC R12, c[0x0][0x4ac] ;  /* 0x00012b00ff0c7b82 */ /* 0x000e620000000800 */
[----:B------:R-:W-:Y:S01]  /*0450*/  @!P2 VIADD R15, R15, 0x1 ;  /* 0x000000010f0fa836 */ /* 0x000fe20000000000 */
[----:B------:R-:W-:Y:S01]  /*0460*/  ISETP.NE.AND P2, PT, R4, RZ, PT ;  /* 0x000000ff0400720c */ /* 0x000fe20003f45270 */
[----:B------:R-:W-:-:S04]  /*0470*/  IMAD.HI.U32 R2, R2, R3, RZ ;  /* 0x0000000302027227 */ /* 0x000fc800078e00ff */
[----:B------:R-:W-:Y:S01]  /*0480*/  IMAD R2, R2, R14, R3 ;  /* 0x0000000e02027224 */ /* 0x000fe200078e0203 */
[----:B------:R-:W-:-:S03]  /*0490*/  LOP3.LUT R3, R5, R4, RZ, 0x3c, !PT ;  /* 0x0000000405037212 */ /* 0x000fc600078e3cff */
[----:B------:R-:W-:Y:S02]  /*04a0*/  @P5 IADD3 R15, PT, PT, R15, 0x1, RZ ;  /* 0x000000010f0f5810 */ /* 0x000fe40007ffe0ff */
[----:B------:R-:W-:Y:S02]  /*04b0*/  ISETP.GT.U32.AND P0, PT, R7, R2, PT ;  /* 0x000000020700720c */ /* 0x000fe40003f04070 */
[----:B------:R-:W-:Y:S02]  /*04c0*/  ISETP.GE.AND P3, PT, R3, RZ, PT ;  /* 0x000000ff0300720c */ /* 0x000fe40003f66270 */
[----:B------:R-:W-:-:S09]  /*04d0*/  ISETP.NE.AND P5, PT, R10, RZ, PT ;  /* 0x000000ff0a00720c */ /* 0x000fd20003fa5270 */
[----:B------:R-:W-:Y:S02]  /*04e0*/  @!P0 IADD3 R2, PT, PT, R2, -R7, RZ ;  /* 0x8000000702028210 */ /* 0x000fe40007ffe0ff */
[----:B------:R-:W-:Y:S02]  /*04f0*/  ISETP.GE.AND P0, PT, R9, RZ, PT ;  /* 0x000000ff0900720c */ /* 0x000fe40003f06270 */
[----:B------:R-:W-:Y:S02]  /*0500*/  ISETP.GT.U32.AND P4, PT, R7, R2, PT ;  /* 0x000000020700720c */ /* 0x000fe40003f84070 */
[----:B------:R-:W-:-:S04]  /*0510*/  MOV R9, R15 ;  /* 0x0000000f00097202 */ /* 0x000fc80000000f00 */
[----:B------:R-:W-:Y:S02]  /*0520*/  @!P3 IADD3 R9, PT, PT, -R9, RZ, RZ ;  /* 0x000000ff0909b210 */ /* 0x000fe40007ffe1ff */
[----:B------:R-:W-:-:S05]  /*0530*/  @!P2 LOP3.LUT R9, RZ, R4, RZ, 0x33, !PT ;  /* 0x00000004ff09a212 */ /* 0x000fca00078e33ff */
[----:B------:R-:W-:-:S05]  /*0540*/  @!P4 IMAD.IADD R2, R2, 0x1, -R7 ;  /* 0x000000010202c824 */ /* 0x000fca00078e0a07 */
[----:B------:R-:W-:Y:S01]  /*0550*/  MOV R15, R2 ;  /* 0x00000002000f7202 */ /* 0x000fe20000000f00 */
[----:B-1----:R-:W-:-:S04]  /*0560*/  IMAD R2, R12, UR4, R9 ;  /* 0x000000040c027c24 */ /* 0x002fc8000f8e0209 */
[----:B------:R-:W-:Y:S01]  /*0570*/  @!P0 IMAD.MOV R15, RZ, RZ, -R15 ;  /* 0x000000ffff0f8224 */ /* 0x000fe200078e0a0f */
[----:B------:R-:W-:-:S05]  /*0580*/  @!P5 LOP3.LUT R15, RZ, R10, RZ, 0x33, !PT ;  /* 0x0000000aff0fd212 */ /* 0x000fca00078e33ff */
[----:B------:R-:W-:-:S04]  /*0590*/  IMAD R2, R2, 0x6, R15 ;  /* 0x0000000602027824 */ /* 0x000fc800078e020f */
[----:B------:R-:W-:-:S05]  /*05a0*/  IMAD R3, R2, 0x3, RZ ;  /* 0x0000000302037824 */ /* 0x000fca00078e02ff */
[----:B--2---:R-:W-:-:S04]  /*05b0*/  IADD3 R2, P0, PT, R3, UR6, RZ ;  /* 0x0000000603027c10 */ /* 0x004fc8000ff1e0ff */
[----:B------:R-:W-:-:S05]  /*05c0*/  LEA.HI.X.SX32 R3, R3, UR7, 0x1, P0 ;  /* 0x0000000703037c11 */ /* 0x000fca00080f0eff */
[----:B----4-:R-:W2:Y:S01]  /*05d0*/  LDG.E.U8 R11, desc[UR14][R2.64] ;  /* 0x0000000e020b7981 */ /* 0x010ea2000c1e1100 */
[----:B------:R-:W-:Y:S01]  /*05e0*/  BSSY.RECONVERGENT B0, `(.L_x_0) ;  /* 0x000000a000007945 */ /* 0x000fe20003800200 */
[----:B--2---:R-:W-:-:S04]  /*05f0*/  ISETP.NE.AND P0, PT, R11, 0x57, PT ;  /* 0x000000570b00780c */ /* 0x004fc80003f05270 */
[----:B------:R-:W-:-:S13]  /*0600*/  ISETP.EQ.OR P0, PT, R11, 0x49, !P0 ;  /* 0x000000490b00780c */ /* 0x000fda0004702670 */
[----:B------:R-:W-:Y:S05]  /*0610*/  @P0 BRA `(.L_x_1) ;  /* 0x0000000000180947 */ /* 0x000fea0003800000 */
[----:B------:R-:W2:Y:S04]  /*0620*/  LDG.E.U8 R10, desc[UR14][R2.64+0x1] ;  /* 0x0000010e020a7981 */ /* 0x000ea8000c1e1100 */
[----:B------:R-:W3:Y:S01]  /*0630*/  LDG.E.U8 R7, desc[UR14][R2.64+0x2] ;  /* 0x0000020e02077981 */ /* 0x000ee2000c1e1100 */
[----:B--2---:R-:W-:-:S04]  /*0640*/  ISETP.NE.AND P0, PT, R10, 0x59, PT ;  /* 0x000000590a00780c */ /* 0x004fc80003f05270 */
[----:B------:R-:W-:-:S04]  /*0650*/  ISETP.NE.OR P0, PT, R11, 0x53, P0 ;  /* 0x000000530b00780c */ /* 0x000fc80000705670 */
[----:B---3--:R-:W-:-:S13]  /*0660*/  ISETP.NE.OR P0, PT, R7, 0x4d, P0 ;  /* 0x0000004d0700780c */ /* 0x008fda0000705670 */
[----:B------:R-:W-:Y:S05]  /*0670*/  @P0 EXIT ;  /* 0x000000000000094d */ /* 0x000fea0003800000 */
.L_x_1:
[----:B------:R-:W-:Y:S05]  /*0680*/  BSYNC.RECONVERGENT B0 ;  /* 0x0000000000007941 */ /* 0x000fea0003800200 */
.L_x_0:
[----:B------:R-:W-:Y:S01]  /*0690*/  ISETP.GE.AND P2, PT, R5, RZ, PT ;  /* 0x000000ff0500720c */ /* 0x000fe20003f46270 */
[----:B------:R-:W0:Y:S01]  /*06a0*/  LDCU.128 UR4, c[0x0][0x440] ;  /* 0x00008800ff0477ac */ /* 0x000e220008000c00 */
[-C--:B------:R-:W-:Y:S01]  /*06b0*/  ISETP.GT.U32.AND P0, PT, R6, R13.reuse, PT ;  /* 0x0000000d0600720c */ /* 0x080fe20003f04070 */
[----:B------:R-:W1:Y:S01]  /*06c0*/  LDC.64 R2, c[0x0][0x388] ;  /* 0x0000e200ff027b82 */ /* 0x000e620000000a00 */
[----:B------:R-:W-:Y:S01]  /*06d0*/  IADD3 R6, PT, PT, R13, -R6, RZ ;  /* 0x800000060d067210 */ /* 0x000fe20007ffe0ff */
[----:B------:R-:W2:Y:S03]  /*06e0*/  LDCU.64 UR12, c[0x0][0x438] ;  /* 0x00008700ff0c77ac */ /* 0x000ea60008000a00 */
[----:B------:R-:W-:Y:S01]  /*06f0*/  SEL R13, R6, R13, !P0 ;  /* 0x0000000d060d7207 */ /* 0x000fe20004000000 */
[----:B------:R-:W3:Y:S02]  /*0700*/  LDCU UR16, c[0x0][0x498] ;  /* 0x00009300ff1077ac */ /* 0x000ee40008000800 */
[----:B------:R-:W4:Y:S02]  /*0710*/  LDC.64 R6, c[0x0][0x420] ;  /* 0x00010800ff067b82 */ /* 0x000f240000000a00 */
[----:B------:R-:W-:Y:S01]  /*0720*/  @!P2 IADD3 R13, PT, PT, -R13, RZ, RZ ;  /* 0x000000ff0d0da210 */ /* 0x000fe20007ffe1ff */
[----:B------:R-:W5:Y:S03]  /*0730*/  LDCU.128 UR20, c[0x0][0x460] ;  /* 0x00008c00ff1477ac */ /* 0x000f660008000c00 */
[----:B------:R-:W-:-:S02]  /*0740*/  SEL R13, R8, R13, !P1 ;  /* 0x0000000d080d7207 */ /* 0x000fc40004800000 */
[----:B------:R-:W5:Y:S01]  /*0750*/  LDC.64 R10, c[0x0][0x418] ;  /* 0x00010600ff0a7b82 */ /* 0x000f620000000a00 */
[----:B0-----:R-:W-:Y:S02]  /*0760*/  UIADD3 UR11, UPT, UPT, UR6, -0x1, URZ ;  /* 0xffffffff060b7890 */ /* 0x001fe4000fffe0ff */
[----:B------:R-:W-:Y:S01]  /*0770*/  IMAD R0, R15, R0, R13 ;  /* 0x000000000f007224 */ /* 0x000fe200078e020d */
[----:B--2---:R-:W-:Y:S02]  /*0780*/  UIADD3 UR8, UPT, UPT, UR12, -0x1, URZ ;  /* 0xffffffff0c087890 */ /* 0x004fe4000fffe0ff */
[----:B------:R-:W-:Y:S01]  /*0790*/  UIADD3 UR10, UPT, UPT, UR5, -0x1, URZ ;  /* 0xffffffff050a7890 */ /* 0x000fe2000fffe0ff */
[----:B------:R-:W-:Y:S01]  /*07a0*/  IMAD R0, R9, R4, R0 ;  /* 0x0000000409007224 */ /* 0x000fe200078e0200 */
[----:B---3--:R-:W-:Y:S01]  /*07b0*/  UIMAD UR6, UR11, UR16, UR8 ;  /* 0x000000100b0672a4 */ /* 0x008fe2000f8e0208 */
[----:B------:R-:W0:Y:S01]  /*07c0*/  LDC.64 R4, c[0x0][0x428] ;  /* 0x00010a00ff047b82 */ /* 0x000e220000000a00 */
[----:B------:R-:W-:-:S02]  /*07d0*/  UIMAD UR5, UR10, UR16, UR8 ;  /* 0x000000100a0572a4 */ /* 0x000fc4000f8e0208 */
[----:B------:R-:W-:Y:S02]  /*07e0*/  UIADD3 UR12, UPT, UPT, UR7, -0x1, URZ ;  /* 0xffffffff070c7890 */ /* 0x000fe4000fffe0ff */
[C---:B------:R-:W-:Y:S02]  /*07f0*/  VIADD R13, R0.reuse, UR6 ;  /* 0x00000006000d7c36 */ /* 0x040fe40008000000 */
[C---:B----4-:R-:W-:Y:S01]  /*0800*/  IMAD.WIDE R8, R0.reuse, 0x8, R6 ;  /* 0x0000000800087825 */ /* 0x050fe200078e0206 */
[C---:B------:R-:W-:Y:S01]  /*0810*/  IADD3 R15, PT, PT, R0.reuse, UR5, RZ ;  /* 0x00000005000f7c10 */ /* 0x040fe2000fffe0ff */
[----:B------:R-:W-:Y:S02]  /*0820*/  UIMAD UR6, UR12, UR16, UR8 ;  /* 0x000000100c0672a4 */ /* 0x000fe4000f8e0208 */
[----:B-1----:R-:W-:Y:S02]  /*0830*/  IMAD.WIDE R6, R13, 0x8, R2 ;  /* 0x000000080d067825 */ /* 0x002fe400078e0202 */
[----:B------:R-:W2:Y:S02]  /*0840*/  LDG.E.64 R8, desc[UR14][R8.64] ;  /* 0x0000000e08087981 */ /* 0x000ea4000c1e1b00 */
[----:B-----5:R-:W-:-:S02]  /*0850*/  IMAD.WIDE R10, R0, 0x8, R10 ;  /* 0x00000008000a7825 */ /* 0x020fc400078e020a */
[----:B------:R-:W2:Y:S01]  /*0860*/  LDG.E.64 R6, desc[UR14][R6.64] ;  /* 0x0000000e06067981 */ /* 0x000ea2000c1e1b00 */
[C---:B------:R-:W-:Y:S01]  /*0870*/  IADD3 R17, PT, PT, R0.reuse, UR6, RZ ;  /* 0x0000000600117c10 */ /* 0x040fe2000fffe0ff */
[--C-:B------:R-:W-:Y:S02]  /*0880*/  IMAD.WIDE R14, R15, 0x8, R2.reuse ;  /* 0x000000080f0e7825 */ /* 0x100fe400078e0202 */
[----:B------:R-:W3:Y:S02]  /*0890*/  LDG.E.64 R10, desc[UR14][R10.64] ;  /* 0x0000000e0a0a7981 */ /* 0x000ee4000c1e1b00 */
[----:B------:R-:W-:Y:S02]  /*08a0*/  IMAD.WIDE R16, R17, 0x8, R2 ;  /* 0x0000000811107825 */ /* 0x000fe400078e0202 */
[----:B------:R-:W3:Y:S02]  /*08b0*/  LDG.E.64 R14, desc[UR14][R14.64] ;  /* 0x0000000e0e0e7981 */ /* 0x000ee4000c1e1b00 */
[----:B0-----:R-:W-:-:S02]  /*08c0*/  IMAD.WIDE R12, R0, 0x8, R4 ;  /* 0x00000008000c7825 */ /* 0x001fc400078e0204 */
[----:B------:R-:W4:Y:S04]  /*08d0*/  LDG.E.64 R16, desc[UR14][R16.64] ;  /* 0x0000000e10107981 */ /* 0x000f28000c1e1b00 */
[----:B------:R-:W4:Y:S01]  /*08e0*/  LDG.E.64 R12, desc[UR14][R12.64] ;  /* 0x0000000e0c0c7981 */ /* 0x000f22000c1e1b00 */
[----:B------:R-:W-:-:S04]  /*08f0*/  UIADD3 UR9, UPT, UPT, UR4, -0x1, URZ ;  /* 0xffffffff04097890 */ /* 0x000fc8000fffe0ff */
[----:B------:R-:W-:-:S06]  /*0900*/  UIMAD UR4, UR9, UR16, UR8 ;  /* 0x00000010090472a4 */ /* 0x000fcc000f8e0208 */
[----:B------:R-:W-:-:S04]  /*0910*/  VIADD R5, R0, UR4 ;  /* 0x0000000400057c36 */ /* 0x000fc80008000000 */
[----:B------:R-:W-:Y:S01]  /*0920*/  IMAD.WIDE R4, R5, 0x8, R2 ;  /* 0x0000000805047825 */ /* 0x000fe200078e0202 */
[----:B------:R-:W0:Y:S05]  /*0930*/  LDCU.128 UR4, c[0x0][0x450] ;  /* 0x00008a00ff0477ac */ /* 0x000e2a0008000c00 */
[----:B------:R-:W5:Y:S01]  /*0940*/  LDG.E.64 R4, desc[UR14][R4.64] ;  /* 0x0000000e04047981 */ /* 0x000f62000c1e1b00 */
[----:B------:R-:W-:-:S04]  /*0950*/  UIADD3 UR13, UPT, UPT, UR13, -0x1, URZ ;  /* 0xffffffff0d0d7890 */ /* 0x000fc8000fffe0ff */
[----:B------:R-:W-:Y:S02]  /*0960*/  UIMAD UR9, UR9, UR16, UR13 ;  /* 0x00000010090972a4 */ /* 0x000fe4000f8e020d */
[----:B------:R-:W-:Y:S02]  /*0970*/  UIMAD UR10, UR10, UR16, UR13 ;  /* 0x000000100a0a72a4 */ /* 0x000fe4000f8e020d */
[----:B------:R-:W-:Y:S02]  /*0980*/  UIMAD UR11, UR11, UR16, UR13 ;  /* 0x000000100b0b72a4 */ /* 0x000fe4000f8e020d */
[----:B0-----:R-:W-:Y:S02]  /*0990*/  UIADD3 UR5, UPT, UPT, UR5, -0x1, URZ ;  /* 0xffffffff05057890 */ /* 0x001fe4000fffe0ff */
[----:B------:R-:W-:Y:S02]  /*09a0*/  UIMAD UR12, UR12, UR16, UR13 ;  /* 0x000000100c0c72a4 */ /* 0x000fe4000f8e020d */
[----:B------:R-:W-:-:S06]  /*09b0*/  UIMAD UR17, UR5, UR16, UR8 ;  /* 0x00000010051172a4 */ /* 0x000fcc000f8e0208 */
[----:B------:R-:W-:-:S05]  /*09c0*/  IADD3 R21, PT, PT, R0, UR17, RZ ;  /* 0x0000001100157c10 */ /* 0x000fca000fffe0ff */
[----:B------:R-:W-:Y:S01]  /*09d0*/  IMAD.WIDE R20, R21, 0x8, R2 ;  /* 0x0000000815147825 */ /* 0x000fe200078e0202 */
[----:B--2---:R-:W-:-:S08]  /*09e0*/  DMUL R18, R8, R6 ;  /* 0x0000000608127228 */ /* 0x004fd00000000000 */
[----:B---3--:R-:W-:-:S08]  /*09f0*/  DFMA R18, R10, R14, R18 ;  /* 0x0000000e0a12722b */ /* 0x008fd00000000012 */
[----:B----4-:R-:W-:-:S08]  /*0a00*/  DFMA R18, R12, R16, R18 ;  /* 0x000000100c12722b */ /* 0x010fd00000000012 */
[----:B------:R-:W-:-:S08]  /*0a10*/  DADD R18, R18, R18 ;  /* 0x0000000012127229 */ /* 0x000fd00000000012 */
[-C--:B------:R-:W-:Y:S02]  /*0a20*/  DFMA R6, -R8, R18.reuse, R6 ;  /* 0x000000120806722b */ /* 0x080fe40000000106 */
[-C--:B------:R-:W-:Y:S01]  /*0a30*/  DFMA R10, -R10, R18.reuse, R14 ;  /* 0x000000120a0a722b */ /* 0x080fe2000000010e */
[C---:B------:R-:W-:Y:S01]  /*0a40*/  IADD3 R9, PT, PT, R0.reuse, UR9, RZ ;  /* 0x0000000900097c10 */ /* 0x040fe2000fffe0ff */
[----:B------:R-:W-:Y:S01]  /*0a50*/  DFMA R12, -R12, R18, R16 ;  /* 0x000000120c0c722b */ /* 0x000fe20000000110 */
[C---:B------:R-:W-:Y:S01]  /*0a60*/  IADD3 R15, PT, PT, R0.reuse, UR10, RZ ;  /* 0x0000000a000f7c10 */ /* 0x040fe2000fffe0ff */
[C---:B------:R-:W-:Y:S01]  /*0a70*/  VIADD R17, R0.reuse, UR11 ;  /* 0x0000000b00117c36 */ /* 0x040fe20008000000 */
[----:B------:R-:W-:Y:S01]  /*0a80*/  IADD3 R19, PT, PT, R0, UR12, RZ ;  /* 0x0000000c00137c10 */ /* 0x000fe2000fffe0ff */
[----:B------:R-:W-:-:S04]  /*0a90*/  IMAD.WIDE R8, R9, 0x8, R2 ;  /* 0x0000000809087825 */ /* 0x000fc800078e0202 */
[--C-:B------:R-:W-:Y:S01]  /*0aa0*/  IMAD.WIDE R14, R15, 0x8, R2.reuse ;  /* 0x000000080f0e7825 */ /* 0x100fe200078e0202 */
[----:B-----5:R0:W-:Y:S03]  /*0ab0*/  STG.E.64 desc[UR14][R8.64], R4 ;  /* 0x0000000408007986 */ /* 0x0201e6000c101b0e */
[--C-:B------:R-:W-:Y:S01]  /*0ac0*/  IMAD.WIDE R16, R17, 0x8, R2.reuse ;  /* 0x0000000811107825 */ /* 0x100fe200078e0202 */
[----:B------:R1:W-:Y:S03]  /*0ad0*/  STG.E.64 desc[UR14][R14.64], R10 ;  /* 0x0000000a0e007986 */ /* 0x0003e6000c101b0e */
[----:B------:R-:W-:Y:S01]  /*0ae0*/  IMAD.WIDE R18, R19, 0x8, R2 ;  /* 0x0000000813127825 */ /* 0x000fe200078e0202 */
[----:B------:R2:W-:Y:S04]  /*0af0*/  STG.E.64 desc[UR14][R16.64], R6 ;  /* 0x0000000610007986 */ /* 0x0005e8000c101b0e */
[----:B------:R3:W-:Y:S04]  /*0b00*/  STG.E.64 desc[UR14][R18.64], R12 ;  /* 0x0000000c12007986 */ /* 0x0007e8000c101b0e */
[----:B------:R-:W4:Y:S01]  /*0b10*/  LDG.E.64 R20, desc[UR14][R20.64] ;  /* 0x0000000e14147981 */ /* 0x000f22000c1e1b00 */
[----:B------:R-:W-:-:S02]  /*0b20*/  UIADD3 UR7, UPT, UPT, UR7, -0x1, URZ ;  /* 0xffffffff07077890 */ /* 0x000fc4000fffe0ff */
[----:B------:R-:W-:Y:S02]  /*0b30*/  UIMAD UR5, UR5, UR16, UR13 ;  /* 0x00000010050572a4 */ /* 0x000fe4000f8e020d */
[----:B------:R-:W-:-:S04]  /*0b40*/  UIMAD UR9, UR7, UR16, UR8 ;  /* 0x00000010070972a4 */ /* 0x000fc8000f8e0208 */
[C---:B------:R-:W-:Y:S02]  /*0b50*/  VIADD R23, R0.reuse, UR5 ;  /* 0x0000000500177c36 */ /* 0x040fe40008000000 */
[C---:B------:R-:W-:Y:S02]  /*0b60*/  IADD3 R25, PT, PT, R0.reuse, UR9, RZ ;  /* 0x0000000900197c10 */ /* 0x040fe4000fffe0ff */
[--C-:B------:R-:W-:Y:S01]  /*0b70*/  IMAD.WIDE R22, R23, 0x8, R2.reuse ;  /* 0x0000000817167825 */ /* 0x100fe200078e0202 */
[----:B------:R-:W-:Y:S02]  /*0b80*/  UIADD3 UR6, UPT, UPT, UR6, -0x1, URZ ;  /* 0xffffffff06067890 */ /* 0x000fe4000fffe0ff */
[----:B------:R-:W-:Y:S01]  /*0b90*/  UIMAD UR7, UR7, UR16, UR13 ;  /* 0x00000010070772a4 */ /* 0x000fe2000f8e020d */
[----:B0-----:R-:W-:Y:S01]  /*0ba0*/  IMAD.WIDE R8, R25, 0x8, R2 ;  /* 0x0000000819087825 */ /* 0x001fe200078e0202 */
[----:B------:R-:W-:Y:S01]  /*0bb0*/  UIADD3 UR4, UPT, UPT, UR4, -0x1, URZ ;  /* 0xffffffff04047890 */ /* 0x000fe2000fffe0ff */
[----:B------:R-:W0:Y:S01]  /*0bc0*/  LDCU UR9, c[0x0][0x478] ;  /* 0x00008f00ff0977ac */ /* 0x000e220008000800 */
[----:B----4-:R4:W-:Y:S04]  /*0bd0*/  STG.E.64 desc[UR14][R22.64], R20 ;  /* 0x0000001416007986 */ /* 0x0109e8000c101b0e */
[----:B------:R-:W5:Y:S01]  /*0be0*/  LDG.E.64 R8, desc[UR14][R8.64] ;  /* 0x0000000e08087981 */ /* 0x000f62000c1e1b00 */
[----:B------:R-:W-:Y:S01]  /*0bf0*/  UIMAD UR5, UR6, UR16, UR8 ;  /* 0x00000010060572a4 */ /* 0x000fe2000f8e0208 */
[----:B-1----:R-:W-:-:S05]  /*0c00*/  IADD3 R15, PT, PT, R0, UR7, RZ ;  /* 0x00000007000f7c10 */ /* 0x002fca000fffe0ff */
[----:B--2---:R-:W-:Y:S02]  /*0c10*/  VIADD R17, R0, UR5 ;  /* 0x0000000500117c36 */ /* 0x004fe40008000000 */
[----:B------:R-:W-:-:S04]  /*0c20*/  IMAD.WIDE R14, R15, 0x8, R2 ;  /* 0x000000080f0e7825 */ /* 0x000fc800078e0202 */
[----:B------:R-:W-:Y:S01]  /*0c30*/  IMAD.WIDE R16, R17, 0x8, R2 ;  /* 0x0000000811107825 */ /* 0x000fe200078e0202 */
[----:B------:R-:W-:Y:S01]  /*0c40*/  UIMAD UR6, UR6, UR16, UR13 ;  /* 0x00000010060672a4 */ /* 0x000fe2000f8e020d */
[----:B-----5:R1:W-:Y:S04]  /*0c50*/  STG.E.64 desc[UR14][R14.64], R8 ;  /* 0x000000080e007986 */ /* 0x0203e8000c101b0e */
[----:B------:R-:W2:Y:S01]  /*0c60*/  LDG.E.64 R16, desc[UR14][R16.64] ;  /* 0x0000000e10107981 */ /* 0x000ea2000c1e1b00 */
[----:B------:R-:W-:Y:S01]  /*0c70*/  UIMAD UR5, UR4, UR16, UR8 ;  /* 0x00000010040572a4 */ /* 0x000fe2000f8e0208 */
[----:B---3--:R-:W-:-:S05]  /*0c80*/  IADD3 R19, PT, PT, R0, UR6, RZ ;  /* 0x0000000600137c10 */ /* 0x008fca000fffe0ff */
[----:B----4-:R-:W-:Y:S01]  /*0c90*/  IADD3 R21, PT, PT, R0, UR5, RZ ;  /* 0x0000000500157c10 */ /* 0x010fe2000fffe0ff */
[----:B------:R-:W-:-:S04]  /*0ca0*/  IMAD.WIDE R18, R19, 0x8, R2 ;  /* 0x0000000813127825 */ /* 0x000fc800078e0202 */
[----:B------:R-:W-:Y:S01]  /*0cb0*/  IMAD.WIDE R20, R21, 0x8, R2 ;  /* 0x0000000815147825 */ /* 0x000fe200078e0202 */
[----:B------:R-:W-:Y:S01]  /*0cc0*/  UIADD3 UR5, UPT, UPT, UR21, -0x1, URZ ;  /* 0xffffffff15057890 */ /* 0x000fe2000fffe0ff */
[----:B--2---:R2:W-:Y:S04]  /*0cd0*/  STG.E.64 desc[UR14][R18.64], R16 ;  /* 0x0000001012007986 */ /* 0x0045e8000c101b0e */
[----:B------:R-:W3:Y:S01]  /*0ce0*/  LDG.E.64 R20, desc[UR14][R20.64] ;  /* 0x0000000e14147981 */ /* 0x000ee2000c1e1b00 */
[----:B------:R-:W-:Y:S02]  /*0cf0*/  UIMAD UR6, UR5, UR16, UR8 ;  /* 0x00000010050672a4 */ /* 0x000fe4000f8e0208 */
[----:B------:R-:W-:-:S04]  /*0d00*/  UIMAD UR4, UR4, UR16, UR13 ;  /* 0x00000010040472a4 */ /* 0x000fc8000f8e020d */
[C---:B-1----:R-:W-:Y:S02]  /*0d10*/  IADD3 R15, PT, PT, R0.reuse, UR6, RZ ;  /* 0x00000006000f7c10 */ /* 0x042fe4000fffe0ff */
[----:B------:R-:W-:-:S03]  /*0d20*/  VIADD R9, R0, UR4 ;  /* 0x0000000400097c36 */ /* 0x000fc60008000000 */
[----:B------:R-:W-:-:S04]  /*0d30*/  IMAD.WIDE R14, R15, 0x8, R2 ;  /* 0x000000080f0e7825 */ /* 0x000fc800078e0202 */
[----:B------:R-:W-:Y:S01]  /*0d40*/  IMAD.WIDE R8, R9, 0x8, R2 ;  /* 0x0000000809087825 */ /* 0x000fe200078e0202 */
[----:B------:R-:W-:-:S04]  /*0d50*/  UIADD3 UR4, UPT, UPT, UR20, -0x1, URZ ;  /* 0xffffffff14047890 */ /* 0x000fc8000fffe0ff */
[----:B---3--:R1:W-:Y:S04]  /*0d60*/  STG.E.64 desc[UR14][R8.64], R20 ;  /* 0x0000001408007986 */ /* 0x0083e8000c101b0e */
[----:B------:R-:W3:Y:S01]  /*0d70*/  LDG.E.64 R14, desc[UR14][R14.64] ;  /* 0x0000000e0e0e7981 */ /* 0x000ee2000c1e1b00 */
[----:B------:R-:W-:Y:S02]  /*0d80*/  UIMAD UR5, UR5, UR16, UR13 ;  /* 0x00000010050572a4 */ /* 0x000fe4000f8e020d */
[----:B------:R-:W-:-:S04]  /*0d90*/  UIMAD UR6, UR4, UR16, UR8 ;  /* 0x00000010040672a4 */ /* 0x000fc8000f8e0208 */
[C---:B--2---:R-:W-:Y:S02]  /*0da0*/  IADD3 R17, PT, PT, R0.reuse, UR5, RZ ;  /* 0x0000000500117c10 */ /* 0x044fe4000fffe0ff */
[----:B------:R-:W-:-:S03]  /*0db0*/  VIADD R19, R0, UR6 ;  /* 0x0000000600137c36 */ /* 0x000fc60008000000 */
[----:B------:R-:W-:-:S04]  /*0dc0*/  IMAD.WIDE R16, R17, 0x8, R2 ;  /* 0x0000000811107825 */ /* 0x000fc800078e0202 */
[----:B------:R-:W-:Y:S01]  /*0dd0*/  IMAD.WIDE R18, R19, 0x8, R2 ;  /* 0x0000000813127825 */ /* 0x000fe200078e0202 */
[----:B------:R-:W-:Y:S01]  /*0de0*/  UIADD3 UR5, UPT, UPT, UR22, -0x1, URZ ;  /* 0xffffffff16057890 */ /* 0x000fe2000fffe0ff */
[----:B---3--:R2:W-:Y:S04]  /*0df0*/  STG.E.64 desc[UR14][R16.64], R14 ;  /* 0x0000000e10007986 */ /* 0x0085e8000c101b0e */
[----:B------:R-:W3:Y:S01]  /*0e00*/  LDG.E.64 R18, desc[UR14][R18.64] ;  /* 0x0000000e12127981 */ /* 0x000ee2000c1e1b00 */
[----:B------:R-:W-:Y:S02]  /*0e10*/  UIMAD UR4, UR4, UR16, UR13 ;  /* 0x00000010040472a4 */ /* 0x000fe4000f8e020d */
[----:B------:R-:W-:-:S04]  /*0e20*/  UIMAD UR6, UR5, UR16, UR8 ;  /* 0x00000010050672a4 */ /* 0x000fc8000f8e0208 */
[C---:B-1----:R-:W-:Y:S02]  /*0e30*/  IADD3 R21, PT, PT, R0.reuse, UR4, RZ ;  /* 0x0000000400157c10 */ /* 0x042fe4000fffe0ff */
[----:B------:R-:W-:-:S03]  /*0e40*/  IADD3 R9, PT, PT, R0, UR6, RZ ;  /* 0x0000000600097c10 */ /* 0x000fc6000fffe0ff */
[--C-:B------:R-:W-:Y:S02]  /*0e50*/  IMAD.WIDE R20, R21, 0x8, R2.reuse ;  /* 0x0000000815147825 */ /* 0x100fe400078e0202 */
[----:B------:R-:W1:Y:S02]  /*0e60*/  LDCU.64 UR6, c[0x0][0x470] ;  /* 0x00008e00ff0677ac */ /* 0x000e640008000a00 */
[----:B------:R-:W-:Y:S01]  /*0e70*/  IMAD.WIDE R8, R9, 0x8, R2 ;  /* 0x0000000809087825 */ /* 0x000fe200078e0202 */
[----:B------:R-:W-:Y:S01]  /*0e80*/  UIADD3 UR4, UPT, UPT, UR23, -0x1, URZ ;  /* 0xffffffff17047890 */ /* 0x000fe2000fffe0ff */
[----:B---3--:R3:W-:Y:S04]  /*0e90*/  STG.E.64 desc[UR14][R20.64], R18 ;  /* 0x0000001214007986 */ /* 0x0087e8000c101b0e */
[----:B------:R-:W4:Y:S01]  /*0ea0*/  LDG.E.64 R8, desc[UR14][R8.64] ;  /* 0x0000000e08087981 */ /* 0x000f22000c1e1b00 */
[----:B-1----:R-:W-:-:S02]  /*0eb0*/  UIADD3 UR6, UPT, UPT, UR6, -0x1, URZ ;  /* 0xffffffff06067890 */ /* 0x002fc4000fffe0ff */
[----:B0-----:R-:W-:Y:S02]  /*0ec0*/  UIADD3 UR9, UPT, UPT, UR9, -0x1, URZ ;  /* 0xffffffff09097890 */ /* 0x001fe4000fffe0ff */
[----:B------:R-:W-:Y:S02]  /*0ed0*/  UIADD3 UR7, UPT, UPT, UR7, -0x1, URZ ;  /* 0xffffffff07077890 */ /* 0x000fe4000fffe0ff */
[----:B------:R-:W-:Y:S02]  /*0ee0*/  UIMAD UR5, UR5, UR16, UR13 ;  /* 0x00000010050572a4 */ /* 0x000fe4000f8e020d */
[----:B------:R-:W-:Y:S02]  /*0ef0*/  UIMAD UR4, UR4, UR16, UR13 ;  /* 0x00000010040472a4 */ /* 0x000fe4000f8e020d */
[----:B------:R-:W-:Y:S02]  /*0f00*/  UIMAD UR6, UR6, UR16, UR13 ;  /* 0x00000010060672a4 */ /* 0x000fe4000f8e020d */
[----:B------:R-:W-:Y:S01]  /*0f10*/  UIMAD UR8, UR9, UR16, UR8 ;  /* 0x00000010090872a4 */ /* 0x000fe2000f8e0208 */
[C---:B------:R-:W-:Y:S01]  /*0f20*/  DMUL R10, R4.reuse, R10 ;  /* 0x0000000a040a7228 */ /* 0x040fe20000000000 */
[----:B------:R-:W-:Y:S01]  /*0f30*/  UIMAD UR7, UR7, UR16, UR13 ;  /* 0x00000010070772a4 */ /* 0x000fe2000f8e020d */
[C---:B------:R-:W-:Y:S01]  /*0f40*/  DMUL R6, R4.reuse, R6 ;  /* 0x0000000604067228 */ /* 0x040fe20000000000 */
[C---:B--2---:R-:W-:Y:S01]  /*0f50*/  IADD3 R15, PT, PT, R0.reuse, UR4, RZ ;  /* 0x00000004000f7c10 */ /* 0x044fe2000fffe0ff */
[----:B------:R-:W-:Y:S01]  /*0f60*/  DMUL R4, R4, R12 ;  /* 0x0000000c04047228 */ /* 0x000fe20000000000 */
[C---:B------:R-:W-:Y:S01]  /*0f70*/  IADD3 R17, PT, PT, R0.reuse, UR6, RZ ;  /* 0x0000000600117c10 */ /* 0x040fe2000fffe0ff */
[C---:B------:R-:W-:Y:S01]  /*0f80*/  VIADD R13, R0.reuse, UR5 ;  /* 0x00000005000d7c36 */ /* 0x040fe20008000000 */
[C---:B---3--:R-:W-:Y:S01]  /*0f90*/  IADD3 R21, PT, PT, R0.reuse, UR8, RZ ;  /* 0x0000000800157c10 */ /* 0x048fe2000fffe0ff */
[----:B------:R-:W-:-:S02]  /*0fa0*/  VIADD R19, R0, UR7 ;  /* 0x0000000700137c36 */ /* 0x000fc40008000000 */
[----:B------:R-:W-:-:S04]  /*0fb0*/  IMAD.WIDE R12, R13, 0x8, R2 ;  /* 0x000000080d0c7825 */ /* 0x000fc800078e0202 */
[----:B------:R-:W-:-:S04]  /*0fc0*/  IMAD.WIDE R14, R15, 0x8, R2 ;  /* 0x000000080f0e7825 */ /* 0x000fc800078e0202 */
[----:B------:R-:W-:-:S04]  /*0fd0*/  IMAD.WIDE R16, R17, 0x8, R2 ;  /* 0x0000000811107825 */ /* 0x000fc800078e0202 */
[----:B------:R-:W-:-:S04]  /*0fe0*/  IMAD.WIDE R18, R19, 0x8, R2 ;  /* 0x0000000813127825 */ /* 0x000fc800078e0202 */
[----:B------:R-:W-:Y:S01]  /*0ff0*/  IMAD.WIDE R20, R21, 0x8, R2 ;  /* 0x0000000815147825 */ /* 0x000fe200078e0202 */
[----:B----4-:R-:W-:Y:S04]  /*1000*/  STG.E.64 desc[UR14][R12.64], R8 ;  /* 0x000000080c007986 */ /* 0x010fe8000c101b0e */
[----:B------:R-:W-:Y:S04]  /*1010*/  STG.E.64 desc[UR14][R14.64], R10 ;  /* 0x0000000a0e007986 */ /* 0x000fe8000c101b0e */
[----:B------:R-:W-:Y:S04]  /*1020*/  STG.E.64 desc[UR14][R16.64], R6 ;  /* 0x0000000610007986 */ /* 0x000fe8000c101b0e */
[----:B------:R-:W-:Y:S04]  /*1030*/  STG.E.64 desc[UR14][R18.64], R4 ;  /* 0x0000000412007986 */ /* 0x000fe8000c101b0e */
[----:B------:R-:W2:Y:S01]  /*1040*/  LDG.E.64 R20, desc[UR14][R20.64] ;  /* 0x0000000e14147981 */ /* 0x000ea2000c1e1b00 */
[----:B------:R-:W-:-:S06]  /*1050*/  UIMAD UR9, UR9, UR16, UR13 ;  /* 0x00000010090972a4 */ /* 0x000fcc000f8e020d */
[----:B------:R-:W-:-:S05]  /*1060*/  IADD3 R23, PT, PT, R0, UR9, RZ ;  /* 0x0000000900177c10 */ /* 0x000fca000fffe0ff */
[----:B------:R-:W-:-:S05]  /*1070*/  IMAD.WIDE R2, R23, 0x8, R2 ;  /* 0x0000000817027825 */ /* 0x000fca00078e0202 */
[----:B--2---:R-:W-:Y:S01]  /*1080*/  STG.E.64 desc[UR14][R2.64], R20 ;  /* 0x0000001402007986 */ /* 0x004fe2000c101b0e */
[----:B------:R-:W-:Y:S05]  /*1090*/  EXIT ;  /* 0x000000000000794d */ /* 0x000fea0003800000 */
.L_x_2:
[----:B------:R-:W-:-:S00]  /*10a0*/  BRA `(.L_x_2) ;  /* 0xfffffffc00fc7947 */ /* 0x000fc0000383ffff */
[----:B------:R-:W-:-:S00]  /*10b0*/  NOP ;  /* 0x0000000000007918 */ /* 0x000fc00000000000 */
        /* <DEDUP_REMOVED lines=12> */
.L_x_141:


//--------------------- .text._Z22InviscidBC_gpu_kernel2PiPdPcS0_S0_S0_S0_S0_S0_S0_S0_S0_S0_S0_S0_S1_S0_S0_S0_S0_S0_S0_diiiiiiiiiiiiiiiiiiiiiiiiiiiiiiiiiiidiiiiidS0_i --------------------------
	.section	.text._Z22InviscidBC_gpu_kernel2PiPdPcS0_S0_S0_S0_S0_S0_S0_S0_S0_S0_S0_S0_S1_S0_S0_S0_S0_S0_S0_diiiiiiiiiiiiiiiiiiiiiiiiiiiiiiiiiiidiiiiidS0_i,"ax",@progbits
	.align	128
        .global         _Z22InviscidBC_gpu_kernel2PiPdPcS0_S0_S0_S0_S0_S0_S0_S0_S0_S0_S0_S0_S1_S0_S0_S0_S0_S0_S0_diiiiiiiiiiiiiiiiiiiiiiiiiiiiiiiiiiidiiiiidS0_i
        .type           _Z22InviscidBC_gpu_kernel2PiPdPcS0_S0_S0_S0_S0_S0_S0_S0_S0_S0_S0_S0_S1_S0_S0_S0_S0_S0_S0_diiiiiiiiiiiiiiiiiiiiiiiiiiiiiiiiiiidiiiiidS0_i,@function
        .size           _Z22InviscidBC_gpu_kernel2PiPdPcS0_S0_S0_S0_S0_S0_S0_S0_S0_S0_S0_S0_S1_S0_S0_S0_S0_S0_S0_diiiiiiiiiiiiiiiiiiiiiiiiiiiiiiiiiiidiiiiidS0_i,(.L_x_137 - _Z22InviscidBC_gpu_kernel2PiPdPcS0_S0_S0_S0_S0_S0_S0_S0_S0_S0_S0_S0_S1_S0_S0_S0_S0_S0_S0_diiiiiiiiiiiiiiiiiiiiiiiiiiiiiiiiiiidiiiiidS0_i)
        .other          _Z22InviscidBC_gpu_kernel2PiPdPcS0_S0_S0_S0_S0_S0_S0_S0_S0_S0_S0_S0_S1_S0_S0_S0_S0_S0_S0_diiiiiiiiiiiiiiiiiiiiiiiiiiiiiiiiiiidiiiiidS0_i,@"STO_CUDA_ENTRY STV_DEFAULT"
_Z22InviscidBC_gpu_kernel2PiPdPcS0_S0_S0_S0_S0_S0_S0_S0_S0_S0_S0_S0_S1_S0_S0_S0_S0_S0_S0_diiiiiiiiiiiiiiiiiiiiiiiiiiiiiiiiiiidiiiiidS0_i:
.text._Z22InviscidBC_gpu_kernel2PiPdPcS0_S0_S0_S0_S0_S0_S0_S0_S0_S0_S0_S0_S1_S0_S0_S0_S0_S0_S0_diiiiiiiiiiiiiiiiiiiiiiiiiiiiiiiiiiidiiiiidS0_i:
        /* <DEDUP_REMOVED lines=9> */
[----:B------:R-:W1:Y:S01]  /*0090*/  LDCU UR4, c[0x0][0x4f8] ;  /* 0x00009f00ff0477ac */ /* 0x000e620008000800 */
[----:B------:R-:W2:Y:S06]  /*00a0*/  LDCU.64 UR6, c[0x0][0x390] ;  /* 0x00007200ff0677ac */ /* 0x000eac0008000a00 */
[----:B------:R-:W3:Y:S01]  /*00b0*/  LDC R3, c[0x0][0x48c] ;  /* 0x00012300ff037b82 */ /* 0x000ee20000000800 */
[----:B------:R-:W4:Y:S07]  /*00c0*/  LDCU.64 UR12, c[0x0][0x358] ;  /* 0x00006b00ff0c77ac */ /* 0x000f2e0008000a00 */
[----:B------:R-:W5:Y:S01]  /*00d0*/  LDC R10, c[0x0][0x488] ;  /* 0x00012200ff0a7b82 */ /* 0x000f620000000800 */
[----:B0-----:R-:W-:-:S04]  /*00e0*/  IABS R13, R0 ;  /* 0x00000000000d7213 */ /* 0x001fc80000000000 */
[----:B------:R-:W0:Y:S01]  /*00f0*/  I2F.RP R6, R13 ;  /* 0x0000000d00067306 */ /* 0x000e220000209400 */
[----:B---3--:R-:W-:-:S07]  /*0100*/  IABS R16, R3 ;  /* 0x0000000300107213 */ /* 0x008fce0000000000 */
[----:B------:R-:W3:Y:S01]  /*0110*/  I2F.RP R12, R16 ;  /* 0x00000010000c7306 */ /* 0x000ee20000209400 */
[----:B-----5:R-:W-:-:S07]  /*0120*/  SHF.L.U32 R10, R10, 0x1, RZ ;  /* 0x000000010a0a7819 */ /* 0x020fce00000006ff */
[----:B0-----:R-:W0:Y:S01]  /*0130*/  MUFU.RCP R6, R6 ;  /* 0x0000000600067308 */ /* 0x001e220000001000 */
[----:B------:R-:W-:-:S07]  /*0140*/  IABS R15, R10 ;  /* 0x0000000a000f7213 */ /* 0x000fce0000000000 */
[----:B------:R-:W5:Y:S08]  /*0150*/  I2F.RP R11, R15 ;  /* 0x0000000f000b7306 */ /* 0x000f700000209400 */
[----:B---3--:R-:W-:Y:S01]  /*0160*/  MUFU.RCP R12, R12 ;  /* 0x0000000c000c7308 */ /* 0x008fe20000001000 */
[----:B0-----:R-:W-:Y:S01]  /*0170*/  VIADD R4, R6, 0xffffffe ;  /* 0x0ffffffe06047836 */ /* 0x001fe20000000000 */
[----:B------:R-:W-:-:S06]  /*0180*/  IABS R6, R2 ;  /* 0x0000000200067213 */ /* 0x000fcc0000000000 */
[----:B------:R0:W3:Y:S08]  /*0190*/  F2I.FTZ.U32.TRUNC.NTZ R5, R4 ;  /* 0x0000000400057305 */ /* 0x0000f0000021f000 */
[----:B-----5:R-:W5:Y:S01]  /*01a0*/  MUFU.RCP R11, R11 ;  /* 0x0000000b000b7308 */ /* 0x020f620000001000 */
[----:B0-----:R-:W-:Y:S02]  /*01b0*/  IMAD.MOV.U32 R4, RZ, RZ, RZ ;  /* 0x000000ffff047224 */ /* 0x001fe400078e00ff */
[----:B---3--:R-:W-:-:S04]  /*01c0*/  IMAD.MOV R8, RZ, RZ, -R5 ;  /* 0x000000ffff087224 */ /* 0x008fc800078e0a05 */
[----:B------:R-:W-:Y:S02]  /*01d0*/  IMAD R7, R8, R13, RZ ;  /* 0x0000000d08077224 */ /* 0x000fe400078e02ff */
[----:B------:R-:W-:Y:S02]  /*01e0*/  VIADD R8, R12, 0xffffffe ;  /* 0x0ffffffe0c087836 */ /* 0x000fe40000000000 */
[----:B------:R-:W-:Y:S02]  /*01f0*/  IMAD.HI.U32 R5, R5, R7, R4 ;  /* 0x0000000705057227 */ /* 0x000fe400078e0004 */
[----:B------:R0:W3:Y:S02]  /*0200*/  F2I.FTZ.U32.TRUNC.NTZ R9, R8 ;  /* 0x0000000800097305 */ /* 0x0000e4000021f000 */
[----:B------:R-:W-:Y:S02]  /*0210*/  IMAD.MOV.U32 R4, RZ, RZ, R6 ;  /* 0x000000ffff047224 */ /* 0x000fe400078e0006 */
[----:B-----5:R-:W-:-:S02]  /*0220*/  VIADD R7, R11, 0xffffffe ;  /* 0x0ffffffe0b077836 */ /* 0x020fc40000000000 */
[----:B------:R-:W-:-:S04]  /*0230*/  IMAD.HI.U32 R5, R5, R4, RZ ;  /* 0x0000000405057227 */ /* 0x000fc800078e00ff */
[----:B------:R-:W5:Y:S01]  /*0240*/  F2I.FTZ.U32.TRUNC.NTZ R7, R7 ;  /* 0x0000000700077305 */ /* 0x000f62000021f000 */
[----:B------:R-:W-:Y:S01]  /*0250*/  IADD3 R6, PT, PT, -R5, RZ, RZ ;  /* 0x000000ff05067210 */ /* 0x000fe20007ffe1ff */
[----:B0-----:R-:W-:Y:S02]  /*0260*/  IMAD.MOV.U32 R8, RZ, RZ, RZ ;  /* 0x000000ffff087224 */ /* 0x001fe400078e00ff */
[----:B---3--:R-:W-:Y:S02]  /*0270*/  IMAD.MOV R11, RZ, RZ, -R9 ;  /* 0x000000ffff0b7224 */ /* 0x008fe400078e0a09 */
[----:B------:R-:W-:Y:S02]  /*0280*/  IMAD R6, R13, R6, R4 ;  /* 0x000000060d067224 */ /* 0x000fe400078e0204 */
[----:B------:R-:W-:-:S03]  /*0290*/  IMAD R11, R11, R16, RZ ;  /* 0x000000100b0b7224 */ /* 0x000fc600078e02ff */
[----:B------:R-:W-:Y:S01]  /*02a0*/  ISETP.GT.U32.AND P1, PT, R13, R6, PT ;  /* 0x000000060d00720c */ /* 0x000fe20003f24070 */
[----:B------:R-:W-:Y:S01]  /*02b0*/  IMAD.HI.U32 R9, R9, R11, R8 ;  /* 0x0000000b09097227 */ /* 0x000fe200078e0008 */
[----:B------:R-:W-:-:S04]  /*02c0*/  IABS R8, R10 ;  /* 0x0000000a00087213 */ /* 0x000fc80000000000 */
[----:B------:R-:W-:Y:S01]  /*02d0*/  IADD3 R8, PT, PT, RZ, -R8, RZ ;  /* 0x80000008ff087210 */ /* 0x000fe20007ffe0ff */
[----:B------:R-:W-:-:S06]  /*02e0*/  IMAD.HI.U32 R14, R9, R4, RZ ;  /* 0x00000004090e7227 */ /* 0x000fcc00078e00ff */
[-C--:B------:R-:W-:Y:S01]  /*02f0*/  @!P1 IADD3 R6, PT, PT, R6, -R13.reuse, RZ ;  /* 0x8000000d06069210 */ /* 0x080fe20007ffe0ff */
[----:B------:R-:W-:Y:S01]  /*0300*/  @!P1 VIADD R5, R5, 0x1 ;  /* 0x0000000105059836 */ /* 0x000fe20000000000 */
[----:B------:R-:W-:Y:S02]  /*0310*/  ISETP.NE.AND P1, PT, R0, RZ, PT ;  /* 0x000000ff0000720c */ /* 0x000fe40003f25270 */
[----:B------:R-:W-:Y:S02]  /*0320*/  ISETP.GE.U32.AND P0, PT, R6, R13, PT ;  /* 0x0000000d0600720c */ /* 0x000fe40003f06070 */
[----:B------:R-:W-:-:S04]  /*0330*/  LOP3.LUT R6, R2, R0, RZ, 0x3c, !PT ;  /* 0x0000000002067212 */ /* 0x000fc800078e3cff */
[----:B------:R-:W-:Y:S01]  /*0340*/  ISETP.GE.AND P2, PT, R6, RZ, PT ;  /* 0x000000ff0600720c */ /* 0x000fe20003f46270 */
[----:B-----5:R-:W-:-:S04]  /*0350*/  IMAD.MOV R6, RZ, RZ, -R7 ;  /* 0x000000ffff067224 */ /* 0x020fc800078e0a07 */
[----:B------:R-:W-:Y:S02]  /*0360*/  IMAD R11, R6, R15, RZ ;  /* 0x0000000f060b7224 */ /* 0x000fe400078e02ff */
[----:B------:R-:W-:Y:S01]  /*0370*/  @P0 IADD3 R5, PT, PT, R5, 0x1, RZ ;  /* 0x0000000105050810 */ /* 0x000fe20007ffe0ff */
[----:B------:R-:W-:-:S04]  /*0380*/  IMAD.MOV.U32 R6, RZ, RZ, RZ ;  /* 0x000000ffff067224 */ /* 0x000fc800078e00ff */
[----:B------:R-:W-:Y:S01]  /*0390*/  IMAD.HI.U32 R6, R7, R11, R6 ;  /* 0x0000000b07067227 */ /* 0x000fe200078e0006 */
[----:B------:R-:W-:Y:S02]  /*03a0*/  @!P2 IADD3 R5, PT, PT, -R5, RZ, RZ ;  /* 0x000000ff0505a210 */ /* 0x000fe40007ffe1ff */
[----:B------:R-:W-:Y:S01]  /*03b0*/  @!P1 LOP3.LUT R5, RZ, R0, RZ, 0x33, !PT ;  /* 0x00000000ff059212 */ /* 0x000fe200078e33ff */
[----:B------:R-:W-:-:S03]  /*03c0*/  IMAD.MOV R7, RZ, RZ, -R14 ;  /* 0x000000ffff077224 */ /* 0x000fc600078e0a0e */
[----:B------:R-:W-:Y:S01]  /*03d0*/  IABS R9, R5 ;  /* 0x0000000500097213 */ /* 0x000fe20000000000 */
[----:B------:R-:W-:-:S04]  /*03e0*/  IMAD R7, R16, R7, R4 ;  /* 0x0000000710077224 */ /* 0x000fc800078e0204 */
[----:B------:R-:W-:Y:S01]  /*03f0*/  IMAD.HI.U32 R6, R6, R9, RZ ;  /* 0x0000000906067227 */ /* 0x000fe200078e00ff */
[----:B------:R-:W-:-:S03]  /*0400*/  ISETP.GT.U32.AND P3, PT, R16, R7, PT ;  /* 0x000000071000720c */ /* 0x000fc60003f64070 */
[----:B------:R-:W-:Y:S01]  /*0410*/  IMAD R6, R6, R8, R9 ;  /* 0x0000000806067224 */ /* 0x000fe200078e0209 */
[----:B------:R-:W-:-:S04]  /*0420*/  LOP3.LUT R8, R2, R3, RZ, 0x3c, !PT ;  /* 0x0000000302087212 */ /* 0x000fc800078e3cff */
[----:B------:R-:W-:Y:S02]  /*0430*/  ISETP.GT.U32.AND P1, PT, R15, R6, PT ;  /* 0x000000060f00720c */ /* 0x000fe40003f24070 */
[----:B------:R-:W-:-:S03]  /*0440*/  ISETP.GE.AND P4, PT, R8, RZ, PT ;  /* 0x000000ff0800720c */ /* 0x000fc60003f86270 */
[----:B------:R-:W-:Y:S01]  /*0450*/  @!P3 IMAD.IADD R7, R7, 0x1, -R16 ;  /* 0x000000010707b824 */ /* 0x000fe200078e0a10 */
[----:B------:R-:W-:Y:S02]  /*0460*/  @!P3 IADD3 R14, PT, PT, R14, 0x1, RZ ;  /* 0x000000010e0eb810 */ /* 0x000fe40007ffe0ff */
[----:B------:R-:W-:Y:S02]  /*0470*/  ISETP.GE.AND P3, PT, R5, RZ, PT ;  /* 0x000000ff0500720c */ /* 0x000fe40003f66270 */
[----:B------:R-:W-:Y:S02]  /*0480*/  ISETP.GE.U32.AND P0, PT, R7, R16, PT ;  /* 0x000000100700720c */ /* 0x000fe40003f06070 */
[----:B------:R-:W1:Y:S01]  /*0490*/  LDC R7, c[0x0][0x4ac] ;  /* 0x00012b00ff077b82 */ /* 0x000e620000000800 */
[----:B------:R-:W-:Y:S01]  /*04a0*/  @!P1 IMAD.IADD R6, R6, 0x1, -R15 ;  /* 0x0000000106069824 */ /* 0x000fe200078e0a0f */
[----:B------:R-:W-:-:S04]  /*04b0*/  ISETP.NE.AND P1, PT, R3, RZ, PT ;  /* 0x000000ff0300720c */ /* 0x000fc80003f25270 */
[----:B------:R-:W-:Y:S02]  /*04c0*/  ISETP.GT.U32.AND P2, PT, R15, R6, PT ;  /* 0x000000060f00720c */ /* 0x000fe40003f44070 */
[----:B------:R-:W0:Y:S03]  /*04d0*/  LDC R16, c[0x0][0x480] ;  /* 0x00012000ff107b82 */ /* 0x000e260000000800 */
[----:B------:R-:W-:Y:S01]  /*04e0*/  @P0 VIADD R14, R14, 0x1 ;  /* 0x000000010e0e0836 */ /* 0x000fe20000000000 */
[----:B------:R-:W-:-:S04]  /*04f0*/  ISETP.NE.AND P0, PT, R10, RZ, PT ;  /* 0x000000ff0a00720c */ /* 0x000fc80003f05270 */
[----:B------:R-:W-:Y:S02]  /*0500*/  @!P4 IADD3 R14, PT, PT, -R14, RZ, RZ ;  /* 0x000000ff0e0ec210 */ /* 0x000fe40007ffe1ff */
[----:B------:R-:W-:Y:S01]  /*0510*/  @!P1 LOP3.LUT R14, RZ, R3, RZ, 0x33, !PT ;  /* 0x00000003ff0e9212 */ /* 0x000fe200078e33ff */
[----:B------:R-:W-:-:S04]  /*0520*/  @!P2 IMAD.IADD R6, R6, 0x1, -R15 ;  /* 0x000000010606a824 */ /* 0x000fc800078e0a0f */
[----:B------:R-:W-:Y:S02]  /*0530*/  IMAD.MOV.U32 R5, RZ, RZ, R6 ;  /* 0x000000ffff057224 */ /* 0x000fe400078e0006 */
[----:B-1----:R-:W-:Y:S02]  /*0540*/  IMAD R6, R7, UR4, R14 ;  /* 0x0000000407067c24 */ /* 0x002fe4000f8e020e */
[----:B------:R-:W-:Y:S01]  /*0550*/  @!P3 IMAD.MOV R5, RZ, RZ, -R5 ;  /* 0x000000ffff05b224 */ /* 0x000fe200078e0a05 */
[----:B------:R-:W-:Y:S01]  /*0560*/  @!P0 LOP3.LUT R5, RZ, R10, RZ, 0x33, !PT ;  /* 0x0000000aff058212 */ /* 0x000fe200078e33ff */
[----:B------:R-:W1:Y:S04]  /*0570*/  LDC R7, c[0x0][0x47c] ;  /* 0x00011f00ff077b82 */ /* 0x000e680000000800 */
[----:B------:R-:W-:-:S04]  /*0580*/  IMAD R6, R6, 0x6, R5 ;  /* 0x0000000606067824 */ /* 0x000fc800078e0205 */
[----:B------:R-:W-:-:S05]  /*0590*/  IMAD R6, R6, 0x3, RZ ;  /* 0x0000000306067824 */ /* 0x000fca00078e02ff */
[----:B--2---:R-:W-:-:S04]  /*05a0*/  IADD3 R8, P0, PT, R6, UR6, RZ ;  /* 0x0000000606087c10 */ /* 0x004fc8000ff1e0ff */
[----:B------:R-:W-:-:S05]  /*05b0*/  LEA.HI.X.SX32 R9, R6, UR7, 0x1, P0 ;  /* 0x0000000706097c11 */ /* 0x000fca00080f0eff */
[----:B----4-:R2:W3:Y:S01]  /*05c0*/  LDG.E.U8 R12, desc[UR12][R8.64] ;  /* 0x0000000c080c7981 */ /* 0x0104e2000c1e1100 */
[----:B0-----:R-:W-:Y:S02]  /*05d0*/  IABS R15, R16 ;  /* 0x00000010000f7213 */ /* 0x001fe40000000000 */
[----:B-1----:R-:W-:-:S04]  /*05e0*/  IABS R13, R7 ;  /* 0x00000007000d7213 */ /* 0x002fc80000000000 */
[----:B------:R-:W0:Y:S08]  /*05f0*/  I2F.RP R6, R13 ;  /* 0x0000000d00067306 */ /* 0x000e300000209400 */
[----:B0-----:R-:W0:Y:S02]  /*0600*/  MUFU.RCP R6, R6 ;  /* 0x0000000600067308 */ /* 0x001e240000001000 */
[----:B0-----:R-:W-:-:S06]  /*0610*/  IADD3 R10, PT, PT, R6, 0xffffffe, RZ ;  /* 0x0ffffffe060a7810 */ /* 0x001fcc0007ffe0ff */
[----:B------:R-:W0:Y:S08]  /*0620*/  I2F.RP R6, R15 ;  /* 0x0000000f00067306 */ /* 0x000e300000209400 */
[----:B------:R1:W4:Y:S08]  /*0630*/  F2I.FTZ.U32.TRUNC.NTZ R11, R10 ;  /* 0x0000000a000b7305 */ /* 0x000330000021f000 */
[----:B0-----:R-:W0:Y:S01]  /*0640*/  MUFU.RCP R6, R6 ;  /* 0x0000000600067308 */ /* 0x001e220000001000 */
[----:B-1----:R-:W-:-:S02]  /*0650*/  IMAD.MOV.U32 R10, RZ, RZ, RZ ;  /* 0x000000ffff0a7224 */ /* 0x002fc400078e00ff */
[----:B----4-:R-:W-:-:S04]  /*0660*/  IMAD.MOV R18, RZ, RZ, -R11 ;  /* 0x000000ffff127224 */ /* 0x010fc800078e0a0b */
[----:B--2---:R-:W-:-:S04]  /*0670*/  IMAD R9, R18, R13, RZ ;  /* 0x0000000d12097224 */ /* 0x004fc800078e02ff */
[----:B------:R-:W-:-:S06]  /*0680*/  IMAD.HI.U32 R11, R11, R9, R10 ;  /* 0x000000090b0b7227 */ /* 0x000fcc00078e000a */
[----:B------:R-:W-:-:S05]  /*0690*/  IMAD.HI.U32 R11, R11, R4, RZ ;  /* 0x000000040b0b7227 */ /* 0x000fca00078e00ff */
[----:B------:R-:W-:-:S05]  /*06a0*/  IADD3 R8, PT, PT, -R11, RZ, RZ ;  /* 0x000000ff0b087210 */ /* 0x000fca0007ffe1ff */
[----:B------:R-:W-:Y:S02]  /*06b0*/  IMAD R4, R13, R8, R4 ;  /* 0x000000080d047224 */ /* 0x000fe400078e0204 */
[----:B0-----:R-:W-:-:S03]  /*06c0*/  VIADD R8, R6, 0xffffffe ;  /* 0x0ffffffe06087836 */ /* 0x001fc60000000000 */
[----:B------:R-:W-:Y:S01]  /*06d0*/  ISETP.GT.U32.AND P1, PT, R13, R4, PT ;  /* 0x000000040d00720c */ /* 0x000fe20003f24070 */
[----:B------:R0:W1:Y:S02]  /*06e0*/  F2I.FTZ.U32.TRUNC.NTZ R9, R8 ;  /* 0x0000000800097305 */ /* 0x000064000021f000 */
[----:B0-----:R-:W-:-:S10]  /*06f0*/  IMAD.MOV.U32 R8, RZ, RZ, RZ ;  /* 0x000000ffff087224 */ /* 0x001fd400078e00ff */
[----:B------:R-:W-:Y:S01]  /*0700*/  @!P1 IMAD.IADD R4, R4, 0x1, -R13 ;  /* 0x0000000104049824 */ /* 0x000fe200078e0a0d */
[----:B------:R-:W-:Y:S02]  /*0710*/  @!P1 IADD3 R11, PT, PT, R11, 0x1, RZ ;  /* 0x000000010b0b9810 */ /* 0x000fe40007ffe0ff */
[----:B------:R-:W-:Y:S02]  /*0720*/  ISETP.NE.AND P1, PT, R7, RZ, PT ;  /* 0x000000ff0700720c */ /* 0x000fe40003f25270 */
[----:B------:R-:W-:Y:S02]  /*0730*/  ISETP.GE.U32.AND P0, PT, R4, R13, PT ;  /* 0x0000000d0400720c */ /* 0x000fe40003f06070 */
[----:B------:R-:W-:-:S04]  /*0740*/  LOP3.LUT R4, R2, R7, RZ, 0x3c, !PT ;  /* 0x0000000702047212 */ /* 0x000fc800078e3cff */
[----:B------:R-:W-:Y:S01]  /*0750*/  ISETP.GE.AND P2, PT, R4, RZ, PT ;  /* 0x000000ff0400720c */ /* 0x000fe20003f46270 */
[----:B-1----:R-:W-:-:S04]  /*0760*/  IMAD.MOV R4, RZ, RZ, -R9 ;  /* 0x000000ffff047224 */ /* 0x002fc800078e0a09 */
[----:B------:R-:W-:Y:S02]  /*0770*/  IMAD R13, R4, R15, RZ ;  /* 0x0000000f040d7224 */ /* 0x000fe400078e02ff */
[----:B------:R-:W-:Y:S02]  /*0780*/  @P0 VIADD R11, R11, 0x1 ;  /* 0x000000010b0b0836 */ /* 0x000fe40000000000 */
[----:B------:R-:W-:-:S04]  /*0790*/  IMAD.HI.U32 R8, R9, R13, R8 ;  /* 0x0000000d09087227 */ /* 0x000fc800078e0008 */
[----:B------:R-:W-:Y:S02]  /*07a0*/  @!P2 IADD3 R11, PT, PT, -R11, RZ, RZ ;  /* 0x000000ff0b0ba210 */ /* 0x000fe40007ffe1ff */
[----:B------:R-:W-:-:S04]  /*07b0*/  @!P1 LOP3.LUT R11, RZ, R7, RZ, 0x33, !PT ;  /* 0x00000007ff0b9212 */ /* 0x000fc800078e33ff */
[----:B------:R-:W-:Y:S02]  /*07c0*/  IABS R4, R11 ;  /* 0x0000000b00047213 */ /* 0x000fe40000000000 */
[----:B------:R-:W-:-:S03]  /*07d0*/  ISETP.GE.AND P2, PT, R11, RZ, PT ;  /* 0x000000ff0b00720c */ /* 0x000fc60003f46270 */
[----:B------:R-:W-:-:S04]  /*07e0*/  IMAD.HI.U32 R8, R8, R4, RZ ;  /* 0x0000000408087227 */ /* 0x000fc800078e00ff */
[----:B------:R-:W-:-:S04]  /*07f0*/  IMAD.MOV R8, RZ, RZ, -R8 ;  /* 0x000000ffff087224 */ /* 0x000fc800078e0a08 */
[----:B------:R-:W-:-:S05]  /*0800*/  IMAD R4, R15, R8, R4 ;  /* 0x000000080f047224 */ /* 0x000fca00078e0204 */
[----:B------:R-:W-:-:S13]  /*0810*/  ISETP.GT.U32.AND P0, PT, R15, R4, PT ;  /* 0x000000040f00720c */ /* 0x000fda0003f04070 */
[----:B------:R-:W-:Y:S02]  /*0820*/  @!P0 IADD3 R4, PT, PT, R4, -R15, RZ ;  /* 0x8000000f04048210 */ /* 0x000fe40007ffe0ff */
[----:B------:R-:W-:Y:S02]  /*0830*/  ISETP.NE.AND P0, PT, R16, RZ, PT ;  /* 0x000000ff1000720c */ /* 0x000fe40003f05270 */
[----:B------:R-:W-:Y:S02]  /*0840*/  ISETP.GT.U32.AND P1, PT, R15, R4, PT ;  /* 0x000000040f00720c */ /* 0x000fe40003f24070 */
[----:B---3--:R-:W-:-:S13]  /*0850*/  ISETP.NE.AND P3, PT, R12, 0x4f, PT ;  /* 0x0000004f0c00780c */ /* 0x008fda0003f65270 */
[----:B------:R-:W-:Y:S05]  /*0860*/  @P3 EXIT ;  /* 0x000000000000394d */ /* 0x000fea0003800000 */
[----:B------:R-:W0:Y:S01]  /*0870*/  LDCU.64 UR4, c[0x0][0x4e8] ;  /* 0x00009d00ff0477ac */ /* 0x000e220008000a00 */
[----:B------:R-:W-:Y:S01]  /*0880*/  @!P1 IMAD.IADD R4, R4, 0x1, -R15 ;  /* 0x0000000104049824 */ /* 0x000fe200078e0a0f */
[----:B------:R-:W-:Y:S01]  /*0890*/  ISETP.GT.AND P1, PT, R5, 0x2, PT ;  /* 0x000000020500780c */ /* 0x000fe20003f24270 */
[----:B------:R-:W-:Y:S01]  /*08a0*/  IMAD.MOV R11, RZ, RZ, -R11 ;  /* 0x000000ffff0b7224 */ /* 0x000fe200078e0a0b */
[----:B------:R-:W-:Y:S02]  /*08b0*/  BSSY.RECONVERGENT B0, `(.L_x_3) ;  /* 0x0000033000007945 */ /* 0x000fe40003800200 */
[----:B------:R-:W-:Y:S01]  /*08c0*/  @!P2 IADD3 R4, PT, PT, -R4, RZ, RZ ;  /* 0x000000ff0404a210 */ /* 0x000fe20007ffe1ff */
[----:B------:R-:W-:Y:S01]  /*08d0*/  IMAD R2, R7, R11, R2 ;  /* 0x0000000b07027224 */ /* 0x000fe200078e0202 */
[----:B------:R-:W-:Y:S01]  /*08e0*/  @!P0 LOP3.LUT R4, RZ, R16, RZ, 0x33, !PT ;  /* 0x00000010ff048212 */ /* 0x000fe200078e33ff */
[----:B0-----:R-:W-:Y:S02]  /*08f0*/  IMAD.U32 R54, RZ, RZ, UR4 ;  /* 0x00000004ff367e24 */ /* 0x001fe4000f8e00ff */
[----:B------:R-:W-:-:S04]  /*0900*/  IMAD.U32 R55, RZ, RZ, UR5 ;  /* 0x00000005ff377e24 */ /* 0x000fc8000f8e00ff */
[----:B------:R-:W-:Y:S05]  /*0910*/  @P1 BRA `(.L_x_4) ;  /* 0x0000000000581947 */ /* 0x000fea0003800000 */
[----:B------:R-:W-:-:S04]  /*0920*/  VIMNMX.U32 R6, PT, PT, R5, 0x2, PT ;  /* 0x0000000205067848 */ /* 0x000fc80003fe0000 */
[----:B------:R-:W-:-:S04]  /*0930*/  SHF.L.U32 R6, R6, 0x2, RZ ;  /* 0x0000000206067819 */ /* 0x000fc800000006ff */
[----:B------:R-:W0:Y:S02]  /*0940*/  LDC R8, c[0x2][R6] ;  /* 0x0080000006087b82 */ /* 0x000e240000000800 */
[----:B0-----:R-:W-:-:S04]  /*0950*/  SHF.R.S32.HI R9, RZ, 0x1f, R8 ;  /* 0x0000001fff097819 */ /* 0x001fc80000011408 */
.L_x_119:
[----:B------:R-:W-:Y:S05]  /*0960*/  BRX R8 -0x970                                                                                                                                                  (*"BRANCH_TARGETS .L_x_120,.L_x_121,.L_x_122"*) ;  /* 0xfffffff408a47949 */ /* 0x000fea000383ffff */
.L_x_122:
[----:B------:R-:W-:Y:S01]  /*0970*/  ISETP.NE.AND P0, PT, R5, 0x2, PT ;  /* 0x000000020500780c */ /* 0x000fe20003f05270 */
[----:B------:R-:W-:-:S12]  /*0980*/  IMAD.MOV.U32 R6, RZ, RZ, R4 ;  /* 0x000000ffff067224 */ /* 0x000fd800078e0004 */
[----:B------:R-:W-:Y:S05]  /*0990*/  @P0 BRA `(.L_x_5) ;  /* 0x0000000000900947 */ /* 0x000fea0003800000 */
[----:B------:R-:W0:Y:S01]  /*09a0*/  LDCU UR4, c[0x0][0x4dc] ;  /* 0x00009b80ff0477ac */ /* 0x000e220008000800 */
[----:B------:R-:W-:Y:S01]  /*09b0*/  IMAD R15, R4, R7, R2 ;  /* 0x00000007040f7224 */ /* 0x000fe200078e0202 */
[----:B0-----:R-:W-:-:S06]  /*09c0*/  UIADD3 UR4, UPT, UPT, UR4, -0x1, URZ ;  /* 0xffffffff04047890 */ /* 0x001fcc000fffe0ff */
[----:B------:R-:W-:Y:S01]  /*09d0*/  IMAD.U32 R6, RZ, RZ, UR4 ;  /* 0x00000004ff067e24 */ /* 0x000fe2000f8e00ff */
[----:B------:R-:W-:Y:S06]  /*09e0*/  BRA `(.L_x_5) ;  /* 0x00000000007c7947 */ /* 0x000fec0003800000 */
.L_x_120:
[----:B------:R-:W-:Y:S02]  /*09f0*/  HFMA2 R6, -RZ, RZ, 0, 0 ;  /* 0x00000000ff067431 */ /* 0x000fe400000001ff */
[----:B------:R-:W-:Y:S01]  /*0a00*/  IMAD R15, R4, R7, R2 ;  /* 0x00000007040f7224 */ /* 0x000fe200078e0202 */
[----:B------:R-:W-:Y:S06]  /*0a10*/  BRA `(.L_x_5) ;  /* 0x0000000000707947 */ /* 0x000fec0003800000 */
.L_x_121:
[----:B------:R-:W0:Y:S01]  /*0a20*/  LDCU UR4, c[0x0][0x4dc] ;  /* 0x00009b80ff0477ac */ /* 0x000e220008000800 */
[----:B------:R-:W-:Y:S02]  /*0a30*/  VIADD R8, R7, 0xffffffff ;  /* 0xffffffff07087836 */ /* 0x000fe40000000000 */
[--C-:B------:R-:W-:Y:S02]  /*0a40*/  IMAD.MOV.U32 R6, RZ, RZ, R2.reuse ;  /* 0x000000ffff067224 */ /* 0x100fe400078e0002 */
[----:B0-----:R-:W-:Y:S01]  /*0a50*/  IMAD R15, R4, UR4, R2 ;  /* 0x00000004040f7c24 */ /* 0x001fe2000f8e0202 */
[----:B------:R-:W-:Y:S01]  /*0a60*/  MOV R2, R8 ;  /* 0x0000000800027202 */ /* 0x000fe20000000f00 */
[----:B------:R-:W-:Y:S06]  /*0a70*/  BRA `(.L_x_5) ;  /* 0x0000000000587947 */ /* 0x000fec0003800000 */
.L_x_4:
[----:B------:R-:W-:-:S05]  /*0a80*/  IMAD.MOV.U32 R6, RZ, RZ, -0x3 ;  /* 0xfffffffdff067424 */ /* 0x000fca00078e00ff */
[----:B------:R-:W-:-:S05]  /*0a90*/  VIADDMNMX.U32 R6, R5, R6, 0x2, PT ;  /* 0x0000000205067446 */ /* 0x000fca0003800006 */
[----:B------:R-:W-:-:S04]  /*0aa0*/  IMAD.SHL.U32 R6, R6, 0x4, RZ ;  /* 0x0000000406067824 */ /* 0x000fc800078e00ff */
[----:B------:R-:W0:Y:S02]  /*0ab0*/  LDC R8, c[0x2][R6+0xc] ;  /* 0x0080030006087b82 */ /* 0x000e240000000800 */
[----:B0-----:R-:W-:-:S04]  /*0ac0*/  SHF.R.S32.HI R9, RZ, 0x1f, R8 ;  /* 0x0000001fff097819 */ /* 0x001fc80000011408 */
.L_x_123:
[----:B------:R-:W-:Y:S05]  /*0ad0*/  BRX R8 -0xae0                                                                                                                                                  (*"BRANCH_TARGETS .L_x_124,.L_x_125,.L_x_126"*) ;  /* 0xfffffff408487949 */ /* 0x000fea000383ffff */
.L_x_126:
[----:B------:R-:W-:Y:S02]  /*0ae0*/  ISETP.NE.AND P0, PT, R5, 0x5, PT ;  /* 0x000000050500780c */ /* 0x000fe40003f05270 */
[----:B------:R-:W-:-:S11]  /*0af0*/  MOV R6, R4 ;  /* 0x0000000400067202 */ /* 0x000fd60000000f00 */
[----:B------:R-:W-:Y:S05]  /*0b00*/  @P0 BRA `(.L_x_5) ;  /* 0x0000000000340947 */ /* 0x000fea0003800000 */
[----:B------:R-:W-:Y:S02]  /*0b10*/  VIADD R8, R16, 0xffffffff ;  /* 0xffffffff10087836 */ /* 0x000fe40000000000 */
[----:B------:R-:W-:Y:S02]  /*0b20*/  IMAD.MOV.U32 R6, RZ, RZ, R4 ;  /* 0x000000ffff067224 */ /* 0x000fe400078e0004 */
[----:B------:R-:W-:Y:S01]  /*0b30*/  IMAD R15, R4, R7, R2 ;  /* 0x00000007040f7224 */ /* 0x000fe200078e0202 */
[----:B------:R-:W-:Y:S01]  /*0b40*/  MOV R4, R8 ;  /* 0x0000000800047202 */ /* 0x000fe20000000f00 */
[----:B------:R-:W-:Y:S06]  /*0b50*/  BRA `(.L_x_5) ;  /* 0x0000000000207947 */ /* 0x000fec0003800000 */
.L_x_124:
[----:B------:R-:W0:Y:S01]  /*0b60*/  LDCU UR4, c[0x0][0x4dc] ;  /* 0x00009b80ff0477ac */ /* 0x000e220008000800 */
[--C-:B------:R-:W-:Y:S02]  /*0b70*/  IMAD.MOV.U32 R6, RZ, RZ, R2.reuse ;  /* 0x000000ffff067224 */ /* 0x100fe400078e0002 */
[----:B0-----:R-:W-:Y:S02]  /*0b80*/  IMAD R15, R4, UR4, R2 ;  /* 0x00000004040f7c24 */ /* 0x001fe4000f8e0202 */
[----:B------:R-:W-:Y:S01]  /*0b90*/  IMAD.MOV.U32 R2, RZ, RZ, RZ ;  /* 0x000000ffff027224 */ /* 0x000fe200078e00ff */
[----:B------:R-:W-:Y:S06]  /*0ba0*/  BRA `(.L_x_5) ;  /* 0x00000000000c7947 */ /* 0x000fec0003800000 */
.L_x_125:
[----:B------:R-:W-:Y:S01]  /*0bb0*/  MOV R6, R4 ;  /* 0x0000000400067202 */ /* 0x000fe20000000f00 */
[----:B------:R-:W-:Y:S02]  /*0bc0*/  IMAD R15, R4, R7, R2 ;  /* 0x00000007040f7224 */ /* 0x000fe400078e0202 */
[----:B------:R-:W-:-:S07]  /*0bd0*/  IMAD.MOV.U32 R4, RZ, RZ, RZ ;  /* 0x000000ffff047224 */ /* 0x000fce00078e00ff */
.L_x_5:
[----:B------:R-:W-:Y:S05]  /*0be0*/  BSYNC.RECONVERGENT B0 ;  /* 0x0000000000007941 */ /* 0x000fea0003800200 */
.L_x_3:
[----:B------:R-:W0:Y:S01]  /*0bf0*/  LDCU.64 UR4, c[0x0][0x490] ;  /* 0x00009200ff0477ac */ /* 0x000e220008000a00 */
[----:B------:R-:W1:Y:S01]  /*0c00*/  LDC.64 R52, c[0x0][0x408] ;  /* 0x00010200ff347b82 */ /* 0x000e620000000a00 */
[----:B------:R-:W2:Y:S07]  /*0c10*/  LDCU UR6, c[0x0][0x46c] ;  /* 0x00008d80ff0677ac */ /* 0x000eae0008000800 */
[----:B------:R-:W3:Y:S01]  /*0c20*/  LDC.64 R24, c[0x0][0x388] ;  /* 0x0000e200ff187b82 */ /* 0x000ee20000000a00 */
[----:B------:R-:W-:-:S07]  /*0c30*/  IMAD R16, R5, R0, RZ ;  /* 0x0000000005107224 */ /* 0x000fce00078e02ff */
[----:B------:R-:W4:Y:S01]  /*0c40*/  LDC.64 R50, c[0x0][0x418] ;  /* 0x00010600ff327b82 */ /* 0x000f220000000a00 */
[----:B0-----:R-:W-:Y:S01]  /*0c50*/  IMAD R8, R14, UR4, RZ ;  /* 0x000000040e087c24 */ /* 0x001fe2000f8e02ff */
[----:B------:R-:W0:Y:S03]  /*0c60*/  LDCU UR4, c[0x0][0x498] ;  /* 0x00009300ff0477ac */ /* 0x000e260008000800 */
[----:B------:R-:W-:-:S03]  /*0c70*/  IMAD R7, R6, R7, R8 ;  /* 0x0000000706077224 */ /* 0x000fc600078e0208 */
[----:B------:R-:W4:Y:S01]  /*0c80*/  LDC.64 R48, c[0x0][0x420] ;  /* 0x00010800ff307b82 */ /* 0x000f220000000a00 */
[----:B------:R-:W-:Y:S01]  /*0c90*/  IMAD R7, R4, UR5, R7 ;  /* 0x0000000504077c24 */ /* 0x000fe2000f8e0207 */
[----:B------:R-:W0:Y:S03]  /*0ca0*/  LDCU UR5, c[0x0][0x438] ;  /* 0x00008700ff0577ac */ /* 0x000e260008000800 */
[----:B------:R-:W-:-:S03]  /*0cb0*/  IMAD.IADD R7, R7, 0x1, R2 ;  /* 0x0000000107077824 */ /* 0x000fc600078e0202 */
[----:B------:R-:W4:Y:S01]  /*0cc0*/  LDC.64 R46, c[0x0][0x428] ;  /* 0x00010a00ff2e7b82 */ /* 0x000f220000000a00 */
[----:B-1----:R-:W-:-:S06]  /*0cd0*/  IMAD.WIDE R52, R7, 0x8, R52 ;  /* 0x0000000807347825 */ /* 0x002fcc00078e0234 */
[----:B------:R-:W4:Y:S01]  /*0ce0*/  LDG.E.64 R52, desc[UR12][R52.64] ;  /* 0x0000000c34347981 */ /* 0x000f22000c1e1b00 */
[----:B--2---:R-:W-:Y:S01]  /*0cf0*/  UIADD3 UR6, UPT, UPT, UR6, -0x1, URZ ;  /* 0xffffffff06067890 */ /* 0x004fe2000fffe0ff */
[----:B------:R-:W1:Y:S01]  /*0d00*/  LDC.64 R44, c[0x0][0x3f0] ;  /* 0x0000fc00ff2c7b82 */ /* 0x000e620000000a00 */
[----:B0-----:R-:W-:-:S04]  /*0d10*/  UIADD3 UR5, UPT, UPT, UR5, -0x1, URZ ;  /* 0xffffffff05057890 */ /* 0x001fc8000fffe0ff */
[----:B------:R-:W-:-:S06]  /*0d20*/  UIMAD UR4, UR6, UR4, UR5 ;  /* 0x00000004060472a4 */ /* 0x000fcc000f8e0205 */
[----:B------:R-:W-:-:S05]  /*0d30*/  IADD3 R2, PT, PT, R16, UR4, RZ ;  /* 0x0000000410027c10 */ /* 0x000fca000fffe0ff */
[----:B------:R-:W-:Y:S01]  /*0d40*/  IMAD R2, R14, R3, R2 ;  /* 0x000000030e027224 */ /* 0x000fe200078e0202 */
[----:B------:R-:W0:Y:S03]  /*0d50*/  LDCU UR4, c[0x0][0x440] ;  /* 0x00008800ff0477ac */ /* 0x000e260008000800 */
[----:B------:R-:W-:Y:S02]  /*0d60*/  IMAD.IADD R3, R2, 0x1, R15 ;  /* 0x0000000102037824 */ /* 0x000fe400078e020f */
[----:B------:R-:W2:Y:S02]  /*0d70*/  LDC R2, c[0x0][0x4d0] ;  /* 0x00013400ff027b82 */ /* 0x000ea40000000800 */
[----:B---3--:R-:W-:-:S06]  /*0d80*/  IMAD.WIDE R24, R3, 0x8, R24 ;  /* 0x0000000803187825 */ /* 0x008fcc00078e0218 */
[----:B------:R-:W3:Y:S01]  /*0d90*/  LDG.E.64 R24, desc[UR12][R24.64] ;  /* 0x0000000c18187981 */ /* 0x000ee2000c1e1b00 */
[----:B------:R-:W-:Y:S01]  /*0da0*/  IMAD R3, R14, 0x6, R5 ;  /* 0x000000060e037824 */ /* 0x000fe200078e0205 */
[----:B0-----:R-:W-:-:S03]  /*0db0*/  UIADD3 UR4, UPT, UPT, UR4, -0x1, URZ ;  /* 0xffffffff04047890 */ /* 0x001fc6000fffe0ff */
[----:B------:R-:W-:-:S04]  /*0dc0*/  IMAD R3, R3, R0, R15 ;  /* 0x0000000003037224 */ /* 0x000fc800078e020f */
[----:B----4-:R-:W-:-:S04]  /*0dd0*/  IMAD.WIDE R50, R3, 0x8, R50 ;  /* 0x0000000803327825 */ /* 0x010fc800078e0232 */
[C---:B------:R-:W-:Y:S02]  /*0de0*/  IMAD.WIDE R48, R3.reuse, 0x8, R48 ;  /* 0x0000000803307825 */ /* 0x040fe400078e0230 */
[----:B------:R-:W5:Y:S02]  /*0df0*/  LDG.E.64 R50, desc[UR12][R50.64] ;  /* 0x0000000c32327981 */ /* 0x000f64000c1e1b00 */
[----:B--2---:R-:W-:Y:S02]  /*0e00*/  IMAD R7, R2, UR4, R7 ;  /* 0x0000000402077c24 */ /* 0x004fe4000f8e0207 */
[----:B------:R-:W-:Y:S01]  /*0e10*/  IMAD.WIDE R46, R3, 0x8, R46 ;  /* 0x00000008032e7825 */ /* 0x000fe200078e022e */
[----:B------:R-:W5:Y:S03]  /*0e20*/  LDG.E.64 R48, desc[UR12][R48.64] ;  /* 0x0000000c30307981 */ /* 0x000f66000c1e1b00 */
[----:B-1----:R-:W-:-:S02]  /*0e30*/  IMAD.WIDE R44, R7, 0x8, R44 ;  /* 0x00000008072c7825 */ /* 0x002fc400078e022c */
[----:B------:R-:W5:Y:S04]  /*0e40*/  LDG.E.64 R46, desc[UR12][R46.64] ;  /* 0x0000000c2e2e7981 */ /* 0x000f68000c1e1b00 */
[----:B------:R-:W5:Y:S01]  /*0e50*/  LDG.E.64 R44, desc[UR12][R44.64] ;  /* 0x0000000c2c2c7981 */ /* 0x000f62000c1e1b00 */
[----:B------:R-:W-:Y:S01]  /*0e60*/  IMAD.MOV.U32 R2, RZ, RZ, 0x1 ;  /* 0x00000001ff027424 */ /* 0x000fe200078e00ff */
[----:B------:R-:W-:Y:S01]  /*0e70*/  BSSY.RECONVERGENT B1, `(.L_x_6) ;  /* 0x0000012000017945 */ /* 0x000fe20003800200 */
[----:B------:R-:W0:Y:S04]  /*0e80*/  MUFU.RCP64H R3, R53 ;  /* 0x0000003500037308 */ /* 0x000e280000001800 */
[----:B0-----:R-:W-:-:S08]  /*0e90*/  DFMA R4, -R52, R2, 1 ;  /* 0x3ff000003404742b */ /* 0x001fd00000000102 */
[----:B------:R-:W-:-:S08]  /*0ea0*/  DFMA R4, R4, R4, R4 ;  /* 0x000000040404722b */ /* 0x000fd00000000004 */
[----:B------:R-:W-:-:S08]  /*0eb0*/  DFMA R4, R2, R4, R2 ;  /* 0x000000040204722b */ /* 0x000fd00000000002 */
[----:B------:R-:W-:-:S08]  /*0ec0*/  DFMA R2, -R52, R4, 1 ;  /* 0x3ff000003402742b */ /* 0x000fd00000000104 */
[----:B------:R-:W-:-:S08]  /*0ed0*/  DFMA R2, R4, R2, R4 ;  /* 0x000000020402722b */ /* 0x000fd00000000004 */
[----:B---3--:R-:W-:-:S08]  /*0ee0*/  DMUL R58, R24, R2 ;  /* 0x00000002183a7228 */ /* 0x008fd00000000000 */
[----:B------:R-:W-:-:S08]  /*0ef0*/  DFMA R4, -R52, R58, R24 ;  /* 0x0000003a3404722b */ /* 0x000fd00000000118 */
[----:B------:R-:W-:Y:S01]  /*0f00*/  DFMA R58, R2, R4, R58 ;  /* 0x00000004023a722b */ /* 0x000fe2000000003a */
[----:B------:R-:W-:-:S09]  /*0f10*/  FSETP.GEU.AND P1, PT, |R25|, 6.5827683646048100446e-37, PT ;  /* 0x036000001900780b */ /* 0x000fd20003f2e200 */
[----:B------:R-:W-:-:S05]  /*0f20*/  FFMA R0, RZ, R53, R59 ;  /* 0x00000035ff007223 */ /* 0x000fca000000003b */
[----:B------:R-:W-:-:S13]  /*0f30*/  FSETP.GT.AND P0, PT, |R0|, 1.469367938527859385e-39, PT ;  /* 0x001000000000780b */ /* 0x000fda0003f04200 */
[----:B------:R-:W-:Y:S05]  /*0f40*/  @P0 BRA P1, `(.L_x_7) ;  /* 0x0000000000100947 */ /* 0x000fea0000800000 */
[----:B------:R-:W-:Y:S01]  /*0f50*/  MOV R26, R52 ;  /* 0x00000034001a7202 */ /* 0x000fe20000000f00 */
[----:B------:R-:W-:Y:S01]  /*0f60*/  IMAD.MOV.U32 R27, RZ, RZ, R53 ;  /* 0x000000ffff1b7224 */ /* 0x000fe200078e0035 */
[----:B------:R-:W-:-:S07]  /*0f70*/  MOV R0, 0xf90 ;  /* 0x00000f9000007802 */ /* 0x000fce0000000f00 */
[----:B-----5:R-:W-:Y:S05]  /*0f80*/  CALL.REL.NOINC `($__internal_1_$__cuda_sm20_div_rn_f64_full) ;  /* 0x0000003400947944 */ /* 0x020fea0003c00000 */
.L_x_7:
[----:B------:R-:W-:Y:S05]  /*0f90*/  BSYNC.RECONVERGENT B1 ;  /* 0x0000000000017941 */ /* 0x000fea0003800200 */
.L_x_6:
[----:B------:R-:W0:Y:S01]  /*0fa0*/  LDCU UR7, c[0x0][0x470] ;  /* 0x00008e00ff0777ac */ /* 0x000e220008000800 */
[----:B------:R-:W1:Y:S01]  /*0fb0*/  LDC.64 R2, c[0x0][0x388] ;  /* 0x0000e200ff027b82 */ /* 0x000e620000000a00 */
[----:B------:R-:W2:Y:S01]  /*0fc0*/  LDCU UR8, c[0x0][0x498] ;  /* 0x00009300ff0877ac */ /* 0x000ea20008000800 */
[----:B------:R-:W3:Y:S01]  /*0fd0*/  LDCU UR9, c[0x0][0x48c] ;  /* 0x00009180ff0977ac */ /* 0x000ee20008000800 */
[----:B0-----:R-:W-:-:S04]  /*0fe0*/  UIADD3 UR7, UPT, UPT, UR7, -0x1, URZ ;  /* 0xffffffff07077890 */ /* 0x001fc8000fffe0ff */
[----:B--2---:R-:W-:-:S06]  /*0ff0*/  UIMAD UR8, UR7, UR8, UR5 ;  /* 0x00000008070872a4 */ /* 0x004fcc000f8e0205 */
[----:B------:R-:W-:-:S04]  /*1000*/  VIADD R5, R16, UR8 ;  /* 0x0000000810057c36 */ /* 0x000fc80008000000 */
[----:B---3--:R-:W-:-:S05]  /*1010*/  IMAD R0, R14, UR9, R5 ;  /* 0x000000090e007c24 */ /* 0x008fca000f8e0205 */
[----:B------:R-:W-:-:S05]  /*1020*/  IADD3 R5, PT, PT, R0, R15, RZ ;  /* 0x0000000f00057210 */ /* 0x000fca0007ffe0ff */
[----:B-1----:R-:W-:-:S05]  /*1030*/  IMAD.WIDE R2, R5, 0x8, R2 ;  /* 0x0000000805027825 */ /* 0x002fca00078e0202 */
[----:B------:R-:W2:Y:S01]  /*1040*/  LDG.E.64 R24, desc[UR12][R2.64] ;  /* 0x0000000c02187981 */ /* 0x000ea2000c1e1b00 */
[----:B------:R-:W0:Y:S01]  /*1050*/  MUFU.RCP64H R5, R53 ;  /* 0x0000003500057308 */ /* 0x000e220000001800 */
[----:B------:R-:W-:Y:S01]  /*1060*/  IMAD.MOV.U32 R4, RZ, RZ, 0x1 ;  /* 0x00000001ff047424 */ /* 0x000fe200078e00ff */
[----:B------:R-:W-:Y:S01]  /*1070*/  BSSY.RECONVERGENT B1, `(.L_x_8) ;  /* 0x0000015000017945 */ /* 0x000fe20003800200 */
[----:B------:R-:W-:Y:S01]  /*1080*/  IMAD.MOV.U32 R42, RZ, RZ, R58 ;  /* 0x000000ffff2a7224 */ /* 0x000fe200078e003a */
[----:B------:R-:W-:-:S03]  /*1090*/  MOV R43, R59 ;  /* 0x0000003b002b7202 */ /* 0x000fc60000000f00 */
[----:B0-----:R-:W-:-:S08]  /*10a0*/  DFMA R6, -R52, R4, 1 ;  /* 0x3ff000003406742b */ /* 0x001fd00000000104 */
[----:B------:R-:W-:-:S08]  /*10b0*/  DFMA R6, R6, R6, R6 ;  /* 0x000000060606722b */ /* 0x000fd00000000006 */
[----:B------:R-:W-:-:S08]  /*10c0*/  DFMA R6, R4, R6, R4 ;  /* 0x000000060406722b */ /* 0x000fd00000000004 */
[----:B------:R-:W-:-:S08]  /*10d0*/  DFMA R4, -R52, R6, 1 ;  /* 0x3ff000003404742b */ /* 0x000fd00000000106 */
[----:B------:R-:W-:-:S08]  /*10e0*/  DFMA R6, R6, R4, R6 ;  /* 0x000000040606722b */ /* 0x000fd00000000006 */
[----:B--2---:R-:W-:Y:S01]  /*10f0*/  DMUL R40, R6, R24 ;  /* 0x0000001806287228 */ /* 0x004fe20000000000 */
[----:B------:R-:W-:-:S07]  /*1100*/  FSETP.GEU.AND P1, PT, |R25|, 6.5827683646048100446e-37, PT ;  /* 0x036000001900780b */ /* 0x000fce0003f2e200 */
[----:B------:R-:W-:-:S08]  /*1110*/  DFMA R4, -R52, R40, R24 ;  /* 0x000000283404722b */ /* 0x000fd00000000118 */
[----:B------:R-:W-:-:S10]  /*1120*/  DFMA R40, R6, R4, R40 ;  /* 0x000000040628722b */ /* 0x000fd40000000028 */
[----:B------:R-:W-:-:S05]  /*1130*/  FFMA R0, RZ, R53, R41 ;  /* 0x00000035ff007223 */ /* 0x000fca0000000029 */
[----:B------:R-:W-:-:S13]  /*1140*/  FSETP.GT.AND P0, PT, |R0|, 1.469367938527859385e-39, PT ;  /* 0x001000000000780b */ /* 0x000fda0003f04200 */
[----:B------:R-:W-:Y:S05]  /*1150*/  @P0 BRA P1, `(.L_x_9) ;  /* 0x0000000000180947 */ /* 0x000fea0000800000 */
[----:B------:R-:W-:Y:S01]  /*1160*/  IMAD.MOV.U32 R26, RZ, RZ, R52 ;  /* 0x000000ffff1a7224 */ /* 0x000fe200078e0034 */
[----:B------:R-:W-:Y:S01]  /*1170*/  MOV R0, 0x11a0 ;  /* 0x000011a000007802 */ /* 0x000fe20000000f00 */
[----:B------:R-:W-:-:S07]  /*1180*/  IMAD.MOV.U32 R27, RZ, RZ, R53 ;  /* 0x000000ffff1b7224 */ /* 0x000fce00078e0035 */
[----:B-----5:R-:W-:Y:S05]  /*1190*/  CALL.REL.NOINC `($__internal_1_$__cuda_sm20_div_rn_f64_full) ;  /* 0x0000003400107944 */ /* 0x020fea0003c00000 */
[----:B------:R-:W-:Y:S01]  /*11a0*/  MOV R40, R58 ;  /* 0x0000003a00287202 */ /* 0x000fe20000000f00 */
[----:B------:R-:W-:-:S07]  /*11b0*/  IMAD.MOV.U32 R41, RZ, RZ, R59 ;  /* 0x000000ffff297224 */ /* 0x000fce00078e003b */
.L_x_9:
[----:B------:R-:W-:Y:S05]  /*11c0*/  BSYNC.RECONVERGENT B1 ;  /* 0x0000000000017941 */ /* 0x000fea0003800200 */
.L_x_8:
        /* <DEDUP_REMOVED lines=13> */
[----:B------:R-:W-:Y:S05]  /*12a0*/  BSSY.RECONVERGENT B1, `(.L_x_10) ;  /* 0x0000011000017945 */ /* 0x000fea0003800200 */
        /* <DEDUP_REMOVED lines=13> */
[----:B------:R-:W-:Y:S02]  /*1380*/  MOV R27, R53 ;  /* 0x00000035001b7202 */ /* 0x000fe40000000f00 */
[----:B------:R-:W-:-:S07]  /*1390*/  MOV R0, 0x13b0 ;  /* 0x000013b000007802 */ /* 0x000fce0000000f00 */
[----:B-----5:R-:W-:Y:S05]  /*13a0*/  CALL.REL.NOINC `($__internal_1_$__cuda_sm20_div_rn_f64_full) ;  /* 0x00000030008c7944 */ /* 0x020fea0003c00000 */
.L_x_11:
[----:B------:R-:W-:Y:S05]  /*13b0*/  BSYNC.RECONVERGENT B1 ;  /* 0x0000000000017941 */ /* 0x000fea0003800200 */
.L_x_10:
[----:B------:R-:W0:Y:S01]  /*13c0*/  LDCU UR11, c[0x0][0x454] ;  /* 0x00008a80ff0b77ac */ /* 0x000e220008000800 */
[----:B------:R-:W1:Y:S01]  /*13d0*/  LDC.64 R30, c[0x0][0x388] ;  /* 0x0000e200ff1e7b82 */ /* 0x000e620000000a00 */
[----:B------:R-:W2:Y:S01]  /*13e0*/  LDCU UR10, c[0x0][0x498] ;  /* 0x00009300ff0a77ac */ /* 0x000ea20008000800 */
[----:B------:R-:W3:Y:S01]  /*13f0*/  LDCU UR14, c[0x0][0x48c] ;  /* 0x00009180ff0e77ac */ /* 0x000ee20008000800 */
[----:B0-----:R-:W-:-:S04]  /*1400*/  UIADD3 UR11, UPT, UPT, UR11, -0x1, URZ ;  /* 0xffffffff0b0b7890 */ /* 0x001fc8000fffe0ff */
[----:B--2---:R-:W-:-:S06]  /*1410*/  UIMAD UR9, UR11, UR10, UR5 ;  /* 0x0000000a0b0972a4 */ /* 0x004fcc000f8e0205 */
[----:B------:R-:W-:-:S04]  /*1420*/  VIADD R3, R16, UR9 ;  /* 0x0000000910037c36 */ /* 0x000fc80008000000 */
[----:B---3--:R-:W-:Y:S01]  /*1430*/  IMAD R0, R14, UR14, R3 ;  /* 0x0000000e0e007c24 */ /* 0x008fe2000f8e0203 */
[----:B------:R-:W0:Y:S03]  /*1440*/  LDCU UR9, c[0x0][0x478] ;  /* 0x00008f00ff0977ac */ /* 0x000e260008000800 */
[----:B------:R-:W-:-:S04]  /*1450*/  IMAD.IADD R3, R0, 0x1, R15 ;  /* 0x0000000100037824 */ /* 0x000fc800078e020f */
[----:B-1----:R-:W-:-:S05]  /*1460*/  IMAD.WIDE R2, R3, 0x8, R30 ;  /* 0x0000000803027825 */ /* 0x002fca00078e021e */
[----:B------:R-:W2:Y:S01]  /*1470*/  LDG.E.64 R24, desc[UR12][R2.64] ;  /* 0x0000000c02187981 */ /* 0x000ea2000c1e1b00 */
[----:B0-----:R-:W-:-:S04]  /*1480*/  UIADD3 UR9, UPT, UPT, UR9, -0x1, URZ ;  /* 0xffffffff09097890 */ /* 0x001fc8000fffe0ff */
[----:B------:R-:W-:-:S06]  /*1490*/  UIMAD UR10, UR9, UR10, UR5 ;  /* 0x0000000a090a72a4 */ /* 0x000fcc000f8e0205 */
[----:B------:R-:W-:-:S05]  /*14a0*/  IADD3 R5, PT, PT, R16, UR10, RZ ;  /* 0x0000000a10057c10 */ /* 0x000fca000fffe0ff */
[----:B------:R-:W-:-:S04]  /*14b0*/  IMAD R0, R14, UR14, R5 ;  /* 0x0000000e0e007c24 */ /* 0x000fc8000f8e0205 */
[----:B------:R-:W-:-:S04]  /*14c0*/  IMAD.IADD R5, R0, 0x1, R15 ;  /* 0x0000000100057824 */ /* 0x000fc800078e020f */
[----:B------:R-:W-:-:S06]  /*14d0*/  IMAD.WIDE R30, R5, 0x8, R30 ;  /* 0x00000008051e7825 */ /* 0x000fcc00078e021e */
[----:B------:R-:W5:Y:S01]  /*14e0*/  LDG.E.64 R30, desc[UR12][R30.64] ;  /* 0x0000000c1e1e7981 */ /* 0x000f62000c1e1b00 */
[----:B------:R-:W0:Y:S01]  /*14f0*/  MUFU.RCP64H R5, R53 ;  /* 0x0000003500057308 */ /* 0x000e220000001800 */
[----:B------:R-:W-:Y:S01]  /*1500*/  IMAD.MOV.U32 R4, RZ, RZ, 0x1 ;  /* 0x00000001ff047424 */ /* 0x000fe200078e00ff */
[----:B------:R-:W-:Y:S01]  /*1510*/  BSSY.RECONVERGENT B1, `(.L_x_12) ;  /* 0x0000015000017945 */ /* 0x000fe20003800200 */
[----:B------:R-:W-:Y:S01]  /*1520*/  MOV R38, R58 ;  /* 0x0000003a00267202 */ /* 0x000fe20000000f00 */
[----:B------:R-:W-:-:S03]  /*1530*/  IMAD.MOV.U32 R39, RZ, RZ, R59 ;  /* 0x000000ffff277224 */ /* 0x000fc600078e003b */
        /* <DEDUP_REMOVED lines=16> */
[----:B------:R-:W-:Y:S02]  /*1640*/  IMAD.MOV.U32 R12, RZ, RZ, R58 ;  /* 0x000000ffff0c7224 */ /* 0x000fe400078e003a */
[----:B------:R-:W-:-:S07]  /*1650*/  IMAD.MOV.U32 R13, RZ, RZ, R59 ;  /* 0x000000ffff0d7224 */ /* 0x000fce00078e003b */
.L_x_13:
[----:B------:R-:W-:Y:S05]  /*1660*/  BSYNC.RECONVERGENT B1 ;  /* 0x0000000000017941 */ /* 0x000fea0003800200 */
.L_x_12:
[----:B------:R-:W0:Y:S01]  /*1670*/  LDC.64 R20, c[0x0][0x460] ;  /* 0x00011800ff147b82 */ /* 0x000e220000000a00 */
[----:B------:R-:W1:Y:S07]  /*1680*/  LDCU UR10, c[0x0][0x48c] ;  /* 0x00009180ff0a77ac */ /* 0x000e6e0008000800 */
[----:B------:R-:W2:Y:S08]  /*1690*/  LDC R22, c[0x0][0x498] ;  /* 0x00012600ff167b82 */ /* 0x000eb00000000800 */
[----:B------:R-:W3:Y:S01]  /*16a0*/  LDC.64 R4, c[0x0][0x388] ;  /* 0x0000e200ff047b82 */ /* 0x000ee20000000a00 */
[----:B0-----:R-:W-:-:S07]  /*16b0*/  IADD3 R17, PT, PT, R20, -0x1, RZ ;  /* 0xffffffff14117810 */ /* 0x001fce0007ffe0ff */
[----:B------:R-:W0:Y:S01]  /*16c0*/  LDC.64 R8, c[0x0][0x4f0] ;  /* 0x00013c00ff087b82 */ /* 0x000e220000000a00 */
[----:B--2---:R-:W-:-:S04]  /*16d0*/  IMAD R7, R17, R22, UR5 ;  /* 0x0000000511077e24 */ /* 0x004fc8000f8e0216 */
[----:B------:R-:W-:-:S04]  /*16e0*/  IMAD.IADD R7, R16, 0x1, R7 ;  /* 0x0000000110077824 */ /* 0x000fc800078e0207 */
[----:B-1----:R-:W-:-:S04]  /*16f0*/  IMAD R0, R14, UR10, R7 ;  /* 0x0000000a0e007c24 */ /* 0x002fc8000f8e0207 */
[----:B------:R-:W-:-:S04]  /*1700*/  IMAD.IADD R7, R0, 0x1, R15 ;  /* 0x0000000100077824 */ /* 0x000fc800078e020f */
[----:B---3--:R-:W-:-:S05]  /*1710*/  IMAD.WIDE R6, R7, 0x8, R4 ;  /* 0x0000000807067825 */ /* 0x008fca00078e0204 */
[----:B------:R-:W2:Y:S01]  /*1720*/  LDG.E.64 R10, desc[UR12][R6.64] ;  /* 0x0000000c060a7981 */ /* 0x000ea2000c1e1b00 */
[----:B------:R-:W-:Y:S01]  /*1730*/  IADD3 R21, PT, PT, R21, -0x1, RZ ;  /* 0xffffffff15157810 */ /* 0x000fe20007ffe0ff */
[----:B------:R-:W-:-:S04]  /*1740*/  IMAD R17, R17, R22, R16 ;  /* 0x0000001611117224 */ /* 0x000fc800078e0210 */
[----:B------:R-:W-:Y:S02]  /*1750*/  IMAD R19, R21, R22, UR5 ;  /* 0x0000000515137e24 */ /* 0x000fe4000f8e0216 */
[----:B------:R-:W-:Y:S02]  /*1760*/  IMAD R0, R14, UR10, R17 ;  /* 0x0000000a0e007c24 */ /* 0x000fe4000f8e0211 */
[----:B------:R-:W-:-:S04]  /*1770*/  IMAD.IADD R19, R16, 0x1, R19 ;  /* 0x0000000110137824 */ /* 0x000fc800078e0213 */
[----:B------:R-:W-:Y:S02]  /*1780*/  IMAD R18, R14, UR10, R19 ;  /* 0x0000000a0e127c24 */ /* 0x000fe4000f8e0213 */
[----:B------:R-:W-:-:S03]  /*1790*/  IMAD.IADD R19, R0, 0x1, R15 ;  /* 0x0000000100137824 */ /* 0x000fc600078e020f */
[----:B------:R-:W-:Y:S01]  /*17a0*/  IADD3 R37, PT, PT, R18, R15, RZ ;  /* 0x0000000f12257210 */ /* 0x000fe20007ffe0ff */
[----:B0-----:R-:W-:-:S04]  /*17b0*/  IMAD.WIDE R18, R19, 0x8, R8 ;  /* 0x0000000813127825 */ /* 0x001fc800078e0208 */
[----:B------:R-:W-:Y:S01]  /*17c0*/  IMAD.WIDE R36, R37, 0x8, R4 ;  /* 0x0000000825247825 */ /* 0x000fe200078e0204 */
[----:B--2---:R0:W-:Y:S05]  /*17d0*/  STG.E.64 desc[UR12][R18.64], R10 ;  /* 0x0000000a12007986 */ /* 0x0041ea000c101b0c */
[----:B------:R-:W2:Y:S01]  /*17e0*/  LDG.E.64 R36, desc[UR12][R36.64] ;  /* 0x0000000c24247981 */ /* 0x000ea2000c1e1b00 */
[----:B------:R-:W-:-:S04]  /*17f0*/  IMAD R21, R21, R22, R16 ;  /* 0x0000001615157224 */ /* 0x000fc800078e0210 */
[----:B------:R-:W-:-:S04]  /*1800*/  IMAD R0, R14, UR10, R21 ;  /* 0x0000000a0e007c24 */ /* 0x000fc8000f8e0215 */
[----:B------:R-:W-:-:S04]  /*1810*/  IMAD.IADD R5, R0, 0x1, R15 ;  /* 0x0000000100057824 */ /* 0x000fc800078e020f */
[----:B------:R-:W-:Y:S02]  /*1820*/  IMAD.WIDE R8, R5, 0x8, R8 ;  /* 0x0000000805087825 */ /* 0x000fe400078e0208 */
[----:B-----5:R-:W1:Y:S02]  /*1830*/  MUFU.RCP64H R5, R45 ;  /* 0x0000002d00057308 */ /* 0x020e640000001800 */
[----:B------:R-:W-:-:S06]  /*1840*/  IMAD.MOV.U32 R4, RZ, RZ, 0x1 ;  /* 0x00000001ff047424 */ /* 0x000fcc00078e00ff */
[----:B-1----:R-:W-:Y:S01]  /*1850*/  DFMA R20, -R44, R4, 1 ;  /* 0x3ff000002c14742b */ /* 0x002fe20000000104 */
[----:B--2---:R1:W-:Y:S04]  /*1860*/  STG.E.64 desc[UR12][R8.64], R36 ;  /* 0x0000002408007986 */ /* 0x0043e8000c101b0c */
[----:B------:R-:W0:Y:S03]  /*1870*/  LDG.E.64 R24, desc[UR12][R6.64] ;  /* 0x0000000c06187981 */ /* 0x000e26000c1e1b00 */
[----:B------:R-:W-:Y:S01]  /*1880*/  DFMA R20, R20, R20, R20 ;  /* 0x000000141414722b */ /* 0x000fe20000000014 */
[----:B------:R-:W-:Y:S07]  /*1890*/  BSSY.RECONVERGENT B1, `(.L_x_14) ;  /* 0x0000011000017945 */ /* 0x000fee0003800200 */
[----:B------:R-:W-:-:S08]  /*18a0*/  DFMA R20, R4, R20, R4 ;  /* 0x000000140414722b */ /* 0x000fd00000000004 */
[----:B------:R-:W-:-:S08]  /*18b0*/  DFMA R4, -R44, R20, 1 ;  /* 0x3ff000002c04742b */ /* 0x000fd00000000114 */
[----:B------:R-:W-:-:S08]  /*18c0*/  DFMA R4, R20, R4, R20 ;  /* 0x000000041404722b */ /* 0x000fd00000000014 */
[----:B0-----:R-:W-:Y:S01]  /*18d0*/  DMUL R10, R24, R4 ;  /* 0x00000004180a7228 */ /* 0x001fe20000000000 */
[----:B------:R-:W-:-:S07]  /*18e0*/  FSETP.GEU.AND P1, PT, |R25|, 6.5827683646048100446e-37, PT ;  /* 0x036000001900780b */ /* 0x000fce0003f2e200 */
[----:B------:R-:W-:-:S08]  /*18f0*/  DFMA R18, -R44, R10, R24 ;  /* 0x0000000a2c12722b */ /* 0x000fd00000000118 */
[----:B------:R-:W-:-:S10]  /*1900*/  DFMA R10, R4, R18, R10 ;  /* 0x00000012040a722b */ /* 0x000fd4000000000a */
[----:B------:R-:W-:-:S05]  /*1910*/  FFMA R0, RZ, R45, R11 ;  /* 0x0000002dff007223 */ /* 0x000fca000000000b */
[----:B------:R-:W-:-:S13]  /*1920*/  FSETP.GT.AND P0, PT, |R0|, 1.469367938527859385e-39, PT ;  /* 0x001000000000780b */ /* 0x000fda0003f04200 */
[----:B-1----:R-:W-:Y:S05]  /*1930*/  @P0 BRA P1, `(.L_x_15) ;  /* 0x0000000000180947 */ /* 0x002fea0000800000 */
[----:B------:R-:W-:Y:S01]  /*1940*/  MOV R26, R44 ;  /* 0x0000002c001a7202 */ /* 0x000fe20000000f00 */
[----:B------:R-:W-:Y:S01]  /*1950*/  IMAD.MOV.U32 R27, RZ, RZ, R45 ;  /* 0x000000ffff1b7224 */ /* 0x000fe200078e002d */
[----:B------:R-:W-:-:S07]  /*1960*/  MOV R0, 0x1980 ;  /* 0x0000198000007802 */ /* 0x000fce0000000f00 */
[----:B------:R-:W-:Y:S05]  /*1970*/  CALL.REL.NOINC `($__internal_1_$__cuda_sm20_div_rn_f64_full) ;  /* 0x0000002c00187944 */ /* 0x000fea0003c00000 */
[----:B------:R-:W-:Y:S01]  /*1980*/  IMAD.MOV.U32 R10, RZ, RZ, R58 ;  /* 0x000000ffff0a7224 */ /* 0x000fe200078e003a */
[----:B------:R-:W-:-:S07]  /*1990*/  MOV R11, R59 ;  /* 0x0000003b000b7202 */ /* 0x000fce0000000f00 */
.L_x_15:
[----:B------:R-:W-:Y:S05]  /*19a0*/  BSYNC.RECONVERGENT B1 ;  /* 0x0000000000017941 */ /* 0x000fea0003800200 */
.L_x_14:
[----:B------:R-:W0:Y:S01]  /*19b0*/  LDCU UR5, c[0x0][0x4e0] ;  /* 0x00009c00ff0577ac */ /* 0x000e220008000800 */
[----:B------:R-:W1:Y:S01]  /*19c0*/  LDC.64 R8, c[0x0][0x4c8] ;  /* 0x00013200ff087b82 */ /* 0x000e620000000a00 */
[----:B0-----:R-:W-:Y:S01]  /*19d0*/  ISETP.NE.AND P0, PT, RZ, UR5, PT ;  /* 0x00000005ff007c0c */ /* 0x001fe2000bf05270 */
[----:B------:R-:W0:Y:S01]  /*19e0*/  LDCU UR5, c[0x0][0x4cc] ;  /* 0x00009980ff0577ac */ /* 0x000e220008000800 */
[----:B------:R-:W-:Y:S01]  /*19f0*/  IMAD.MOV.U32 R4, RZ, RZ, 0x1 ;  /* 0x00000001ff047424 */ /* 0x000fe200078e00ff */
[----:B------:R-:W-:Y:S01]  /*1a00*/  UMOV UR14, 0x66666666 ;  /* 0x66666666000e7882 */ /* 0x000fe20000000000 */
[----:B------:R-:W-:-:S09]  /*1a10*/  UMOV UR15, 0x40c03d26 ;  /* 0x40c03d26000f7882 */ /* 0x000fd20000000000 */
[----:B------:R2:W5:Y:S01]  /*1a20*/  @!P0 LDG.E.64 R54, desc[UR12][R2.64] ;  /* 0x0000000c02368981 */ /* 0x000562000c1e1b00 */
[----:B0-----:R-:W1:Y:S02]  /*1a30*/  MUFU.RCP64H R5, UR5 ;  /* 0x0000000500057d08 */ /* 0x001e640008001800 */
[----:B-1----:R-:W-:-:S08]  /*1a40*/  DFMA R6, R4, -R8, 1 ;  /* 0x3ff000000406742b */ /* 0x002fd00000000808 */
[----:B------:R-:W-:-:S08]  /*1a50*/  DFMA R6, R6, R6, R6 ;  /* 0x000000060606722b */ /* 0x000fd00000000006 */
[----:B------:R-:W-:-:S08]  /*1a60*/  DFMA R6, R4, R6, R4 ;  /* 0x000000060406722b */ /* 0x000fd00000000004 */
[----:B------:R-:W-:-:S08]  /*1a70*/  DFMA R4, R6, -R8, 1 ;  /* 0x3ff000000604742b */ /* 0x000fd00000000808 */
[----:B------:R-:W-:-:S08]  /*1a80*/  DFMA R4, R6, R4, R6 ;  /* 0x000000040604722b */ /* 0x000fd00000000006 */
[----:B------:R-:W-:-:S08]  /*1a90*/  DMUL R58, R4, -UR14 ;  /* 0x8000000e043a7c28 */ /* 0x000fd00008000000 */
[----:B--2---:R-:W-:-:S08]  /*1aa0*/  DFMA R2, R58, -R8, -UR14 ;  /* 0x8000000e3a027e2b */ /* 0x004fd00008000808 */
[----:B------:R-:W-:-:S10]  /*1ab0*/  DFMA R58, R4, R2, R58 ;  /* 0x00000002043a722b */ /* 0x000fd4000000003a */
[----:B------:R-:W-:-:S05]  /*1ac0*/  FFMA R0, RZ, UR5, R59 ;  /* 0x00000005ff007c23 */ /* 0x000fca000800003b */
[----:B------:R-:W-:-:S13]  /*1ad0*/  FSETP.GT.AND P0, PT, |R0|, 1.469367938527859385e-39, PT ;  /* 0x001000000000780b */ /* 0x000fda0003f04200 */
[----:B------:R-:W-:Y:S05]  /*1ae0*/  @P0 BRA `(.L_x_16) ;  /* 0x00000000001c0947 */ /* 0x000fea0003800000 */
[----:B------:R-:W0:Y:S01]  /*1af0*/  LDCU.64 UR14, c[0x0][0x4c8] ;  /* 0x00009900ff0e77ac */ /* 0x000e220008000a00 */
[----:B------:R-:W-:Y:S01]  /*1b00*/  IMAD.MOV.U32 R24, RZ, RZ, 0x66666666 ;  /* 0x66666666ff187424 */ /* 0x000fe200078e00ff */
[----:B------:R-:W-:Y:S01]  /*1b10*/  MOV R0, 0x1b60 ;  /* 0x00001b6000007802 */ /* 0x000fe20000000f00 */
[----:B------:R-:W-:Y:S01]  /*1b20*/  IMAD.MOV.U32 R25, RZ, RZ, -0x3f3fc2da ;  /* 0xc0c03d26ff197424 */ /* 0x000fe200078e00ff */
[----:B0-----:R-:W-:Y:S01]  /*1b30*/  MOV R26, UR14 ;  /* 0x0000000e001a7c02 */ /* 0x001fe20008000f00 */
[----:B------:R-:W-:-:S07]  /*1b40*/  IMAD.U32 R27, RZ, RZ, UR15 ;  /* 0x0000000fff1b7e24 */ /* 0x000fce000f8e00ff */
[----:B-----5:R-:W-:Y:S05]  /*1b50*/  CALL.REL.NOINC `($__internal_1_$__cuda_sm20_div_rn_f64_full) ;  /* 0x0000002800a07944 */ /* 0x020fea0003c00000 */
.L_x_16:
[----:B------:R-:W-:Y:S01]  /*1b60*/  DADD R26, R58, R10 ;  /* 0x000000003a1a7229 */ /* 0x000fe2000000000a */
[----:B------:R-:W-:Y:S01]  /*1b70*/  MOV R2, 0x1 ;  /* 0x0000000100027802 */ /* 0x000fe20000000f00 */
[----:B------:R-:W-:Y:S01]  /*1b80*/  BSSY.RECONVERGENT B1, `(.L_x_17) ;  /* 0x0000014000017945 */ /* 0x000fe20003800200 */
[----:B------:R-:W-:-:S03]  /*1b90*/  FSETP.GEU.AND P1, PT, |R11|, 6.5827683646048100446e-37, PT ;  /* 0x036000000b00780b */ /* 0x000fc60003f2e200 */
[----:B------:R-:W0:Y:S02]  /*1ba0*/  MUFU.RCP64H R3, R27 ;  /* 0x0000001b00037308 */ /* 0x000e240000001800 */
[----:B0-----:R-:W-:-:S08]  /*1bb0*/  DFMA R4, -R26, R2, 1 ;  /* 0x3ff000001a04742b */ /* 0x001fd00000000102 */
[----:B------:R-:W-:-:S08]  /*1bc0*/  DFMA R4, R4, R4, R4 ;  /* 0x000000040404722b */ /* 0x000fd00000000004 */
[----:B------:R-:W-:-:S08]  /*1bd0*/  DFMA R4, R2, R4, R2 ;  /* 0x000000040204722b */ /* 0x000fd00000000002 */
[----:B------:R-:W-:-:S08]  /*1be0*/  DFMA R2, -R26, R4, 1 ;  /* 0x3ff000001a02742b */ /* 0x000fd00000000104 */
[----:B------:R-:W-:-:S08]  /*1bf0*/  DFMA R2, R4, R2, R4 ;  /* 0x000000020402722b */ /* 0x000fd00000000004 */
[----:B------:R-:W-:-:S08]  /*1c00*/  DMUL R8, R2, R10 ;  /* 0x0000000a02087228 */ /* 0x000fd00000000000 */
        /* <DEDUP_REMOVED lines=11> */
.L_x_18:
[----:B------:R-:W-:Y:S05]  /*1cc0*/  BSYNC.RECONVERGENT B1 ;  /* 0x0000000000017941 */ /* 0x000fea0003800200 */
.L_x_17:
[----:B------:R-:W0:Y:S01]  /*1cd0*/  MUFU.RCP64H R3, R45 ;  /* 0x0000002d00037308 */ /* 0x000e220000001800 */
[----:B------:R-:W-:Y:S01]  /*1ce0*/  IMAD.MOV.U32 R2, RZ, RZ, 0x1 ;  /* 0x00000001ff027424 */ /* 0x000fe200078e00ff */
[----:B------:R-:W-:Y:S01]  /*1cf0*/  FSETP.GEU.AND P1, PT, |R43|, 6.5827683646048100446e-37, PT ;  /* 0x036000002b00780b */ /* 0x000fe20003f2e200 */
[----:B------:R-:W-:Y:S04]  /*1d00*/  BSSY.RECONVERGENT B1, `(.L_x_19) ;  /* 0x0000014000017945 */ /* 0x000fe80003800200 */
        /* <DEDUP_REMOVED lines=11> */
[----:B------:R-:W-:Y:S01]  /*1dc0*/  MOV R24, R42 ;  /* 0x0000002a00187202 */ /* 0x000fe20000000f00 */
[----:B------:R-:W-:Y:S01]  /*1dd0*/  IMAD.MOV.U32 R25, RZ, RZ, R43 ;  /* 0x000000ffff197224 */ /* 0x000fe200078e002b */
[----:B------:R-:W-:Y:S01]  /*1de0*/  MOV R27, R45 ;  /* 0x0000002d001b7202 */ /* 0x000fe20000000f00 */
[----:B------:R-:W-:Y:S01]  /*1df0*/  IMAD.MOV.U32 R26, RZ, RZ, R44 ;  /* 0x000000ffff1a7224 */ /* 0x000fe200078e002c */
[----:B------:R-:W-:-:S07]  /*1e00*/  MOV R0, 0x1e20 ;  /* 0x00001e2000007802 */ /* 0x000fce0000000f00 */
[----:B-----5:R-:W-:Y:S05]  /*1e10*/  CALL.REL.NOINC `($__internal_1_$__cuda_sm20_div_rn_f64_full) ;  /* 0x0000002400f07944 */ /* 0x020fea0003c00000 */
[----:B------:R-:W-:Y:S02]  /*1e20*/  IMAD.MOV.U32 R6, RZ, RZ, R58 ;  /* 0x000000ffff067224 */ /* 0x000fe400078e003a */
[----:B------:R-:W-:-:S07]  /*1e30*/  IMAD.MOV.U32 R7, RZ, RZ, R59 ;  /* 0x000000ffff077224 */ /* 0x000fce00078e003b */
.L_x_20:
[----:B------:R-:W-:Y:S05]  /*1e40*/  BSYNC.RECONVERGENT B1 ;  /* 0x0000000000017941 */ /* 0x000fea0003800200 */
.L_x_19:
[----:B------:R-:W0:Y:S01]  /*1e50*/  MUFU.RCP64H R3, R45 ;  /* 0x0000002d00037308 */ /* 0x000e220000001800 */
[----:B------:R-:W-:Y:S01]  /*1e60*/  MOV R2, 0x1 ;  /* 0x0000000100027802 */ /* 0x000fe20000000f00 */
[----:B------:R-:W-:Y:S01]  /*1e70*/  BSSY.RECONVERGENT B1, `(.L_x_21) ;  /* 0x0000015000017945 */ /* 0x000fe20003800200 */
[----:B------:R-:W-:-:S04]  /*1e80*/  FSETP.GEU.AND P1, PT, |R41|, 6.5827683646048100446e-37, PT ;  /* 0x036000002900780b */ /* 0x000fc80003f2e200 */
        /* <DEDUP_REMOVED lines=12> */
[----:B------:R-:W-:Y:S01]  /*1f50*/  MOV R26, R44 ;  /* 0x0000002c001a7202 */ /* 0x000fe20000000f00 */
[----:B------:R-:W-:Y:S01]  /*1f60*/  IMAD.MOV.U32 R25, RZ, RZ, R41 ;  /* 0x000000ffff197224 */ /* 0x000fe200078e0029 */
[----:B------:R-:W-:Y:S01]  /*1f70*/  MOV R0, 0x1fa0 ;  /* 0x00001fa000007802 */ /* 0x000fe20000000f00 */
[----:B------:R-:W-:-:S07]  /*1f80*/  IMAD.MOV.U32 R27, RZ, RZ, R45 ;  /* 0x000000ffff1b7224 */ /* 0x000fce00078e002d */
[----:B-----5:R-:W-:Y:S05]  /*1f90*/  CALL.REL.NOINC `($__internal_1_$__cuda_sm20_div_rn_f64_full) ;  /* 0x0000002400907944 */ /* 0x020fea0003c00000 */
[----:B------:R-:W-:Y:S01]  /*1fa0*/  IMAD.MOV.U32 R4, RZ, RZ, R58 ;  /* 0x000000ffff047224 */ /* 0x000fe200078e003a */
[----:B------:R-:W-:-:S07]  /*1fb0*/  MOV R5, R59 ;  /* 0x0000003b00057202 */ /* 0x000fce0000000f00 */
.L_x_22:
[----:B------:R-:W-:Y:S05]  /*1fc0*/  BSYNC.RECONVERGENT B1 ;  /* 0x0000000000017941 */ /* 0x000fea0003800200 */
.L_x_21:
        /* <DEDUP_REMOVED lines=21> */
[----:B------:R-:W-:Y:S01]  /*2120*/  MOV R2, R58 ;  /* 0x0000003a00027202 */ /* 0x000fe20000000f00 */
[----:B------:R-:W-:-:S07]  /*2130*/  IMAD.MOV.U32 R3, RZ, RZ, R59 ;  /* 0x000000ffff037224 */ /* 0x000fce00078e003b */
.L_x_24:
[----:B------:R-:W-:Y:S05]  /*2140*/  BSYNC.RECONVERGENT B1 ;  /* 0x0000000000017941 */ /* 0x000fea0003800200 */
.L_x_23:
[----:B------:R-:W0:Y:S01]  /*2150*/  MUFU.RCP64H R19, R45 ;  /* 0x0000002d00137308 */ /* 0x000e220000001800 */
[----:B------:R-:W-:Y:S01]  /*2160*/  IMAD.MOV.U32 R18, RZ, RZ, 0x1 ;  /* 0x00000001ff127424 */ /* 0x000fe200078e00ff */
[----:B------:R-:W-:Y:S01]  /*2170*/  DMUL R24, R8, R12 ;  /* 0x0000000c08187228 */ /* 0x000fe20000000000 */
[----:B------:R-:W-:Y:S09]  /*2180*/  BSSY.RECONVERGENT B1, `(.L_x_25) ;  /* 0x0000011000017945 */ /* 0x000ff20003800200 */
[----:B------:R-:W-:Y:S01]  /*2190*/  FSETP.GEU.AND P1, PT, |R25|, 6.5827683646048100446e-37, PT ;  /* 0x036000001900780b */ /* 0x000fe20003f2e200 */
        /* <DEDUP_REMOVED lines=13> */
[----:B------:R-:W-:-:S07]  /*2270*/  MOV R0, 0x2290 ;  /* 0x0000229000007802 */ /* 0x000fce0000000f00 */
[----:B-----5:R-:W-:Y:S05]  /*2280*/  CALL.REL.NOINC `($__internal_1_$__cuda_sm20_div_rn_f64_full) ;  /* 0x0000002000d47944 */ /* 0x020fea0003c00000 */
.L_x_26:
[----:B------:R-:W-:Y:S05]  /*2290*/  BSYNC.RECONVERGENT B1 ;  /* 0x0000000000017941 */ /* 0x000fea0003800200 */
.L_x_25:
[----:B------:R-:W0:Y:S01]  /*22a0*/  F2F.F32.F64 R17, R58 ;  /* 0x0000003a00117310 */ /* 0x000e220000301000 */
[----:B------:R-:W-:Y:S01]  /*22b0*/  BSSY.RECONVERGENT B0, `(.L_x_27) ;  /* 0x000000e000007945 */ /* 0x000fe20003800200 */
[----:B0-----:R-:W-:-:S06]  /*22c0*/  VIADD R0, R17, 0xf3000000 ;  /* 0xf300000011007836 */ /* 0x001fcc0000000000 */
[----:B------:R0:W1:Y:S01]  /*22d0*/  MUFU.RSQ R18, R17 ;  /* 0x0000001100127308 */ /* 0x0000620000001400 */
[----:B------:R-:W-:-:S13]  /*22e0*/  ISETP.GT.U32.AND P0, PT, R0, 0x727fffff, PT ;  /* 0x727fffff0000780c */ /* 0x000fda0003f04070 */
[----:B0-----:R-:W-:Y:S05]  /*22f0*/  @!P0 BRA `(.L_x_28) ;  /* 0x0000000000148947 */ /* 0x001fea0003800000 */
[----:B------:R-:W-:Y:S02]  /*2300*/  MOV R0, R17 ;  /* 0x0000001100007202 */ /* 0x000fe40000000f00 */
[----:B------:R-:W-:-:S07]  /*2310*/  MOV R22, 0x2330 ;  /* 0x0000233000167802 */ /* 0x000fce0000000f00 */
[----:B-1---5:R-:W-:Y:S05]  /*2320*/  CALL.REL.NOINC `($__internal_2_$__cuda_sm20_sqrt_rn_f32_slowpath) ;  /* 0x00000028001c7944 */ /* 0x022fea0003c00000 */
[----:B------:R-:W-:Y:S01]  /*2330*/  IMAD.MOV.U32 R34, RZ, RZ, R17 ;  /* 0x000000ffff227224 */ /* 0x000fe200078e0011 */
[----:B------:R-:W-:Y:S06]  /*2340*/  BRA `(.L_x_29) ;  /* 0x0000000000107947 */ /* 0x000fec0003800000 */
.L_x_28:
[----:B-1----:R-:W-:Y:S01]  /*2350*/  FMUL.FTZ R34, R17, R18 ;  /* 0x0000001211227220 */ /* 0x002fe20000410000 */
[----:B------:R-:W-:-:S03]  /*2360*/  FMUL.FTZ R0, R18, 0.5 ;  /* 0x3f00000012007820 */ /* 0x000fc60000410000 */
[----:B------:R-:W-:-:S04]  /*2370*/  FFMA R17, -R34, R34, R17 ;  /* 0x0000002222117223 */ /* 0x000fc80000000111 */
[----:B------:R-:W-:-:S07]  /*2380*/  FFMA R34, R17, R0, R34 ;  /* 0x0000000011227223 */ /* 0x000fce0000000022 */
.L_x_29:
[----:B------:R-:W-:Y:S05]  /*2390*/  BSYNC.RECONVERGENT B0 ;  /* 0x0000000000007941 */ /* 0x000fea0003800200 */
.L_x_27:
[----:B------:R-:W-:Y:S01]  /*23a0*/  DMUL R18, R4, R4 ;  /* 0x0000000404127228 */ /* 0x000fe20000000000 */
[----:B------:R-:W-:Y:S01]  /*23b0*/  F2F.F64.F32 R34, R34 ;  /* 0x0000002200227310 */ /* 0x000fe20000201800 */
[----:B------:R-:W-:Y:S06]  /*23c0*/  BSSY.RECONVERGENT B0, `(.L_x_30) ;  /* 0x0000011000007945 */ /* 0x000fec0003800200 */
[----:B------:R-:W-:-:S08]  /*23d0*/  DFMA R18, R6, R6, R18 ;  /* 0x000000060612722b */ /* 0x000fd00000000012 */
[----:B------:R-:W-:-:S10]  /*23e0*/  DFMA R18, R2, R2, R18 ;  /* 0x000000020212722b */ /* 0x000fd40000000012 */
[----:B------:R-:W0:Y:S02]  /*23f0*/  F2F.F32.F64 R19, R18 ;  /* 0x0000001200137310 */ /* 0x000e240000301000 */
        /* <DEDUP_REMOVED lines=9> */
.L_x_31:
[----:B-1----:R-:W-:Y:S01]  /*2490*/  FMUL.FTZ R24, R19, R20 ;  /* 0x0000001413187220 */ /* 0x002fe20000410000 */
[----:B------:R-:W-:-:S03]  /*24a0*/  FMUL.FTZ R0, R20, 0.5 ;  /* 0x3f00000014007820 */ /* 0x000fc60000410000 */
[----:B------:R-:W-:-:S04]  /*24b0*/  FFMA R17, -R24, R24, R19 ;  /* 0x0000001818117223 */ /* 0x000fc80000000113 */
[----:B------:R-:W-:-:S07]  /*24c0*/  FFMA R24, R17, R0, R24 ;  /* 0x0000000011187223 */ /* 0x000fce0000000018 */
.L_x_32:
[----:B------:R-:W-:Y:S05]  /*24d0*/  BSYNC.RECONVERGENT B0 ;  /* 0x0000000000007941 */ /* 0x000fea0003800200 */
.L_x_30:
[----:B------:R-:W0:Y:S01]  /*24e0*/  MUFU.RCP64H R19, R35 ;  /* 0x0000002300137308 */ /* 0x000e220000001800 */
[----:B------:R-:W-:Y:S01]  /*24f0*/  IMAD.MOV.U32 R18, RZ, RZ, 0x1 ;  /* 0x00000001ff127424 */ /* 0x000fe200078e00ff */
[----:B------:R-:W-:Y:S06]  /*2500*/  BSSY.RECONVERGENT B1, `(.L_x_33) ;  /* 0x0000012000017945 */ /* 0x000fec0003800200 */
[----:B------:R-:W1:Y:S01]  /*2510*/  F2F.F64.F32 R24, R24 ;  /* 0x0000001800187310 */ /* 0x000e620000201800 */
[----:B0-----:R-:W-:Y:S01]  /*2520*/  DFMA R20, -R34, R18, 1 ;  /* 0x3ff000002214742b */ /* 0x001fe20000000112 */
[----:B-1----:R-:W-:-:S07]  /*2530*/  FSETP.GEU.AND P1, PT, |R25|, 6.5827683646048100446e-37, PT ;  /* 0x036000001900780b */ /* 0x002fce0003f2e200 */
        /* <DEDUP_REMOVED lines=14> */
.L_x_34:
[----:B------:R-:W-:Y:S05]  /*2620*/  BSYNC.RECONVERGENT B1 ;  /* 0x0000000000017941 */ /* 0x000fea0003800200 */
.L_x_33:
[----:B------:R-:W0:Y:S01]  /*2630*/  MUFU.RCP64H R19, R53 ;  /* 0x0000003500137308 */ /* 0x000e220000001800 */
[----:B------:R-:W-:Y:S01]  /*2640*/  IMAD.MOV.U32 R18, RZ, RZ, 0x1 ;  /* 0x00000001ff127424 */ /* 0x000fe200078e00ff */
[----:B------:R-:W1:Y:S01]  /*2650*/  LDCU UR5, c[0x0][0x4e0] ;  /* 0x00009c00ff0577ac */ /* 0x000e620008000800 */
[----:B------:R-:W-:Y:S01]  /*2660*/  FSETP.GEU.AND P3, PT, |R31|, 6.5827683646048100446e-37, PT ;  /* 0x036000001f00780b */ /* 0x000fe20003f6e200 */
[----:B------:R-:W-:Y:S01]  /*2670*/  BSSY.RECONVERGENT B1, `(.L_x_35) ;  /* 0x0000016000017945 */ /* 0x000fe20003800200 */
[----:B------:R-:W-:Y:S02]  /*2680*/  DSETP.GEU.AND P1, PT, R58, 1, PT ;  /* 0x3ff000003a00742a */ /* 0x000fe40003f2e000 */
[----:B0-----:R-:W-:Y:S01]  /*2690*/  DFMA R20, -R52, R18, 1 ;  /* 0x3ff000003414742b */ /* 0x001fe20000000112 */
[----:B-1----:R-:W-:-:S07]  /*26a0*/  ISETP.NE.AND P2, PT, RZ, UR5, PT ;  /* 0x00000005ff007c0c */ /* 0x002fce000bf45270 */
        /* <DEDUP_REMOVED lines=16> */
[----:B------:R-:W-:Y:S01]  /*27b0*/  MOV R32, R58 ;  /* 0x0000003a00207202 */ /* 0x000fe20000000f00 */
[----:B------:R-:W-:-:S07]  /*27c0*/  IMAD.MOV.U32 R33, RZ, RZ, R59 ;  /* 0x000000ffff217224 */ /* 0x000fce00078e003b */
.L_x_36:
[----:B------:R-:W-:Y:S05]  /*27d0*/  BSYNC.RECONVERGENT B1 ;  /* 0x0000000000017941 */ /* 0x000fea0003800200 */
.L_x_35:
[----:B------:R-:W-:Y:S01]  /*27e0*/  BSSY.RECONVERGENT B1, `(.L_x_37) ;  /* 0x0000082000017945 */ /* 0x000fe20003800200 */
[----:B------:R-:W-:Y:S01]  /*27f0*/  MOV R30, R44 ;  /* 0x0000002c001e7202 */ /* 0x000fe20000000f00 */
[----:B------:R-:W-:Y:S02]  /*2800*/  IMAD.MOV.U32 R31, RZ, RZ, R45 ;  /* 0x000000ffff1f7224 */ /* 0x000fe400078e002d */
[----:B------:R-:W-:Y:S05]  /*2810*/  @P1 BRA P2, `(.L_x_38) ;  /* 0x0000000400f81947 */ /* 0x000fea0001000000 */
[----:B------:R-:W-:Y:S01]  /*2820*/  DMUL R22, R44, R34 ;  /* 0x000000222c167228 */ /* 0x000fe20000000000 */
[----:B------:R-:W-:Y:S05]  /*2830*/  BSSY.RECONVERGENT B0, `(.L_x_39) ;  /* 0x000000e000007945 */ /* 0x000fea0003800200 */
[----:B------:R-:W0:Y:S04]  /*2840*/  MUFU.RCP64H R19, R23 ;  /* 0x0000001700137308 */ /* 0x000e280000001800 */
[----:B------:R-:W-:-:S04]  /*2850*/  IADD3 R18, PT, PT, R23, 0x300402, RZ ;  /* 0x0030040217127810 */ /* 0x000fc80007ffe0ff */
[----:B------:R-:W-:Y:S02]  /*2860*/  FSETP.GEU.AND P0, PT, |R18|, 5.8789094863358348022e-39, PT ;  /* 0x004004021200780b */ /* 0x000fe40003f0e200 */
[----:B0-----:R-:W-:-:S08]  /*2870*/  DFMA R20, -R22, R18, 1 ;  /* 0x3ff000001614742b */ /* 0x001fd00000000112 */
[----:B------:R-:W-:-:S08]  /*2880*/  DFMA R20, R20, R20, R20 ;  /* 0x000000141414722b */ /* 0x000fd00000000014 */
[----:B------:R-:W-:-:S08]  /*2890*/  DFMA R20, R18, R20, R18 ;  /* 0x000000141214722b */ /* 0x000fd00000000012 */
[----:B------:R-:W-:-:S08]  /*28a0*/  DFMA R32, -R22, R20, 1 ;  /* 0x3ff000001620742b */ /* 0x000fd00000000114 */
[----:B------:R-:W-:Y:S01]  /*28b0*/  DFMA R32, R20, R32, R20 ;  /* 0x000000201420722b */ /* 0x000fe20000000014 */
[----:B------:R-:W-:Y:S10]  /*28c0*/  @P0 BRA `(.L_x_40) ;  /* 0x0000000000100947 */ /* 0x000ff40003800000 */
[----:B------:R-:W-:-:S05]  /*28d0*/  LOP3.LUT R0, R23, 0x7fffffff, RZ, 0xc0, !PT ;  /* 0x7fffffff17007812 */ /* 0x000fca00078ec0ff */
[----:B------:R-:W-:Y:S01]  /*28e0*/  VIADD R17, R0, 0xfff00000 ;  /* 0xfff0000000117836 */ /* 0x000fe20000000000 */
[----:B------:R-:W-:-:S07]  /*28f0*/  MOV R0, 0x2910 ;  /* 0x0000291000007802 */ /* 0x000fce0000000f00 */
[----:B-----5:R-:W-:Y:S05]  /*2900*/  CALL.REL.NOINC `($__internal_0_$__cuda_sm20_dblrcp_rn_slowpath_v3) ;  /* 0x0000001800807944 */ /* 0x020fea0003c00000 */
.L_x_40:
[----:B------:R-:W-:Y:S05]  /*2910*/  BSYNC.RECONVERGENT B0 ;  /* 0x0000000000007941 */ /* 0x000fea0003800200 */
.L_x_39:
[----:B------:R-:W-:Y:S01]  /*2920*/  DMUL R26, R34, R34 ;  /* 0x00000022221a7228 */ /* 0x000fe20000000000 */
[----:B------:R-:W-:Y:S01]  /*2930*/  MOV R18, 0x1 ;  /* 0x0000000100127802 */ /* 0x000fe20000000f00 */
[----:B-----5:R-:W-:Y:S01]  /*2940*/  DADD R12, R12, -R54 ;  /* 0x000000000c0c7229 */ /* 0x020fe20000000836 */
[----:B------:R-:W-:Y:S03]  /*2950*/  BSSY.RECONVERGENT B2, `(.L_x_41) ;  /* 0x0000012000027945 */ /* 0x000fe60003800200 */
[----:B------:R-:W0:Y:S06]  /*2960*/  MUFU.RCP64H R19, R27 ;  /* 0x0000001b00137308 */ /* 0x000e2c0000001800 */
        /* <DEDUP_REMOVED lines=15> */
[----:B------:R-:W-:Y:S05]  /*2a60*/  CALL.REL.NOINC `($__internal_1_$__cuda_sm20_div_rn_f64_full) ;  /* 0x0000001800dc7944 */ /* 0x000fea0003c00000 */
.L_x_42:
[----:B------:R-:W-:Y:S05]  /*2a70*/  BSYNC.RECONVERGENT B2 ;  /* 0x0000000000027941 */ /* 0x000fea0003800200 */
.L_x_41:
[----:B------:R-:W-:Y:S01]  /*2a80*/  DADD R30, R44, -R58 ;  /* 0x000000002c1e7229 */ /* 0x000fe2000000083a */
[----:B------:R-:W-:Y:S01]  /*2a90*/  BSSY.RECONVERGENT B0, `(.L_x_43) ;  /* 0x0000046000007945 */ /* 0x000fe20003800200 */
[----:B------:R-:W-:Y:S01]  /*2aa0*/  DADD R26, R8, -1 ;  /* 0xbff00000081a7429 */ /* 0x000fe20000000000 */
[----:B------:R-:W-:Y:S01]  /*2ab0*/  FSETP.GEU.AND P1, PT, |R55|, 6.5827683646048100446e-37, PT ;  /* 0x036000003700780b */ /* 0x000fe20003f2e200 */
[----:B------:R-:W-:-:S06]  /*2ac0*/  IMAD.MOV.U32 R8, RZ, RZ, 0x1 ;  /* 0x00000001ff087424 */ /* 0x000fcc00078e00ff */
[----:B------:R-:W-:-:S06]  /*2ad0*/  DMUL R26, R30, R26 ;  /* 0x0000001a1e1a7228 */ /* 0x000fcc0000000000 */
[----:B------:R-:W0:Y:S02]  /*2ae0*/  MUFU.RCP64H R9, R27 ;  /* 0x0000001b00097308 */ /* 0x000e240000001800 */
[----:B0-----:R-:W-:-:S08]  /*2af0*/  DFMA R18, -R26, R8, 1 ;  /* 0x3ff000001a12742b */ /* 0x001fd00000000108 */
[----:B------:R-:W-:-:S08]  /*2b00*/  DFMA R18, R18, R18, R18 ;  /* 0x000000121212722b */ /* 0x000fd00000000012 */
[----:B------:R-:W-:Y:S02]  /*2b10*/  DFMA R20, R8, R18, R8 ;  /* 0x000000120814722b */ /* 0x000fe40000000008 */
[-C--:B------:R-:W-:Y:S02]  /*2b20*/  DMUL R8, R48, R12.reuse ;  /* 0x0000000c30087228 */ /* 0x080fe40000000000 */
[----:B------:R-:W-:-:S04]  /*2b30*/  DMUL R18, R50, R12 ;  /* 0x0000000c32127228 */ /* 0x000fc80000000000 */
[----:B------:R-:W-:Y:S02]  /*2b40*/  DFMA R22, -R26, R20, 1 ;  /* 0x3ff000001a16742b */ /* 0x000fe40000000114 */
[----:B------:R-:W-:-:S06]  /*2b50*/  DFMA R8, R8, R32, R4 ;  /* 0x000000200808722b */ /* 0x000fcc0000000004 */
[----:B------:R-:W-:Y:S02]  /*2b60*/  DFMA R22, R20, R22, R20 ;  /* 0x000000161416722b */ /* 0x000fe40000000014 */
[----:B------:R-:W-:Y:S02]  /*2b70*/  DMUL R20, R46, R12 ;  /* 0x0000000c2e147228 */ /* 0x000fe40000000000 */
[----:B------:R-:W-:Y:S02]  /*2b80*/  DFMA R12, R18, R32, R6 ;  /* 0x00000020120c722b */ /* 0x000fe40000000006 */
[----:B------:R-:W-:Y:S02]  /*2b90*/  DMUL R48, R48, R8 ;  /* 0x0000000830307228 */ /* 0x000fe40000000000 */
[----:B------:R-:W-:Y:S02]  /*2ba0*/  DMUL R58, R22, R54 ;  /* 0x00000036163a7228 */ /* 0x000fe40000000000 */
[----:B------:R-:W-:-:S04]  /*2bb0*/  DFMA R32, R20, R32, R2 ;  /* 0x000000201420722b */ /* 0x000fc80000000002 */
[----:B------:R-:W-:Y:S02]  /*2bc0*/  DFMA R48, R50, R12, R48 ;  /* 0x0000000c3230722b */ /* 0x000fe40000000030 */
[----:B------:R-:W-:-:S06]  /*2bd0*/  DFMA R18, -R26, R58, R54 ;  /* 0x0000003a1a12722b */ /* 0x000fcc0000000136 */
[----:B------:R-:W-:Y:S02]  /*2be0*/  DFMA R48, R46, R32, R48 ;  /* 0x000000202e30722b */ /* 0x000fe40000000030 */
[----:B------:R-:W-:-:S06]  /*2bf0*/  DFMA R58, R22, R18, R58 ;  /* 0x00000012163a722b */ /* 0x000fcc000000003a */
[----:B------:R-:W-:-:S04]  /*2c00*/  DSETP.GEU.AND P0, PT, R48, RZ, PT ;  /* 0x000000ff3000722a */ /* 0x000fc80003f0e000 */
[----:B------:R-:W-:-:S10]  /*2c10*/  FFMA R21, RZ, R27, R59 ;  /* 0x0000001bff157223 */ /* 0x000fd4000000003b */
[----:B------:R-:W-:Y:S05]  /*2c20*/  @P0 BRA `(.L_x_44) ;  /* 0x0000000000b00947 */ /* 0x000fea0003800000 */
[----:B------:R-:W-:Y:S01]  /*2c30*/  SHF.R.U32.HI R17, RZ, 0x1f, R7 ;  /* 0x0000001fff117819 */ /* 0x000fe20000011607 */
[----:B------:R-:W-:Y:S01]  /*2c40*/  DSETP.MAX.AND P3, P2, |R12|, |R6|, PT ;  /* 0x400000060c00722a */ /* 0x000fe20003a6f200 */
[----:B------:R-:W-:Y:S01]  /*2c50*/  SHF.R.U32.HI R0, RZ, 0x1f, R5 ;  /* 0x0000001fff007819 */ /* 0x000fe20000011605 */
[----:B------:R-:W-:Y:S01]  /*2c60*/  IMAD.MOV.U32 R19, RZ, RZ, R7 ;  /* 0x000000ffff137224 */ /* 0x000fe200078e0007 */
[----:B------:R-:W-:Y:S01]  /*2c70*/  LOP3.LUT R17, R17, 0x1, RZ, 0xc0, !PT ;  /* 0x0000000111117812 */ /* 0x000fe200078ec0ff */
[----:B------:R-:W-:Y:S01]  /*2c80*/  IMAD.MOV.U32 R18, RZ, RZ, R13 ;  /* 0x000000ffff127224 */ /* 0x000fe200078e000d */
[----:B------:R-:W-:Y:S01]  /*2c90*/  MOV R20, R6 ;  /* 0x0000000600147202 */ /* 0x000fe20000000f00 */
[----:B------:R-:W-:Y:S01]  /*2ca0*/  IMAD.MOV.U32 R23, RZ, RZ, R4 ;  /* 0x000000ffff177224 */ /* 0x000fe200078e0004 */
[----:B------:R-:W-:Y:S02]  /*2cb0*/  ISETP.NE.U32.AND P0, PT, R17, 0x1, PT ;  /* 0x000000011100780c */ /* 0x000fe40003f05070 */
[----:B------:R-:W-:-:S02]  /*2cc0*/  LOP3.LUT R0, R0, 0x1, RZ, 0xc0, !PT ;  /* 0x0000000100007812 */ /* 0x000fc400078ec0ff */
[----:B------:R-:W-:Y:S02]  /*2cd0*/  SHF.R.U32.HI R6, RZ, 0x1f, R3 ;  /* 0x0000001fff067819 */ /* 0x000fe40000011603 */
[----:B------:R-:W-:Y:S02]  /*2ce0*/  MOV R17, 0x3f800000 ;  /* 0x3f80000000117802 */ /* 0x000fe40000000f00 */
[----:B------:R-:W-:Y:S02]  /*2cf0*/  ISETP.NE.U32.AND.EX P0, PT, RZ, RZ, PT, P0 ;  /* 0x000000ffff00720c */ /* 0x000fe40003f05100 */
[----:B------:R-:W-:Y:S02]  /*2d00*/  ISETP.NE.U32.AND P4, PT, R0, 0x1, PT ;  /* 0x000000010000780c */ /* 0x000fe40003f85070 */
[----:B------:R-:W-:Y:S02]  /*2d10*/  LOP3.LUT R6, R6, 0x1, RZ, 0xc0, !PT ;  /* 0x0000000106067812 */ /* 0x000fe400078ec0ff */
[----:B------:R-:W-:-:S02]  /*2d20*/  FSEL R0, -R17, 1, !P0 ;  /* 0x3f80000011007808 */ /* 0x000fc40004000100 */
[----:B------:R-:W-:Y:S01]  /*2d30*/  ISETP.NE.U32.AND.EX P0, PT, RZ, RZ, PT, P4 ;  /* 0x000000ffff00720c */ /* 0x000fe20003f05140 */
[----:B------:R-:W-:Y:S01]  /*2d40*/  DSETP.MAX.AND P4, P5, |R8|, |R4|, PT ;  /* 0x400000040800722a */ /* 0x000fe20003d8f200 */
[----:B------:R-:W-:Y:S02]  /*2d50*/  ISETP.NE.U32.AND P6, PT, R6, 0x1, PT ;  /* 0x000000010600780c */ /* 0x000fe40003fc5070 */
[----:B------:R-:W-:Y:S02]  /*2d60*/  MOV R7, R12 ;  /* 0x0000000c00077202 */ /* 0x000fe40000000f00 */
[----:B------:R-:W-:Y:S01]  /*2d70*/  FSEL R6, -R17, 1, !P0 ;  /* 0x3f80000011067808 */ /* 0x000fe20004000100 */
[----:B------:R0:W1:Y:S01]  /*2d80*/  F2F.F64.F32 R12, R0 ;  /* 0x00000000000c7310 */ /* 0x0000620000201800 */
[----:B------:R-:W-:Y:S02]  /*2d90*/  ISETP.NE.U32.AND.EX P0, PT, RZ, RZ, PT, P6 ;  /* 0x000000ffff00720c */ /* 0x000fe40003f05160 */
[----:B------:R-:W-:-:S02]  /*2da0*/  MOV R25, R5 ;  /* 0x0000000500197202 */ /* 0x000fc40000000f00 */
[----:B------:R-:W-:Y:S01]  /*2db0*/  SEL R4, R7, R20, P3 ;  /* 0x0000001407047207 */ /* 0x000fe20001800000 */
[----:B------:R-:W-:Y:S01]  /*2dc0*/  IMAD.MOV.U32 R20, RZ, RZ, R3 ;  /* 0x000000ffff147224 */ /* 0x000fe200078e0003 */
[----:B------:R-:W-:Y:S01]  /*2dd0*/  FSEL R5, |R18|, |R19|, P3 ;  /* 0x4000001312057208 */ /* 0x000fe20001800200 */
[----:B------:R-:W-:Y:S01]  /*2de0*/  DSETP.MAX.AND P3, P6, |R32|, |R2|, PT ;  /* 0x400000022000722a */ /* 0x000fe20003e6f200 */
[----:B0-----:R-:W-:Y:S01]  /*2df0*/  FSEL R0, -R17, 1, !P0 ;  /* 0x3f80000011007808 */ /* 0x001fe20004000100 */
[----:B------:R-:W0:Y:S01]  /*2e00*/  F2F.F64.F32 R6, R6 ;  /* 0x0000000600067310 */ /* 0x000e220000201800 */
[----:B------:R-:W-:Y:S01]  /*2e10*/  MOV R29, R2 ;  /* 0x00000002001d7202 */ /* 0x000fe20000000f00 */
[----:B------:R-:W-:Y:S01]  /*2e20*/  IMAD.MOV.U32 R18, RZ, RZ, R9 ;  /* 0x000000ffff127224 */ /* 0x000fe200078e0009 */
[----:B------:R-:W-:Y:S02]  /*2e30*/  MOV R17, R33 ;  /* 0x0000002100117202 */ /* 0x000fe40000000f00 */
[----:B------:R-:W-:-:S02]  /*2e40*/  @P2 LOP3.LUT R5, R19, 0x80000, RZ, 0xfc, !PT ;  /* 0x0008000013052812 */ /* 0x000fc400078efcff */
[----:B------:R-:W-:Y:S01]  /*2e50*/  FSEL R9, |R18|, |R25|, P4 ;  /* 0x4000001912097208 */ /* 0x000fe20002000200 */
[----:B------:R-:W2:Y:S01]  /*2e60*/  F2F.F64.F32 R2, R0 ;  /* 0x0000000000027310 */ /* 0x000ea20000201800 */
[----:B------:R-:W-:Y:S02]  /*2e70*/  FSEL R33, |R17|, |R20|, P3 ;  /* 0x4000001411217208 */ /* 0x000fe40001800200 */
[----:B------:R-:W-:Y:S01]  /*2e80*/  SEL R8, R8, R23, P4 ;  /* 0x0000001708087207 */ /* 0x000fe20002000000 */
[----:B-1----:R-:W-:Y:S01]  /*2e90*/  DMUL R12, R12, R4 ;  /* 0x000000040c0c7228 */ /* 0x002fe20000000000 */
[----:B------:R-:W-:Y:S02]  /*2ea0*/  @P5 LOP3.LUT R9, R25, 0x80000, RZ, 0xfc, !PT ;  /* 0x0008000019095812 */ /* 0x000fe400078efcff */
[----:B------:R-:W-:Y:S02]  /*2eb0*/  SEL R32, R32, R29, P3 ;  /* 0x0000001d20207207 */ /* 0x000fe40001800000 */
[----:B------:R-:W-:-:S02]  /*2ec0*/  @P6 LOP3.LUT R33, R20, 0x80000, RZ, 0xfc, !PT ;  /* 0x0008000014216812 */ /* 0x000fc400078efcff */
[----:B0-----:R-:W-:-:S04]  /*2ed0*/  DMUL R8, R6, R8 ;  /* 0x0000000806087228 */ /* 0x001fc80000000000 */
[----:B--2---:R-:W-:-:S11]  /*2ee0*/  DMUL R32, R2, R32 ;  /* 0x0000002002207228 */ /* 0x004fd60000000000 */
.L_x_44:
[----:B------:R-:W-:Y:S05]  /*2ef0*/  BSYNC.RECONVERGENT B0 ;  /* 0x0000000000007941 */ /* 0x000fea0003800200 */
.L_x_43:
[----:B------:R-:W-:Y:S01]  /*2f00*/  FSETP.GT.AND P0, PT, |R21|, 1.469367938527859385e-39, PT ;  /* 0x001000001500780b */ /* 0x000fe20003f04200 */
[----:B------:R-:W-:Y:S01]  /*2f10*/  BSSY.RECONVERGENT B2, `(.L_x_45) ;  /* 0x0000009000027945 */ /* 0x000fe20003800200 */
[C---:B------:R-:W-:Y:S02]  /*2f20*/  DMUL R42, R30.reuse, R12 ;  /* 0x0000000c1e2a7228 */ /* 0x040fe40000000000 */
[C---:B------:R-:W-:Y:S02]  /*2f30*/  DMUL R40, R30.reuse, R8 ;  /* 0x000000081e287228 */ /* 0x040fe40000000000 */
[----:B------:R-:W-:-:S07]  /*2f40*/  DMUL R38, R30, R32 ;  /* 0x000000201e267228 */ /* 0x000fce0000000000 */
[----:B------:R-:W-:Y:S05]  /*2f50*/  @P0 BRA P1, `(.L_x_46) ;  /* 0x0000000000100947 */ /* 0x000fea0000800000 */
[----:B------:R-:W-:Y:S01]  /*2f60*/  IMAD.MOV.U32 R24, RZ, RZ, R54 ;  /* 0x000000ffff187224 */ /* 0x000fe200078e0036 */
[----:B------:R-:W-:Y:S02]  /*2f70*/  MOV R25, R55 ;  /* 0x0000003700197202 */ /* 0x000fe40000000f00 */
[----:B------:R-:W-:-:S07]  /*2f80*/  MOV R0, 0x2fa0 ;  /* 0x00002fa000007802 */ /* 0x000fce0000000f00 */
[----:B------:R-:W-:Y:S05]  /*2f90*/  CALL.REL.NOINC `($__internal_1_$__cuda_sm20_div_rn_f64_full) ;  /* 0x0000001400907944 */ /* 0x000fea0003c00000 */
.L_x_46:
[----:B------:R-:W-:Y:S05]  /*2fa0*/  BSYNC.RECONVERGENT B2 ;  /* 0x0000000000027941 */ /* 0x000fea0003800200 */
.L_x_45:
[----:B------:R-:W-:-:S08]  /*2fb0*/  DMUL R8, R8, R8 ;  /* 0x0000000808087228 */ /* 0x000fd00000000000 */
[----:B------:R-:W-:-:S08]  /*2fc0*/  DFMA R8, R12, R12, R8 ;  /* 0x0000000c0c08722b */ /* 0x000fd00000000008 */
[----:B------:R-:W-:-:S08]  /*2fd0*/  DFMA R8, R32, R32, R8 ;  /* 0x000000202008722b */ /* 0x000fd00000000008 */
[----:B------:R-:W-:-:S08]  /*2fe0*/  DFMA R8, R8, 0.5, R58 ;  /* 0x3fe000000808782b */ /* 0x000fd0000000003a */
[----:B------:R-:W-:-:S11]  /*2ff0*/  DMUL R32, R30, R8 ;  /* 0x000000081e207228 */ /* 0x000fd60000000000 */
.L_x_38:
[----:B------:R-:W-:Y:S05]  /*3000*/  BSYNC.RECONVERGENT B1 ;  /* 0x0000000000017941 */ /* 0x000fea0003800200 */
.L_x_37:
        /* <DEDUP_REMOVED lines=23> */
.L_x_48:
[----:B------:R-:W-:Y:S05]  /*3180*/  BSYNC.RECONVERGENT B1 ;  /* 0x0000000000017941 */ /* 0x000fea0003800200 */
.L_x_47:
[----:B------:R-:W0:Y:S01]  /*3190*/  MUFU.RCP64H R5, R31 ;  /* 0x0000001f00057308 */ /* 0x000e220000001800 */
[----:B------:R-:W-:Y:S01]  /*31a0*/  HFMA2 R4, -RZ, RZ, 0, 5.9604644775390625e-08 ;  /* 0x00000001ff047431 */ /* 0x000fe200000001ff */
[----:B------:R-:W1:Y:S01]  /*31b0*/  LDC R9, c[0x0][0x498] ;  /* 0x00012600ff097b82 */ /* 0x000e620000000800 */
[----:B------:R-:W2:Y:S01]  /*31c0*/  LDCU UR5, c[0x0][0x48c] ;  /* 0x00009180ff0577ac */ /* 0x000ea20008000800 */
[----:B------:R-:W-:Y:S01]  /*31d0*/  FSETP.GEU.AND P1, PT, |R43|, 6.5827683646048100446e-37, PT ;  /* 0x036000002b00780b */ /* 0x000fe20003f2e200 */
[----:B------:R-:W-:Y:S05]  /*31e0*/  BSSY.RECONVERGENT B1, `(.L_x_49) ;  /* 0x0000018000017945 */ /* 0x000fea0003800200 */
[----:B------:R-:W3:Y:S01]  /*31f0*/  LDC.64 R12, c[0x0][0x4f0] ;  /* 0x00013c00ff0c7b82 */ /* 0x000ee20000000a00 */
[----:B0-----:R-:W-:-:S08]  /*3200*/  DFMA R6, R4, -R30, 1 ;  /* 0x3ff000000406742b */ /* 0x001fd0000000081e */
[----:B------:R-:W-:-:S08]  /*3210*/  DFMA R6, R6, R6, R6 ;  /* 0x000000060606722b */ /* 0x000fd00000000006 */
[----:B------:R-:W-:-:S08]  /*3220*/  DFMA R6, R4, R6, R4 ;  /* 0x000000060406722b */ /* 0x000fd00000000004 */
[----:B------:R-:W-:-:S08]  /*3230*/  DFMA R4, R6, -R30, 1 ;  /* 0x3ff000000604742b */ /* 0x000fd0000000081e */
[----:B------:R-:W-:Y:S01]  /*3240*/  DFMA R6, R6, R4, R6 ;  /* 0x000000040606722b */ /* 0x000fe20000000006 */
[----:B-1----:R-:W-:-:S04]  /*3250*/  IMAD R5, R9, UR4, R16 ;  /* 0x0000000409057c24 */ /* 0x002fc8000f8e0210 */
[----:B--2---:R-:W-:-:S03]  /*3260*/  IMAD R0, R14, UR5, R5 ;  /* 0x000000050e007c24 */ /* 0x004fc6000f8e0205 */
[----:B------:R-:W-:Y:S01]  /*3270*/  DMUL R58, R6, R42 ;  /* 0x0000002a063a7228 */ /* 0x000fe20000000000 */
[----:B------:R-:W-:-:S04]  /*3280*/  IMAD.IADD R5, R0, 0x1, R15 ;  /* 0x0000000100057824 */ /* 0x000fc800078e020f */
[----:B---3--:R-:W-:-:S03]  /*3290*/  IMAD.WIDE R4, R5, 0x8, R12 ;  /* 0x0000000805047825 */ /* 0x008fc600078e020c */
[----:B------:R-:W-:Y:S02]  /*32a0*/  DFMA R8, R58, -R30, R42 ;  /* 0x8000001e3a08722b */ /* 0x000fe4000000002a */
[----:B------:R0:W-:Y:S06]  /*32b0*/  STG.E.64 desc[UR12][R4.64], R30 ;  /* 0x0000001e04007986 */ /* 0x0001ec000c101b0c */
[----:B------:R-:W-:-:S10]  /*32c0*/  DFMA R58, R6, R8, R58 ;  /* 0x00000008063a722b */ /* 0x000fd4000000003a */
[----:B------:R-:W-:-:S05]  /*32d0*/  FFMA R0, RZ, R31, R59 ;  /* 0x0000001fff007223 */ /* 0x000fca000000003b */
[----:B------:R-:W-:-:S13]  /*32e0*/  FSETP.GT.AND P0, PT, |R0|, 1.469367938527859385e-39, PT ;  /* 0x001000000000780b */ /* 0x000fda0003f04200 */
[----:B0-----:R-:W-:Y:S05]  /*32f0*/  @P0 BRA P1, `(.L_x_50) ;  /* 0x0000000000180947 */ /* 0x001fea0000800000 */
[----:B------:R-:W-:Y:S01]  /*3300*/  MOV R24, R42 ;  /* 0x0000002a00187202 */ /* 0x000fe20000000f00 */
[----:B------:R-:W-:Y:S01]  /*3310*/  IMAD.MOV.U32 R25, RZ, RZ, R43 ;  /* 0x000000ffff197224 */ /* 0x000fe200078e002b */
[----:B------:R-:W-:Y:S01]  /*3320*/  MOV R26, R30 ;  /* 0x0000001e001a7202 */ /* 0x000fe20000000f00 */
[----:B------:R-:W-:Y:S01]  /*3330*/  IMAD.MOV.U32 R27, RZ, RZ, R31 ;  /* 0x000000ffff1b7224 */ /* 0x000fe200078e001f */
[----:B------:R-:W-:-:S07]  /*3340*/  MOV R0, 0x3360 ;  /* 0x0000336000007802 */ /* 0x000fce0000000f00 */
[----:B-----5:R-:W-:Y:S05]  /*3350*/  CALL.REL.NOINC `($__internal_1_$__cuda_sm20_div_rn_f64_full) ;  /* 0x0000001000a07944 */ /* 0x020fea0003c00000 */
.L_x_50:
[----:B------:R-:W-:Y:S05]  /*3360*/  BSYNC.RECONVERGENT B1 ;  /* 0x0000000000017941 */ /* 0x000fea0003800200 */
.L_x_49:
[----:B------:R-:W0:Y:S01]  /*3370*/  MUFU.RCP64H R5, R31 ;  /* 0x0000001f00057308 */ /* 0x000e220000001800 */
[----:B------:R-:W-:Y:S01]  /*3380*/  MOV R4, 0x1 ;  /* 0x0000000100047802 */ /* 0x000fe20000000f00 */
[----:B------:R-:W1:Y:S01]  /*3390*/  LDCU UR4, c[0x0][0x444] ;  /* 0x00008880ff0477ac */ /* 0x000e620008000800 */
[----:B------:R-:W2:Y:S01]  /*33a0*/  LDC R17, c[0x0][0x498] ;  /* 0x00012600ff117b82 */ /* 0x000ea20000000800 */
[----:B------:R-:W-:Y:S01]  /*33b0*/  FSETP.GEU.AND P1, PT, |R41|, 6.5827683646048100446e-37, PT ;  /* 0x036000002900780b */ /* 0x000fe20003f2e200 */
[----:B------:R-:W-:Y:S01]  /*33c0*/  BSSY.RECONVERGENT B1, `(.L_x_51) ;  /* 0x000001c000017945 */ /* 0x000fe20003800200 */
[----:B------:R-:W3:Y:S01]  /*33d0*/  LDCU UR5, c[0x0][0x48c] ;  /* 0x00009180ff0577ac */ /* 0x000ee20008000800 */
[----:B0-----:R-:W-:Y:S01]  /*33e0*/  DFMA R6, R4, -R30, 1 ;  /* 0x3ff000000406742b */ /* 0x001fe2000000081e */
[----:B-1----:R-:W-:-:S07]  /*33f0*/  UIADD3 UR4, UPT, UPT, UR4, -0x1, URZ ;  /* 0xffffffff04047890 */ /* 0x002fce000fffe0ff */
[----:B------:R-:W-:-:S08]  /*3400*/  DFMA R6, R6, R6, R6 ;  /* 0x000000060606722b */ /* 0x000fd00000000006 */
[----:B------:R-:W-:Y:S02]  /*3410*/  DFMA R4, R4, R6, R4 ;  /* 0x000000060404722b */ /* 0x000fe40000000004 */
[----:B------:R-:W0:Y:S06]  /*3420*/  LDC.64 R6, c[0x0][0x4f0] ;  /* 0x00013c00ff067b82 */ /* 0x000e2c0000000a00 */
[----:B------:R-:W-:-:S08]  /*3430*/  DFMA R8, R4, -R30, 1 ;  /* 0x3ff000000408742b */ /* 0x000fd0000000081e */
[----:B------:R-:W-:Y:S01]  /*3440*/  DFMA R12, R4, R8, R4 ;  /* 0x00000008040c722b */ /* 0x000fe20000000004 */
[----:B--2---:R-:W-:-:S04]  /*3450*/  IMAD R9, R17, UR4, R16 ;  /* 0x0000000411097c24 */ /* 0x004fc8000f8e0210 */
[----:B---3--:R-:W-:-:S03]  /*3460*/  IMAD R0, R14, UR5, R9 ;  /* 0x000000050e007c24 */ /* 0x008fc6000f8e0209 */
[----:B------:R-:W-:Y:S01]  /*3470*/  DMUL R4, R12, R40 ;  /* 0x000000280c047228 */ /* 0x000fe20000000000 */
[----:B------:R-:W-:-:S04]  /*3480*/  IMAD.IADD R17, R0, 0x1, R15 ;  /* 0x0000000100117824 */ /* 0x000fc800078e020f */
[----:B0-----:R-:W-:-:S03]  /*3490*/  IMAD.WIDE R6, R17, 0x8, R6 ;  /* 0x0000000811067825 */ /* 0x001fc600078e0206 */
        /* <DEDUP_REMOVED lines=14> */
.L_x_52:
[----:B------:R-:W-:Y:S05]  /*3580*/  BSYNC.RECONVERGENT B1 ;  /* 0x0000000000017941 */ /* 0x000fea0003800200 */
.L_x_51:
[----:B------:R-:W0:Y:S01]  /*3590*/  MUFU.RCP64H R7, R31 ;  /* 0x0000001f00077308 */ /* 0x000e220000001800 */
[----:B------:R-:W-:Y:S01]  /*35a0*/  HFMA2 R6, -RZ, RZ, 0, 5.9604644775390625e-08 ;  /* 0x00000001ff067431 */ /* 0x000fe200000001ff */
        /* <DEDUP_REMOVED lines=8> */
[----:B------:R-:W-:Y:S01]  /*3630*/  DFMA R8, R6, R8, R6 ;  /* 0x000000080608722b */ /* 0x000fe20000000006 */
[----:B------:R-:W0:Y:S07]  /*3640*/  LDC.64 R6, c[0x0][0x4f0] ;  /* 0x00013c00ff067b82 */ /* 0x000e2e0000000a00 */
        /* <DEDUP_REMOVED lines=19> */
.L_x_54:
[----:B------:R-:W-:Y:S05]  /*3780*/  BSYNC.RECONVERGENT B1 ;  /* 0x0000000000017941 */ /* 0x000fea0003800200 */
.L_x_53:
[----:B------:R-:W0:Y:S01]  /*3790*/  MUFU.RCP64H R7, R31 ;  /* 0x0000001f00077308 */ /* 0x000e220000001800 */
[----:B------:R-:W-:Y:S01]  /*37a0*/  MOV R6, 0x1 ;  /* 0x0000000100067802 */ /* 0x000fe20000000f00 */
[----:B------:R-:W1:Y:S01]  /*37b0*/  LDCU UR4, c[0x0][0x44c] ;  /* 0x00008980ff0477ac */ /* 0x000e620008000800 */
[----:B------:R-:W2:Y:S01]  /*37c0*/  LDC R17, c[0x0][0x498] ;  /* 0x00012600ff117b82 */ /* 0x000ea20000000800 */
[----:B------:R-:W-:Y:S01]  /*37d0*/  BSSY.RECONVERGENT B1, `(.L_x_55) ;  /* 0x000001f000017945 */ /* 0x000fe20003800200 */
[----:B------:R-:W3:Y:S02]  /*37e0*/  LDCU UR5, c[0x0][0x48c] ;  /* 0x00009180ff0577ac */ /* 0x000ee40008000800 */
[----:B0-----:R-:W-:Y:S01]  /*37f0*/  DFMA R4, R6, -R30, 1 ;  /* 0x3ff000000604742b */ /* 0x001fe2000000081e */
[----:B-1----:R-:W-:-:S07]  /*3800*/  UIADD3 UR4, UPT, UPT, UR4, -0x1, URZ ;  /* 0xffffffff04047890 */ /* 0x002fce000fffe0ff */
[----:B------:R-:W-:Y:S02]  /*3810*/  DFMA R8, R4, R4, R4 ;  /* 0x000000040408722b */ /* 0x000fe40000000004 */
[----:B------:R-:W-:-:S06]  /*3820*/  DMUL R4, R40, R40 ;  /* 0x0000002828047228 */ /* 0x000fcc0000000000 */
[----:B------:R-:W-:Y:S02]  /*3830*/  DFMA R8, R6, R8, R6 ;  /* 0x000000080608722b */ /* 0x000fe40000000006 */
[----:B------:R-:W-:-:S06]  /*3840*/  DFMA R4, R42, R42, R4 ;  /* 0x0000002a2a04722b */ /* 0x000fcc0000000004 */
[----:B------:R-:W-:Y:S02]  /*3850*/  DFMA R6, R8, -R30, 1 ;  /* 0x3ff000000806742b */ /* 0x000fe4000000081e */
[----:B------:R-:W-:-:S06]  /*3860*/  DFMA R4, R38, R38, R4 ;  /* 0x000000262604722b */ /* 0x000fcc0000000004 */
[----:B------:R-:W-:Y:S02]  /*3870*/  DFMA R12, R8, R6, R8 ;  /* 0x00000006080c722b */ /* 0x000fe40000000008 */
[----:B------:R-:W-:Y:S01]  /*3880*/  DMUL R24, R4, -0.5 ;  /* 0xbfe0000004187828 */ /* 0x000fe20000000000 */
[----:B------:R-:W0:Y:S01]  /*3890*/  LDC.64 R6, c[0x0][0x4f0] ;  /* 0x00013c00ff067b82 */ /* 0x000e220000000a00 */
[----:B--2---:R-:W-:-:S04]  /*38a0*/  IMAD R9, R17, UR4, R16 ;  /* 0x0000000411097c24 */ /* 0x004fc8000f8e0210 */
[----:B---3--:R-:W-:Y:S02]  /*38b0*/  IMAD R0, R14, UR5, R9 ;  /* 0x000000050e007c24 */ /* 0x008fe4000f8e0209 */
[----:B------:R-:W-:Y:S02]  /*38c0*/  DMUL R4, R12, R24 ;  /* 0x000000180c047228 */ /* 0x000fe40000000000 */
[----:B------:R-:W-:Y:S01]  /*38d0*/  IMAD.IADD R17, R0, 0x1, R15 ;  /* 0x0000000100117824 */ /* 0x000fe200078e020f */
[----:B------:R-:W-:-:S05]  /*38e0*/  FSETP.GEU.AND P1, PT, |R25|, 6.5827683646048100446e-37, PT ;  /* 0x036000001900780b */ /* 0x000fca0003f2e200 */
[----:B------:R-:W-:-:S08]  /*38f0*/  DFMA R8, R4, -R30, R24 ;  /* 0x8000001e0408722b */ /* 0x000fd00000000018 */
[----:B------:R-:W-:Y:S01]  /*3900*/  DFMA R4, R12, R8, R4 ;  /* 0x000000080c04722b */ /* 0x000fe20000000004 */
[----:B0-----:R-:W-:-:S05]  /*3910*/  IMAD.WIDE R6, R17, 0x8, R6 ;  /* 0x0000000811067825 */ /* 0x001fca00078e0206 */
[----:B------:R0:W-:Y:S04]  /*3920*/  STG.E.64 desc[UR12][R6.64], R58 ;  /* 0x0000003a06007986 */ /* 0x0001e8000c101b0c */
[----:B------:R-:W-:-:S05]  /*3930*/  FFMA R0, RZ, R31, R5 ;  /* 0x0000001fff007223 */ /* 0x000fca0000000005 */
[----:B------:R-:W-:-:S13]  /*3940*/  FSETP.GT.AND P0, PT, |R0|, 1.469367938527859385e-39, PT ;  /* 0x001000000000780b */ /* 0x000fda0003f04200 */
[----:B0-----:R-:W-:Y:S05]  /*3950*/  @P0 BRA P1, `(.L_x_56) ;  /* 0x0000000000180947 */ /* 0x001fea0000800000 */
[----:B------:R-:W-:Y:S01]  /*3960*/  MOV R26, R30 ;  /* 0x0000001e001a7202 */ /* 0x000fe20000000f00 */
[----:B------:R-:W-:Y:S01]  /*3970*/  IMAD.MOV.U32 R27, RZ, RZ, R31 ;  /* 0x000000ffff1b7224 */ /* 0x000fe200078e001f */
[----:B------:R-:W-:-:S07]  /*3980*/  MOV R0, 0x39a0 ;  /* 0x000039a000007802 */ /* 0x000fce0000000f00 */
[----:B-----5:R-:W-:Y:S05]  /*3990*/  CALL.REL.NOINC `($__internal_1_$__cuda_sm20_div_rn_f64_full) ;  /* 0x0000000c00107944 */ /* 0x020fea0003c00000 */
[----:B------:R-:W-:Y:S01]  /*39a0*/  MOV R4, R58 ;  /* 0x0000003a00047202 */ /* 0x000fe20000000f00 */
[----:B------:R-:W-:-:S07]  /*39b0*/  IMAD.MOV.U32 R5, RZ, RZ, R59 ;  /* 0x000000ffff057224 */ /* 0x000fce00078e003b */
.L_x_56:
[----:B------:R-:W-:Y:S05]  /*39c0*/  BSYNC.RECONVERGENT B1 ;  /* 0x0000000000017941 */ /* 0x000fea0003800200 */
.L_x_55:
[----:B------:R-:W0:Y:S01]  /*39d0*/  MUFU.RCP64H R7, R3 ;  /* 0x0000000300077308 */ /* 0x000e220000001800 */
[----:B------:R-:W-:Y:S01]  /*39e0*/  HFMA2 R6, -RZ, RZ, 0, 5.9604644775390625e-08 ;  /* 0x00000001ff067431 */ /* 0x000fe200000001ff */
[----:B------:R-:W-:Y:S01]  /*39f0*/  DADD R24, R4, R32 ;  /* 0x0000000004187229 */ /* 0x000fe20000000020 */
[----:B------:R-:W-:Y:S09]  /*3a00*/  BSSY.RECONVERGENT B1, `(.L_x_57) ;  /* 0x0000011000017945 */ /* 0x000ff20003800200 */
[----:B------:R-:W-:Y:S01]  /*3a10*/  FSETP.GEU.AND P1, PT, |R25|, 6.5827683646048100446e-37, PT ;  /* 0x036000001900780b */ /* 0x000fe20003f2e200 */
[----:B0-----:R-:W-:-:S08]  /*3a20*/  DFMA R8, R6, -R2, 1 ;  /* 0x3ff000000608742b */ /* 0x001fd00000000802 */
[----:B------:R-:W-:-:S08]  /*3a30*/  DFMA R8, R8, R8, R8 ;  /* 0x000000080808722b */ /* 0x000fd00000000008 */
[----:B------:R-:W-:-:S08]  /*3a40*/  DFMA R8, R6, R8, R6 ;  /* 0x000000080608722b */ /* 0x000fd00000000006 */
[----:B------:R-:W-:-:S08]  /*3a50*/  DFMA R6, R8, -R2, 1 ;  /* 0x3ff000000806742b */ /* 0x000fd00000000802 */
[----:B------:R-:W-:-:S08]  /*3a60*/  DFMA R6, R8, R6, R8 ;  /* 0x000000060806722b */ /* 0x000fd00000000008 */
[----:B------:R-:W-:-:S08]  /*3a70*/  DMUL R58, R24, R6 ;  /* 0x00000006183a7228 */ /* 0x000fd00000000000 */
[----:B------:R-:W-:-:S08]  /*3a80*/  DFMA R4, R58, -R2, R24 ;  /* 0x800000023a04722b */ /* 0x000fd00000000018 */
        /* <DEDUP_REMOVED lines=8> */
.L_x_58:
[----:B------:R-:W-:Y:S05]  /*3b10*/  BSYNC.RECONVERGENT B1 ;  /* 0x0000000000017941 */ /* 0x000fea0003800200 */
.L_x_57:
[----:B------:R-:W0:Y:S01]  /*3b20*/  MUFU.RCP64H R5, R3 ;  /* 0x0000000300057308 */ /* 0x000e220000001800 */
[----:B------:R-:W-:Y:S01]  /*3b30*/  IMAD.MOV.U32 R4, RZ, RZ, 0x1 ;  /* 0x00000001ff047424 */ /* 0x000fe200078e00ff */
[----:B------:R-:W1:Y:S01]  /*3b40*/  LDC R25, c[0x0][0x498] ;  /* 0x00012600ff197b82 */ /* 0x000e620000000800 */
[----:B------:R-:W2:Y:S01]  /*3b50*/  LDCU UR5, c[0x0][0x468] ;  /* 0x00008d00ff0577ac */ /* 0x000ea20008000800 */
[C---:B------:R-:W-:Y:S01]  /*3b60*/  DMUL R42, R52.reuse, R42 ;  /* 0x0000002a342a7228 */ /* 0x040fe20000000000 */
[----:B------:R-:W-:Y:S01]  /*3b70*/  FSETP.GEU.AND P1, PT, |R11|, 6.5827683646048100446e-37, PT ;  /* 0x036000000b00780b */ /* 0x000fe20003f2e200 */
[C---:B------:R-:W-:Y:S01]  /*3b80*/  DMUL R40, R52.reuse, R40 ;  /* 0x0000002834287228 */ /* 0x040fe20000000000 */
[----:B------:R-:W3:Y:S01]  /*3b90*/  LDCU UR4, c[0x0][0x45c] ;  /* 0x00008b80ff0477ac */ /* 0x000ee20008000800 */
[C---:B------:R-:W-:Y:S01]  /*3ba0*/  DMUL R38, R52.reuse, R38 ;  /* 0x0000002634267228 */ /* 0x040fe20000000000 */
[----:B------:R-:W-:Y:S01]  /*3bb0*/  BSSY.RECONVERGENT B1, `(.L_x_59) ;  /* 0x0000044000017945 */ /* 0x000fe20003800200 */
[----:B------:R-:W-:Y:S01]  /*3bc0*/  DMUL R32, R52, R32 ;  /* 0x0000002034207228 */ /* 0x000fe20000000000 */
[----:B------:R-:W4:Y:S01]  /*3bd0*/  LDCU UR10, c[0x0][0x450] ;  /* 0x00008a00ff0a77ac */ /* 0x000f220008000800 */
[----:B------:R-:W4:Y:S01]  /*3be0*/  LDCU UR14, c[0x0][0x48c] ;  /* 0x00009180ff0e77ac */ /* 0x000f220008000800 */
[----:B0-----:R-:W-:Y:S01]  /*3bf0*/  DFMA R6, R4, -R2, 1 ;  /* 0x3ff000000406742b */ /* 0x001fe20000000802 */
[----:B--2---:R-:W-:-:S07]  /*3c00*/  UIADD3 UR5, UPT, UPT, UR5, -0x1, URZ ;  /* 0xffffffff05057890 */ /* 0x004fce000fffe0ff */
[----:B------:R-:W-:Y:S01]  /*3c10*/  DFMA R6, R6, R6, R6 ;  /* 0x000000060606722b */ /* 0x000fe20000000006 */
[----:B---3--:R-:W-:Y:S01]  /*3c20*/  UIADD3 UR4, UPT, UPT, UR4, -0x1, URZ ;  /* 0xffffffff04047890 */ /* 0x008fe2000fffe0ff */
[C-C-:B-1----:R-:W-:Y:S02]  /*3c30*/  IMAD R17, R25.reuse, UR7, R16.reuse ;  /* 0x0000000719117c24 */ /* 0x142fe4000f8e0210 */
[C-C-:B------:R-:W-:Y:S01]  /*3c40*/  IMAD R13, R25.reuse, UR6, R16.reuse ;  /* 0x00000006190d7c24 */ /* 0x140fe2000f8e0210 */
[----:B----4-:R-:W-:Y:S01]  /*3c50*/  UIADD3 UR10, UPT, UPT, UR10, -0x1, URZ ;  /* 0xffffffff0a0a7890 */ /* 0x010fe2000fffe0ff */
[----:B------:R-:W-:Y:S02]  /*3c60*/  IMAD R19, R25, UR8, R16 ;  /* 0x0000000819137c24 */ /* 0x000fe4000f8e0210 */
[----:B------:R-:W-:Y:S01]  /*3c70*/  DFMA R6, R4, R6, R4 ;  /* 0x000000060406722b */ /* 0x000fe20000000004 */
[C---:B------:R-:W-:Y:S02]  /*3c80*/  IMAD R20, R14.reuse, UR14, R17 ;  /* 0x0000000e0e147c24 */ /* 0x040fe4000f8e0211 */
[----:B------:R-:W-:-:S02]  /*3c90*/  IMAD R18, R14, UR14, R13 ;  /* 0x0000000e0e127c24 */ /* 0x000fc4000f8e020d */
[C-C-:B------:R-:W-:Y:S02]  /*3ca0*/  IMAD R17, R25.reuse, UR5, R16.reuse ;  /* 0x0000000519117c24 */ /* 0x140fe4000f8e0210 */
[C-C-:B------:R-:W-:Y:S01]  /*3cb0*/  IMAD R13, R25.reuse, UR4, R16.reuse ;  /* 0x00000004190d7c24 */ /* 0x140fe2000f8e0210 */
[C---:B------:R-:W-:Y:S01]  /*3cc0*/  DFMA R4, R6.reuse, -R2, 1 ;  /* 0x3ff000000604742b */ /* 0x040fe20000000802 */
[C---:B------:R-:W-:Y:S02]  /*3cd0*/  IMAD R22, R14.reuse, UR14, R19 ;  /* 0x0000000e0e167c24 */ /* 0x040fe4000f8e0213 */
[C-C-:B------:R-:W-:Y:S02]  /*3ce0*/  IMAD R21, R25.reuse, UR9, R16.reuse ;  /* 0x0000000919157c24 */ /* 0x140fe4000f8e0210 */
[C-C-:B------:R-:W-:Y:S02]  /*3cf0*/  IMAD R23, R25.reuse, UR11, R16.reuse ;  /* 0x0000000b19177c24 */ /* 0x140fe4000f8e0210 */
[----:B------:R-:W-:Y:S01]  /*3d00*/  IMAD R19, R25, UR10, R16 ;  /* 0x0000000a19137c24 */ /* 0x000fe2000f8e0210 */
[----:B------:R-:W-:Y:S01]  /*3d10*/  DFMA R8, R6, R4, R6 ;  /* 0x000000040608722b */ /* 0x000fe20000000006 */
[----:B------:R-:W-:Y:S01]  /*3d20*/  IMAD R12, R14, UR14, R17 ;  /* 0x0000000e0e0c7c24 */ /* 0x000fe2000f8e0211 */
[-C--:B------:R-:W-:Y:S01]  /*3d30*/  IADD3 R25, PT, PT, R22, R15.reuse, RZ ;  /* 0x0000000f16197210 */ /* 0x080fe20007ffe0ff */
[----:B------:R-:W-:Y:S01]  /*3d40*/  IMAD R0, R14, UR14, R13 ;  /* 0x0000000e0e007c24 */ /* 0x000fe2000f8e020d */
[-C--:B------:R-:W-:Y:S01]  /*3d50*/  IADD3 R13, PT, PT, R18, R15.reuse, RZ ;  /* 0x0000000f120d7210 */ /* 0x080fe20007ffe0ff */
[----:B------:R-:W-:Y:S01]  /*3d60*/  IMAD R24, R14, UR14, R21 ;  /* 0x0000000e0e187c24 */ /* 0x000fe2000f8e0215 */
[----:B------:R-:W-:Y:S01]  /*3d70*/  IADD3 R21, PT, PT, R12, R15, RZ ;  /* 0x0000000f0c157210 */ /* 0x000fe20007ffe0ff */
[C---:B------:R-:W-:Y:S01]  /*3d80*/  IMAD R26, R14.reuse, UR14, R23 ;  /* 0x0000000e0e1a7c24 */ /* 0x040fe2000f8e0217 */
[----:B------:R-:W-:Y:S01]  /*3d90*/  DMUL R4, R8, R10 ;  /* 0x0000000a08047228 */ /* 0x000fe20000000000 */
[----:B------:R-:W-:-:S02]  /*3da0*/  IMAD R18, R14, UR14, R19 ;  /* 0x0000000e0e127c24 */ /* 0x000fc4000f8e0213 */
[--C-:B------:R-:W-:Y:S01]  /*3db0*/  IMAD.IADD R19, R0, 0x1, R15.reuse ;  /* 0x0000000100137824 */ /* 0x100fe200078e020f */
[----:B------:R-:W-:Y:S01]  /*3dc0*/  IADD3 R29, PT, PT, R26, R15, RZ ;  /* 0x0000000f1a1d7210 */ /* 0x000fe20007ffe0ff */
[--C-:B------:R-:W-:Y:S02]  /*3dd0*/  IMAD.IADD R23, R20, 0x1, R15.reuse ;  /* 0x0000000114177824 */ /* 0x100fe400078e020f */
[--C-:B------:R-:W-:Y:S01]  /*3de0*/  IMAD.IADD R17, R18, 0x1, R15.reuse ;  /* 0x0000000112117824 */ /* 0x100fe200078e020f */
[----:B------:R-:W-:Y:S01]  /*3df0*/  DFMA R6, R4, -R2, R10 ;  /* 0x800000020406722b */ /* 0x000fe2000000000a */
[----:B------:R-:W-:-:S07]  /*3e00*/  IMAD.IADD R27, R24, 0x1, R15 ;  /* 0x00000001181b7824 */ /* 0x000fce00078e020f */
[----:B------:R-:W-:Y:S01]  /*3e10*/  DFMA R4, R8, R6, R4 ;  /* 0x000000060804722b */ /* 0x000fe20000000004 */
[----:B------:R-:W0:Y:S01]  /*3e20*/  LDC.64 R8, c[0x0][0x4f0] ;  /* 0x00013c00ff087b82 */ /* 0x000e220000000a00 */
[----:B------:R-:W-:-:S08]  /*3e30*/  DMUL R6, R52, R30 ;  /* 0x0000001e34067228 */ /* 0x000fd00000000000 */
[----:B------:R-:W-:-:S05]  /*3e40*/  FFMA R0, RZ, R3, R5 ;  /* 0x00000003ff007223 */ /* 0x000fca0000000005 */
[----:B------:R-:W-:Y:S01]  /*3e50*/  FSETP.GT.AND P0, PT, |R0|, 1.469367938527859385e-39, PT ;  /* 0x001000000000780b */ /* 0x000fe20003f04200 */
[----:B0-----:R-:W-:-:S04]  /*3e60*/  IMAD.WIDE R18, R19, 0x8, R8 ;  /* 0x0000000813127825 */ /* 0x001fc800078e0208 */
[--C-:B------:R-:W-:Y:S01]  /*3e70*/  IMAD.WIDE R20, R21, 0x8, R8.reuse ;  /* 0x0000000815147825 */ /* 0x100fe200078e0208 */
[----:B------:R0:W-:Y:S03]  /*3e80*/  STG.E.64 desc[UR12][R18.64], R58 ;  /* 0x0000003a12007986 */ /* 0x0001e6000c101b0c */
        /* <DEDUP_REMOVED lines=10> */
[----:B------:R-:W-:-:S05]  /*3f30*/  IMAD.WIDE R8, R17, 0x8, R8 ;  /* 0x0000000811087825 */ /* 0x000fca00078e0208 */
[----:B------:R0:W-:Y:S04]  /*3f40*/  STG.E.64 desc[UR12][R8.64], R52 ;  /* 0x0000003408007986 */ /* 0x0001e8000c101b0c */
[----:B-----5:R0:W-:Y:S01]  /*3f50*/  STG.E.64 desc[UR12][R28.64], R54 ;  /* 0x000000361c007986 */ /* 0x0201e2000c101b0c */
[----:B------:R-:W-:Y:S05]  /*3f60*/  @P0 BRA P1, `(.L_x_60) ;  /* 0x0000000000200947 */ /* 0x000fea0000800000 */
[----:B0-----:R-:W-:Y:S01]  /*3f70*/  MOV R24, R10 ;  /* 0x0000000a00187202 */ /* 0x001fe20000000f00 */
[----:B------:R-:W-:Y:S01]  /*3f80*/  IMAD.MOV.U32 R25, RZ, RZ, R11 ;  /* 0x000000ffff197224 */ /* 0x000fe200078e000b */
[----:B------:R-:W-:Y:S01]  /*3f90*/  MOV R26, R2 ;  /* 0x00000002001a7202 */ /* 0x000fe20000000f00 */
[----:B------:R-:W-:Y:S01]  /*3fa0*/  IMAD.MOV.U32 R27, RZ, RZ, R3 ;  /* 0x000000ffff1b7224 */ /* 0x000fe200078e0003 */
[----:B------:R-:W-:-:S07]  /*3fb0*/  MOV R0, 0x3fd0 ;  /* 0x00003fd000007802 */ /* 0x000fce0000000f00 */
[----:B------:R-:W-:Y:S05]  /*3fc0*/  CALL.REL.NOINC `($__internal_1_$__cuda_sm20_div_rn_f64_full) ;  /* 0x0000000400847944 */ /* 0x000fea0003c00000 */
[----:B------:R-:W-:Y:S01]  /*3fd0*/  MOV R4, R58 ;  /* 0x0000003a00047202 */ /* 0x000fe20000000f00 */
[----:B------:R-:W-:-:S07]  /*3fe0*/  IMAD.MOV.U32 R5, RZ, RZ, R59 ;  /* 0x000000ffff057224 */ /* 0x000fce00078e003b */
.L_x_60:
[----:B------:R-:W-:Y:S05]  /*3ff0*/  BSYNC.RECONVERGENT B1 ;  /* 0x0000000000017941 */ /* 0x000fea0003800200 */
.L_x_59:
[----:B------:R-:W1:Y:S01]  /*4000*/  MUFU.RCP64H R3, R45 ;  /* 0x0000002d00037308 */ /* 0x000e620000001800 */
[----:B------:R-:W-:Y:S01]  /*4010*/  HFMA2 R2, -RZ, RZ, 0, 5.9604644775390625e-08 ;  /* 0x00000001ff027431 */ /* 0x000fe200000001ff */
[----:B0-----:R-:W-:Y:S01]  /*4020*/  DMUL R24, R4, R54 ;  /* 0x0000003604187228 */ /* 0x001fe20000000000 */
[----:B------:R-:W-:Y:S09]  /*4030*/  BSSY.RECONVERGENT B1, `(.L_x_61) ;  /* 0x0000011000017945 */ /* 0x000ff20003800200 */
[----:B------:R-:W-:Y:S01]  /*4040*/  FSETP.GEU.AND P1, PT, |R25|, 6.5827683646048100446e-37, PT ;  /* 0x036000001900780b */ /* 0x000fe20003f2e200 */
[----:B-1----:R-:W-:-:S08]  /*4050*/  DFMA R6, -R44, R2, 1 ;  /* 0x3ff000002c06742b */ /* 0x002fd00000000102 */
        /* <DEDUP_REMOVED lines=14> */
.L_x_62:
[----:B------:R-:W-:Y:S05]  /*4140*/  BSYNC.RECONVERGENT B1 ;  /* 0x0000000000017941 */ /* 0x000fea0003800200 */
.L_x_61:
        /* <DEDUP_REMOVED lines=8> */
[----:B-1----:R-:W-:Y:S05]  /*41d0*/  CALL.REL.NOINC `($__internal_2_$__cuda_sm20_sqrt_rn_f32_slowpath) ;  /* 0x0000000800707944 */ /* 0x002fea0003c00000 */
[----:B------:R-:W-:Y:S01]  /*41e0*/  IMAD.MOV.U32 R2, RZ, RZ, R17 ;  /* 0x000000ffff027224 */ /* 0x000fe200078e0011 */
[----:B------:R-:W-:Y:S06]  /*41f0*/  BRA `(.L_x_65) ;  /* 0x0000000000107947 */ /* 0x000fec0003800000 */
.L_x_64:
[----:B-1----:R-:W-:Y:S01]  /*4200*/  FMUL.FTZ R2, R3, R4 ;  /* 0x0000000403027220 */ /* 0x002fe20000410000 */
[----:B------:R-:W-:-:S03]  /*4210*/  FMUL.FTZ R0, R4, 0.5 ;  /* 0x3f00000004007820 */ /* 0x000fc60000410000 */
[----:B------:R-:W-:-:S04]  /*4220*/  FFMA R3, -R2, R2, R3 ;  /* 0x0000000202037223 */ /* 0x000fc80000000103 */
[----:B------:R-:W-:-:S07]  /*4230*/  FFMA R2, R3, R0, R2 ;  /* 0x0000000003027223 */ /* 0x000fce0000000002 */
.L_x_65:
[----:B------:R-:W-:Y:S05]  /*4240*/  BSYNC.RECONVERGENT B0 ;  /* 0x0000000000007941 */ /* 0x000fea0003800200 */
.L_x_63:
[----:B------:R-:W0:Y:S01]  /*4250*/  LDCU UR4, c[0x0][0x458] ;  /* 0x00008b00ff0477ac */ /* 0x000e220008000800 */
[----:B------:R-:W1:Y:S01]  /*4260*/  LDC R7, c[0x0][0x498] ;  /* 0x00012600ff077b82 */ /* 0x000e620000000800 */
[----:B------:R-:W2:Y:S01]  /*4270*/  F2F.F64.F32 R2, R2 ;  /* 0x0000000200027310 */ /* 0x000ea20000201800 */
[----:B------:R-:W3:Y:S06]  /*4280*/  LDCU UR5, c[0x0][0x48c] ;  /* 0x00009180ff0577ac */ /* 0x000eec0008000800 */
[----:B------:R-:W4:Y:S01]  /*4290*/  LDC.64 R4, c[0x0][0x4f0] ;  /* 0x00013c00ff047b82 */ /* 0x000f220000000a00 */
[----:B0-----:R-:W-:-:S06]  /*42a0*/  UIADD3 UR4, UPT, UPT, UR4, -0x1, URZ ;  /* 0xffffffff04047890 */ /* 0x001fcc000fffe0ff */
[----:B-1----:R-:W-:-:S04]  /*42b0*/  IMAD R7, R7, UR4, R16 ;  /* 0x0000000407077c24 */ /* 0x002fc8000f8e0210 */
[----:B---3--:R-:W-:-:S05]  /*42c0*/  IMAD R14, R14, UR5, R7 ;  /* 0x000000050e0e7c24 */ /* 0x008fca000f8e0207 */
[----:B------:R-:W-:-:S05]  /*42d0*/  IADD3 R15, PT, PT, R14, R15, RZ ;  /* 0x0000000f0e0f7210 */ /* 0x000fca0007ffe0ff */
[----:B----4-:R-:W-:-:S05]  /*42e0*/  IMAD.WIDE R4, R15, 0x8, R4 ;  /* 0x000000080f047825 */ /* 0x010fca00078e0204 */
[----:B--2---:R-:W-:Y:S01]  /*42f0*/  STG.E.64 desc[UR12][R4.64], R2 ;  /* 0x0000000204007986 */ /* 0x004fe2000c101b0c */
[----:B------:R-:W-:Y:S05]  /*4300*/  EXIT ;  /* 0x000000000000794d */ /* 0x000fea0003800000 */
        .weak           $__internal_0_$__cuda_sm20_dblrcp_rn_slowpath_v3
        .type           $__internal_0_$__cuda_sm20_dblrcp_rn_slowpath_v3,@function
        .size           $__internal_0_$__cuda_sm20_dblrcp_rn_slowpath_v3,($__internal_1_$__cuda_sm20_div_rn_f64_full - $__internal_0_$__cuda_sm20_dblrcp_rn_slowpath_v3)
$__internal_0_$__cuda_sm20_dblrcp_rn_slowpath_v3:
[----:B------:R-:W-:Y:S01]  /*4310*/  IMAD.MOV.U32 R18, RZ, RZ, R22 ;  /* 0x000000ffff127224 */ /* 0x000fe200078e0016 */
[----:B------:R-:W-:Y:S01]  /*4320*/  MOV R19, R23 ;  /* 0x0000001700137202 */ /* 0x000fe20000000f00 */
[----:B------:R-:W-:Y:S05]  /*4330*/  BSSY.RECONVERGENT B2, `(.L_x_66) ;  /* 0x0000025000027945 */ /* 0x000fea0003800200 */
[----:B------:R-:W-:-:S14]  /*4340*/  DSETP.GTU.AND P0, PT, |R18|, +INF , PT ;  /* 0x7ff000001200742a */ /* 0x000fdc0003f0c200 */
[----:B------:R-:W-:Y:S05]  /*4350*/  @P0 BRA `(.L_x_67) ;  /* 0x0000000000800947 */ /* 0x000fea0003800000 */
[----:B------:R-:W-:-:S05]  /*4360*/  LOP3.LUT R22, R23, 0x7fffffff, RZ, 0xc0, !PT ;  /* 0x7fffffff17167812 */ /* 0x000fca00078ec0ff */
[----:B------:R-:W-:-:S05]  /*4370*/  VIADD R20, R22, 0xffffffff ;  /* 0xffffffff16147836 */ /* 0x000fca0000000000 */
[----:B------:R-:W-:-:S13]  /*4380*/  ISETP.GE.U32.AND P0, PT, R20, 0x7fefffff, PT ;  /* 0x7fefffff1400780c */ /* 0x000fda0003f06070 */
[----:B------:R-:W-:Y:S02]  /*4390*/  @P0 LOP3.LUT R21, R19, 0x7ff00000, RZ, 0x3c, !PT ;  /* 0x7ff0000013150812 */ /* 0x000fe400078e3cff */
[----:B------:R-:W-:Y:S01]  /*43a0*/  @P0 MOV R20, RZ ;  /* 0x000000ff00140202 */ /* 0x000fe20000000f00 */
[----:B------:R-:W-:Y:S06]  /*43b0*/  @P0 BRA `(.L_x_68) ;  /* 0x0000000000700947 */ /* 0x000fec0003800000 */
[----:B------:R-:W-:-:S13]  /*43c0*/  ISETP.GE.U32.AND P0, PT, R22, 0x1000001, PT ;  /* 0x010000011600780c */ /* 0x000fda0003f06070 */
[----:B------:R-:W-:Y:S05]  /*43d0*/  @!P0 BRA `(.L_x_69) ;  /* 0x0000000000388947 */ /* 0x000fea0003800000 */
[----:B------:R-:W-:Y:S01]  /*43e0*/  VIADD R21, R19, 0xc0200000 ;  /* 0xc020000013157836 */ /* 0x000fe20000000000 */
[----:B------:R-:W-:Y:S01]  /*43f0*/  MOV R20, R18 ;  /* 0x0000001200147202 */ /* 0x000fe20000000f00 */
[----:B------:R-:W-:Y:S02]  /*4400*/  IMAD.MOV.U32 R22, RZ, RZ, R17 ;  /* 0x000000ffff167224 */ /* 0x000fe400078e0011 */
[----:B------:R-:W0:Y:S04]  /*4410*/  MUFU.RCP64H R23, R21 ;  /* 0x0000001500177308 */ /* 0x000e280000001800 */
[----:B0-----:R-:W-:-:S08]  /*4420*/  DFMA R24, -R20, R22, 1 ;  /* 0x3ff000001418742b */ /* 0x001fd00000000116 */
[----:B------:R-:W-:-:S08]  /*4430*/  DFMA R24, R24, R24, R24 ;  /* 0x000000181818722b */ /* 0x000fd00000000018 */
[----:B------:R-:W-:-:S08]  /*4440*/  DFMA R24, R22, R24, R22 ;  /* 0x000000181618722b */ /* 0x000fd00000000016 */
[----:B------:R-:W-:-:S08]  /*4450*/  DFMA R22, -R20, R24, 1 ;  /* 0x3ff000001416742b */ /* 0x000fd00000000118 */
[----:B------:R-:W-:-:S08]  /*4460*/  DFMA R22, R24, R22, R24 ;  /* 0x000000161816722b */ /* 0x000fd00000000018 */
[----:B------:R-:W-:-:S08]  /*4470*/  DMUL R22, R22, 2.2250738585072013831e-308 ;  /* 0x0010000016167828 */ /* 0x000fd00000000000 */
[----:B------:R-:W-:-:S08]  /*4480*/  DFMA R18, -R18, R22, 1 ;  /* 0x3ff000001212742b */ /* 0x000fd00000000116 */
[----:B------:R-:W-:-:S08]  /*4490*/  DFMA R18, R18, R18, R18 ;  /* 0x000000121212722b */ /* 0x000fd00000000012 */
[----:B------:R-:W-:Y:S01]  /*44a0*/  DFMA R20, R22, R18, R22 ;  /* 0x000000121614722b */ /* 0x000fe20000000016 */
[----:B------:R-:W-:Y:S10]  /*44b0*/  BRA `(.L_x_68) ;  /* 0x0000000000307947 */ /* 0x000ff40003800000 */
.L_x_69:
[----:B------:R-:W-:Y:S01]  /*44c0*/  DMUL R18, R18, 8.11296384146066816958e+31 ;  /* 0x4690000012127828 */ /* 0x000fe20000000000 */
[----:B------:R-:W-:-:S05]  /*44d0*/  MOV R20, R17 ;  /* 0x0000001100147202 */ /* 0x000fca0000000f00 */
[----:B------:R-:W0:Y:S02]  /*44e0*/  MUFU.RCP64H R21, R19 ;  /* 0x0000001300157308 */ /* 0x000e240000001800 */
[----:B0-----:R-:W-:-:S08]  /*44f0*/  DFMA R22, -R18, R20, 1 ;  /* 0x3ff000001216742b */ /* 0x001fd00000000114 */
[----:B------:R-:W-:-:S08]  /*4500*/  DFMA R22, R22, R22, R22 ;  /* 0x000000161616722b */ /* 0x000fd00000000016 */
[----:B------:R-:W-:-:S08]  /*4510*/  DFMA R22, R20, R22, R20 ;  /* 0x000000161416722b */ /* 0x000fd00000000014 */
[----:B------:R-:W-:-:S08]  /*4520*/  DFMA R20, -R18, R22, 1 ;  /* 0x3ff000001214742b */ /* 0x000fd00000000116 */
[----:B------:R-:W-:-:S08]  /*4530*/  DFMA R20, R22, R20, R22 ;  /* 0x000000141614722b */ /* 0x000fd00000000016 */
[----:B------:R-:W-:Y:S01]  /*4540*/  DMUL R20, R20, 8.11296384146066816958e+31 ;  /* 0x4690000014147828 */ /* 0x000fe20000000000 */
[----:B------:R-:W-:Y:S10]  /*4550*/  BRA `(.L_x_68) ;  /* 0x0000000000087947 */ /* 0x000ff40003800000 */
.L_x_67:
[----:B------:R-:W-:Y:S01]  /*4560*/  LOP3.LUT R21, R19, 0x80000, RZ, 0xfc, !PT ;  /* 0x0008000013157812 */ /* 0x000fe200078efcff */
[----:B------:R-:W-:-:S07]  /*4570*/  IMAD.MOV.U32 R20, RZ, RZ, R18 ;  /* 0x000000ffff147224 */ /* 0x000fce00078e0012 */
.L_x_68:
[----:B------:R-:W-:Y:S05]  /*4580*/  BSYNC.RECONVERGENT B2 ;  /* 0x0000000000027941 */ /* 0x000fea0003800200 */
.L_x_66:
[----:B------:R-:W-:Y:S01]  /*4590*/  MOV R18, R0 ;  /* 0x0000000000127202 */ /* 0x000fe20000000f00 */
[----:B------:R-:W-:Y:S01]  /*45a0*/  IMAD.MOV.U32 R19, RZ, RZ, 0x0 ;  /* 0x00000000ff137424 */ /* 0x000fe200078e00ff */
[----:B------:R-:W-:Y:S01]  /*45b0*/  MOV R32, R20 ;  /* 0x0000001400207202 */ /* 0x000fe20000000f00 */
[----:B------:R-:W-:Y:S02]  /*45c0*/  IMAD.MOV.U32 R33, RZ, RZ, R21 ;  /* 0x000000ffff217224 */ /* 0x000fe400078e0015 */
[----:B------:R-:W-:Y:S05]  /*45d0*/  RET.REL.NODEC R18 `(_Z22InviscidBC_gpu_kernel2PiPdPcS0_S0_S0_S0_S0_S0_S0_S0_S0_S0_S0_S0_S1_S0_S0_S0_S0_S0_S0_diiiiiiiiiiiiiiiiiiiiiiiiiiiiiiiiiiidiiiiidS0_i) ;  /* 0xffffffb812887950 */ /* 0x000fea0003c3ffff */
        .weak           $__internal_1_$__cuda_sm20_div_rn_f64_full
        .type           $__internal_1_$__cuda_sm20_div_rn_f64_full,@function
        .size           $__internal_1_$__cuda_sm20_div_rn_f64_full,($__internal_2_$__cuda_sm20_sqrt_rn_f32_slowpath - $__internal_1_$__cuda_sm20_div_rn_f64_full)
$__internal_1_$__cuda_sm20_div_rn_f64_full:
[C---:B------:R-:W-:Y:S01]  /*45e0*/  FSETP.GEU.AND P0, PT, |R27|.reuse, 1.469367938527859385e-39, PT ;  /* 0x001000001b00780b */ /* 0x040fe20003f0e200 */
[----:B------:R-:W-:Y:S01]  /*45f0*/  IMAD.MOV.U32 R20, RZ, RZ, 0x1 ;  /* 0x00000001ff147424 */ /* 0x000fe200078e00ff */
[----:B------:R-:W-:Y:S01]  /*4600*/  LOP3.LUT R28, R27, 0x800fffff, RZ, 0xc0, !PT ;  /* 0x800fffff1b1c7812 */ /* 0x000fe200078ec0ff */
[----:B------:R-:W-:Y:S01]  /*4610*/  BSSY.RECONVERGENT B0, `(.L_x_70) ;  /* 0x0000055000007945 */ /* 0x000fe20003800200 */
[C---:B------:R-:W-:Y:S02]  /*4620*/  FSETP.GEU.AND P4, PT, |R25|.reuse, 1.469367938527859385e-39, PT ;  /* 0x001000001900780b */ /* 0x040fe40003f8e200 */
[----:B------:R-:W-:Y:S02]  /*4630*/  LOP3.LUT R29, R28, 0x3ff00000, RZ, 0xfc, !PT ;  /* 0x3ff000001c1d7812 */ /* 0x000fe400078efcff */
[----:B------:R-:W-:Y:S02]  /*4640*/  MOV R28, R26 ;  /* 0x0000001a001c7202 */ /* 0x000fe40000000f00 */
[----:B------:R-:W-:-:S02]  /*4650*/  LOP3.LUT R17, R25, 0x7ff00000, RZ, 0xc0, !PT ;  /* 0x7ff0000019117812 */ /* 0x000fc400078ec0ff */
[----:B------:R-:W-:Y:S01]  /*4660*/  LOP3.LUT R56, R27, 0x7ff00000, RZ, 0xc0, !PT ;  /* 0x7ff000001b387812 */ /* 0x000fe200078ec0ff */
[----:B------:R-:W-:-:S03]  /*4670*/  @!P0 DMUL R28, R26, 8.98846567431157953865e+307 ;  /* 0x7fe000001a1c8828 */ /* 0x000fc60000000000 */
[----:B------:R-:W-:Y:S02]  /*4680*/  ISETP.GE.U32.AND P3, PT, R17, R56, PT ;  /* 0x000000381100720c */ /* 0x000fe40003f66070 */
[----:B------:R-:W-:Y:S01]  /*4690*/  @!P4 LOP3.LUT R18, R27, 0x7ff00000, RZ, 0xc0, !PT ;  /* 0x7ff000001b12c812 */ /* 0x000fe200078ec0ff */
[----:B------:R-:W0:Y:S01]  /*46a0*/  MUFU.RCP64H R21, R29 ;  /* 0x0000001d00157308 */ /* 0x000e220000001800 */
[----:B------:R-:W-:Y:S02]  /*46b0*/  @!P4 MOV R58, RZ ;  /* 0x000000ff003ac202 */ /* 0x000fe40000000f00 */
[----:B------:R-:W-:Y:S02]  /*46c0*/  @!P4 ISETP.GE.U32.AND P5, PT, R17, R18, PT ;  /* 0x000000121100c20c */ /* 0x000fe40003fa6070 */
[----:B------:R-:W-:Y:S02]  /*46d0*/  MOV R18, 0x1ca00000 ;  /* 0x1ca0000000127802 */ /* 0x000fe40000000f00 */
[----:B------:R-:W-:-:S02]  /*46e0*/  @!P0 LOP3.LUT R56, R29, 0x7ff00000, RZ, 0xc0, !PT ;  /* 0x7ff000001d388812 */ /* 0x000fc400078ec0ff */
[----:B------:R-:W-:-:S04]  /*46f0*/  @!P4 SEL R19, R18, 0x63400000, !P5 ;  /* 0x634000001213c807 */ /* 0x000fc80006800000 */
[----:B------:R-:W-:Y:S01]  /*4700*/  @!P4 LOP3.LUT R19, R19, 0x80000000, R25, 0xf8, !PT ;  /* 0x800000001313c812 */ /* 0x000fe200078ef819 */
[----:B0-----:R-:W-:-:S03]  /*4710*/  DFMA R22, R20, -R28, 1 ;  /* 0x3ff000001416742b */ /* 0x001fc6000000081c */
[----:B------:R-:W-:Y:S01]  /*4720*/  @!P4 LOP3.LUT R59, R19, 0x100000, RZ, 0xfc, !PT ;  /* 0x00100000133bc812 */ /* 0x000fe200078efcff */
[----:B------:R-:W-:-:S04]  /*4730*/  IMAD.MOV.U32 R19, RZ, RZ, R17 ;  /* 0x000000ffff137224 */ /* 0x000fc800078e0011 */
[----:B------:R-:W-:-:S08]  /*4740*/  DFMA R22, R22, R22, R22 ;  /* 0x000000161616722b */ /* 0x000fd00000000016 */
[----:B------:R-:W-:Y:S01]  /*4750*/  DFMA R20, R20, R22, R20 ;  /* 0x000000161414722b */ /* 0x000fe20000000014 */
[----:B------:R-:W-:Y:S01]  /*4760*/  SEL R23, R18, 0x63400000, !P3 ;  /* 0x6340000012177807 */ /* 0x000fe20005800000 */
[----:B------:R-:W-:-:S03]  /*4770*/  IMAD.MOV.U32 R22, RZ, RZ, R24 ;  /* 0x000000ffff167224 */ /* 0x000fc600078e0018 */
[----:B------:R-:W-:-:S03]  /*4780*/  LOP3.LUT R23, R23, 0x800fffff, R25, 0xf8, !PT ;  /* 0x800fffff17177812 */ /* 0x000fc600078ef819 */
[----:B------:R-:W-:-:S03]  /*4790*/  DFMA R60, R20, -R28, 1 ;  /* 0x3ff00000143c742b */ /* 0x000fc6000000081c */
[----:B------:R-:W-:-:S05]  /*47a0*/  @!P4 DFMA R22, R22, 2, -R58 ;  /* 0x400000001616c82b */ /* 0x000fca000000083a */
[----:B------:R-:W-:-:S05]  /*47b0*/  DFMA R60, R20, R60, R20 ;  /* 0x0000003c143c722b */ /* 0x000fca0000000014 */
[----:B------:R-:W-:-:S03]  /*47c0*/  @!P4 LOP3.LUT R19, R23, 0x7ff00000, RZ, 0xc0, !PT ;  /* 0x7ff000001713c812 */ /* 0x000fc600078ec0ff */
[----:B------:R-:W-:Y:S01]  /*47d0*/  DMUL R58, R60, R22 ;  /* 0x000000163c3a7228 */ /* 0x000fe20000000000 */
[----:B------:R-:W-:-:S04]  /*47e0*/  IADD3 R57, PT, PT, R19, -0x1, RZ ;  /* 0xffffffff13397810 */ /* 0x000fc80007ffe0ff */
[----:B------:R-:W-:Y:S01]  /*47f0*/  ISETP.GT.U32.AND P0, PT, R57, 0x7feffffe, PT ;  /* 0x7feffffe3900780c */ /* 0x000fe20003f04070 */
[----:B------:R-:W-:Y:S02]  /*4800*/  VIADD R57, R56, 0xffffffff ;  /* 0xffffffff38397836 */ /* 0x000fe40000000000 */
[----:B------:R-:W-:-:S03]  /*4810*/  DFMA R20, R58, -R28, R22 ;  /* 0x8000001c3a14722b */ /* 0x000fc60000000016 */
[----:B------:R-:W-:-:S05]  /*4820*/  ISETP.GT.U32.OR P0, PT, R57, 0x7feffffe, P0 ;  /* 0x7feffffe3900780c */ /* 0x000fca0000704470 */
[----:B------:R-:W-:-:S08]  /*4830*/  DFMA R20, R60, R20, R58 ;  /* 0x000000143c14722b */ /* 0x000fd0000000003a */
[----:B------:R-:W-:Y:S05]  /*4840*/  @P0 BRA `(.L_x_71) ;  /* 0x0000000000700947 */ /* 0x000fea0003800000 */
[----:B------:R-:W-:-:S04]  /*4850*/  LOP3.LUT R24, R27, 0x7ff00000, RZ, 0xc0, !PT ;  /* 0x7ff000001b187812 */ /* 0x000fc800078ec0ff */
[CC--:B------:R-:W-:Y:S02]  /*4860*/  VIADDMNMX R19, R17.reuse, -R24.reuse, 0xb9600000, !PT ;  /* 0xb960000011137446 */ /* 0x0c0fe40007800918 */
[----:B------:R-:W-:Y:S02]  /*4870*/  ISETP.GE.U32.AND P0, PT, R17, R24, PT ;  /* 0x000000181100720c */ /* 0x000fe40003f06070 */
[----:B------:R-:W-:Y:S02]  /*4880*/  VIMNMX R19, PT, PT, R19, 0x46a00000, PT ;  /* 0x46a0000013137848 */ /* 0x000fe40003fe0100 */
[----:B------:R-:W-:Y:S02]  /*4890*/  SEL R18, R18, 0x63400000, !P0 ;  /* 0x6340000012127807 */ /* 0x000fe40004000000 */
[----:B------:R-:W-:Y:S02]  /*48a0*/  MOV R24, RZ ;  /* 0x000000ff00187202 */ /* 0x000fe40000000f00 */
[----:B------:R-:W-:-:S05]  /*48b0*/  IADD3 R18, PT, PT, -R18, R19, RZ ;  /* 0x0000001312127210 */ /* 0x000fca0007ffe1ff */
[----:B------:R-:W-:-:S06]  /*48c0*/  VIADD R25, R18, 0x7fe00000 ;  /* 0x7fe0000012197836 */ /* 0x000fcc0000000000 */
[----:B------:R-:W-:-:S10]  /*48d0*/  DMUL R58, R20, R24 ;  /* 0x00000018143a7228 */ /* 0x000fd40000000000 */
[----:B------:R-:W-:-:S13]  /*48e0*/  FSETP.GTU.AND P0, PT, |R59|, 1.469367938527859385e-39, PT ;  /* 0x001000003b00780b */ /* 0x000fda0003f0c200 */
[----:B------:R-:W-:Y:S05]  /*48f0*/  @P0 BRA `(.L_x_72) ;  /* 0x0000000000980947 */ /* 0x000fea0003800000 */
[----:B------:R-:W-:Y:S01]  /*4900*/  DFMA R22, R20, -R28, R22 ;  /* 0x8000001c1416722b */ /* 0x000fe20000000016 */
[----:B------:R-:W-:-:S09]  /*4910*/  IMAD.MOV.U32 R24, RZ, RZ, RZ ;  /* 0x000000ffff187224 */ /* 0x000fd200078e00ff */
[C---:B------:R-:W-:Y:S02]  /*4920*/  FSETP.NEU.AND P0, PT, R23.reuse, RZ, PT ;  /* 0x000000ff1700720b */ /* 0x040fe40003f0d000 */
[----:B------:R-:W-:-:S04]  /*4930*/  LOP3.LUT R26, R23, 0x80000000, R27, 0x48, !PT ;  /* 0x80000000171a7812 */ /* 0x000fc800078e481b */
[----:B------:R-:W-:-:S07]  /*4940*/  LOP3.LUT R25, R26, R25, RZ, 0xfc, !PT ;  /* 0x000000191a197212 */ /* 0x000fce00078efcff */
[----:B------:R-:W-:Y:S05]  /*4950*/  @!P0 BRA `(.L_x_72) ;  /* 0x0000000000808947 */ /* 0x000fea0003800000 */
[C---:B------:R-:W-:Y:S01]  /*4960*/  IADD3 R23, PT, PT, -R18.reuse, RZ, RZ ;  /* 0x000000ff12177210 */ /* 0x040fe20007ffe1ff */
[----:B------:R-:W-:Y:S01]  /*4970*/  IMAD.MOV.U32 R22, RZ, RZ, RZ ;  /* 0x000000ffff167224 */ /* 0x000fe200078e00ff */
[----:B------:R-:W-:-:S05]  /*4980*/  IADD3 R18, PT, PT, -R18, -0x43300000, RZ ;  /* 0xbcd0000012127810 */ /* 0x000fca0007ffe1ff */
[----:B------:R-:W-:Y:S02]  /*4990*/  DFMA R22, R58, -R22, R20 ;  /* 0x800000163a16722b */ /* 0x000fe40000000014 */
[----:B------:R-:W-:-:S08]  /*49a0*/  DMUL.RP R20, R20, R24 ;  /* 0x0000001814147228 */ /* 0x000fd00000008000 */
[----:B------:R-:W-:Y:S02]  /*49b0*/  FSETP.NEU.AND P0, PT, |R23|, R18, PT ;  /* 0x000000121700720b */ /* 0x000fe40003f0d200 */
[----:B------:R-:W-:Y:S02]  /*49c0*/  LOP3.LUT R26, R21, R26, RZ, 0x3c, !PT ;  /* 0x0000001a151a7212 */ /* 0x000fe400078e3cff */
[----:B------:R-:W-:Y:S02]  /*49d0*/  FSEL R18, R20, R58, !P0 ;  /* 0x0000003a14127208 */ /* 0x000fe40004000000 */
[----:B------:R-:W-:Y:S02]  /*49e0*/  FSEL R59, R26, R59, !P0 ;  /* 0x0000003b1a3b7208 */ /* 0x000fe40004000000 */
[----:B------:R-:W-:Y:S01]  /*49f0*/  MOV R58, R18 ;  /* 0x00000012003a7202 */ /* 0x000fe20000000f00 */
[----:B------:R-:W-:Y:S06]  /*4a00*/  BRA `(.L_x_72) ;  /* 0x0000000000547947 */ /* 0x000fec0003800000 */
.L_x_71:
[----:B------:R-:W-:-:S14]  /*4a10*/  DSETP.NAN.AND P0, PT, R24, R24, PT ;  /* 0x000000181800722a */ /* 0x000fdc0003f08000 */
[----:B------:R-:W-:Y:S05]  /*4a20*/  @P0 BRA `(.L_x_73) ;  /* 0x0000000000440947 */ /* 0x000fea0003800000 */
[----:B------:R-:W-:-:S14]  /*4a30*/  DSETP.NAN.AND P0, PT, R26, R26, PT ;  /* 0x0000001a1a00722a */ /* 0x000fdc0003f08000 */
[----:B------:R-:W-:Y:S05]  /*4a40*/  @P0 BRA `(.L_x_74) ;  /* 0x0000000000300947 */ /* 0x000fea0003800000 */
[----:B------:R-:W-:Y:S01]  /*4a50*/  ISETP.NE.AND P0, PT, R19, R56, PT ;  /* 0x000000381300720c */ /* 0x000fe20003f05270 */
[----:B------:R-:W-:Y:S01]  /*4a60*/  IMAD.MOV.U32 R58, RZ, RZ, 0x0 ;  /* 0x00000000ff3a7424 */ /* 0x000fe200078e00ff */
[----:B------:R-:W-:-:S11]  /*4a70*/  MOV R59, 0xfff80000 ;  /* 0xfff80000003b7802 */ /* 0x000fd60000000f00 */
[----:B------:R-:W-:Y:S05]  /*4a80*/  @!P0 BRA `(.L_x_72) ;  /* 0x0000000000348947 */ /* 0x000fea0003800000 */
[----:B------:R-:W-:Y:S02]  /*4a90*/  ISETP.NE.AND P0, PT, R19, 0x7ff00000, PT ;  /* 0x7ff000001300780c */ /* 0x000fe40003f05270 */
[----:B------:R-:W-:Y:S02]  /*4aa0*/  LOP3.LUT R59, R25, 0x80000000, R27, 0x48, !PT ;  /* 0x80000000193b7812 */ /* 0x000fe400078e481b */
[----:B------:R-:W-:-:S13]  /*4ab0*/  ISETP.EQ.OR P0, PT, R56, RZ, !P0 ;  /* 0x000000ff3800720c */ /* 0x000fda0004702670 */
[----:B------:R-:W-:Y:S01]  /*4ac0*/  @P0 LOP3.LUT R17, R59, 0x7ff00000, RZ, 0xfc, !PT ;  /* 0x7ff000003b110812 */ /* 0x000fe200078efcff */
[----:B------:R-:W-:Y:S01]  /*4ad0*/  @!P0 IMAD.MOV.U32 R58, RZ, RZ, RZ ;  /* 0x000000ffff3a8224 */ /* 0x000fe200078e00ff */
[----:B------:R-:W-:-:S03]  /*4ae0*/  @P0 MOV R58, RZ ;  /* 0x000000ff003a0202 */ /* 0x000fc60000000f00 */
[----:B------:R-:W-:Y:S01]  /*4af0*/  @P0 IMAD.MOV.U32 R59, RZ, RZ, R17 ;  /* 0x000000ffff3b0224 */ /* 0x000fe200078e0011 */
[----:B------:R-:W-:Y:S06]  /*4b00*/  BRA `(.L_x_72) ;  /* 0x0000000000147947 */ /* 0x000fec0003800000 */
.L_x_74:
[----:B------:R-:W-:Y:S02]  /*4b10*/  LOP3.LUT R59, R27, 0x80000, RZ, 0xfc, !PT ;  /* 0x000800001b3b7812 */ /* 0x000fe400078efcff */
[----:B------:R-:W-:Y:S01]  /*4b20*/  MOV R58, R26 ;  /* 0x0000001a003a7202 */ /* 0x000fe20000000f00 */
[----:B------:R-:W-:Y:S06]  /*4b30*/  BRA `(.L_x_72) ;  /* 0x0000000000087947 */ /* 0x000fec0003800000 */
.L_x_73:
[----:B------:R-:W-:Y:S01]  /*4b40*/  LOP3.LUT R59, R25, 0x80000, RZ, 0xfc, !PT ;  /* 0x00080000193b7812 */ /* 0x000fe200078efcff */
[----:B------:R-:W-:-:S07]  /*4b50*/  IMAD.MOV.U32 R58, RZ, RZ, R24 ;  /* 0x000000ffff3a7224 */ /* 0x000fce00078e0018 */
.L_x_72:
[----:B------:R-:W-:Y:S05]  /*4b60*/  BSYNC.RECONVERGENT B0 ;  /* 0x0000000000007941 */ /* 0x000fea0003800200 */
.L_x_70:
[----:B------:R-:W-:Y:S01]  /*4b70*/  MOV R18, R0 ;  /* 0x0000000000127202 */ /* 0x000fe20000000f00 */
[----:B------:R-:W-:-:S04]  /*4b80*/  IMAD.MOV.U32 R19, RZ, RZ, 0x0 ;  /* 0x00000000ff137424 */ /* 0x000fc800078e00ff */
[----:B------:R-:W-:Y:S05]  /*4b90*/  RET.REL.NODEC R18 `(_Z22InviscidBC_gpu_kernel2PiPdPcS0_S0_S0_S0_S0_S0_S0_S0_S0_S0_S0_S0_S1_S0_S0_S0_S0_S0_S0_diiiiiiiiiiiiiiiiiiiiiiiiiiiiiiiiiiidiiiiidS0_i) ;  /* 0xffffffb412187950 */ /* 0x000fea0003c3ffff */
        .weak           $__internal_2_$__cuda_sm20_sqrt_rn_f32_slowpath
        .type           $__internal_2_$__cuda_sm20_sqrt_rn_f32_slowpath,@function
        .size           $__internal_2_$__cuda_sm20_sqrt_rn_f32_slowpath,(.L_x_137 - $__internal_2_$__cuda_sm20_sqrt_rn_f32_slowpath)
$__internal_2_$__cuda_sm20_sqrt_rn_f32_slowpath:
[----:B------:R-:W-:-:S13]  /*4ba0*/  LOP3.LUT P0, RZ, R0, 0x7fffffff, RZ, 0xc0, !PT ;  /* 0x7fffffff00ff7812 */ /* 0x000fda000780c0ff */
[----:B------:R-:W-:Y:S01]  /*4bb0*/  @!P0 MOV R17, R0 ;  /* 0x0000000000118202 */ /* 0x000fe20000000f00 */
[----:B------:R-:W-:Y:S06]  /*4bc0*/  @!P0 BRA `(.L_x_75) ;  /* 0x0000000000408947 */ /* 0x000fec0003800000 */
[----:B------:R-:W-:-:S13]  /*4bd0*/  FSETP.GEU.FTZ.AND P0, PT, R0, RZ, PT ;  /* 0x000000ff0000720b */ /* 0x000fda0003f1e000 */
[----:B------:R-:W-:Y:S01]  /*4be0*/  @!P0 IMAD.MOV.U32 R17, RZ, RZ, 0x7fffffff ;  /* 0x7fffffffff118424 */ /* 0x000fe200078e00ff */
[----:B------:R-:W-:Y:S06]  /*4bf0*/  @!P0 BRA `(.L_x_75) ;  /* 0x0000000000348947 */ /* 0x000fec0003800000 */
[----:B------:R-:W-:-:S13]  /*4c00*/  FSETP.GTU.FTZ.AND P0, PT, |R0|, +INF , PT ;  /* 0x7f8000000000780b */ /* 0x000fda0003f1c200 */
[----:B------:R-:W-:Y:S01]  /*4c10*/  @P0 FADD.FTZ R17, R0, 1 ;  /* 0x3f80000000110421 */ /* 0x000fe20000010000 */
[----:B------:R-:W-:Y:S06]  /*4c20*/  @P0 BRA `(.L_x_75) ;  /* 0x0000000000280947 */ /* 0x000fec0003800000 */
[----:B------:R-:W-:-:S13]  /*4c30*/  FSETP.NEU.FTZ.AND P0, PT, |R0|, +INF , PT ;  /* 0x7f8000000000780b */ /* 0x000fda0003f1d200 */
[----:B------:R-:W-:-:S04]  /*4c40*/  @P0 FFMA R18, R0, 1.84467440737095516160e+19, RZ ;  /* 0x5f80000000120823 */ /* 0x000fc800000000ff */
[----:B------:R-:W0:Y:S02]  /*4c50*/  @P0 MUFU.RSQ R17, R18 ;  /* 0x0000001200110308 */ /* 0x000e240000001400 */
[----:B0-----:R-:W-:Y:S01]  /*4c60*/  @P0 FMUL.FTZ R19, R18, R17 ;  /* 0x0000001112130220 */ /* 0x001fe20000410000 */
[----:B------:R-:W-:Y:S01]  /*4c70*/  @P0 FMUL.FTZ R21, R17, 0.5 ;  /* 0x3f00000011150820 */ /* 0x000fe20000410000 */
[----:B------:R-:W-:Y:S02]  /*4c80*/  @!P0 MOV R17, R0 ;  /* 0x0000000000118202 */ /* 0x000fe40000000f00 */
[----:B------:R-:W-:-:S04]  /*4c90*/  @P0 FADD.FTZ R20, -R19, -RZ ;  /* 0x800000ff13140221 */ /* 0x000fc80000010100 */
[----:B------:R-:W-:-:S04]  /*4ca0*/  @P0 FFMA R20, R19, R20, R18 ;  /* 0x0000001413140223 */ /* 0x000fc80000000012 */
[----:B------:R-:W-:-:S04]  /*4cb0*/  @P0 FFMA R20, R20, R21, R19 ;  /* 0x0000001514140223 */ /* 0x000fc80000000013 */
[----:B------:R-:W-:-:S07]  /*4cc0*/  @P0 FMUL.FTZ R17, R20, 2.3283064365386962891e-10 ;  /* 0x2f80000014110820 */ /* 0x000fce0000410000 */
.L_x_75:
[----:B------:R-:W-:Y:S02]  /*4cd0*/  HFMA2 R19, -RZ, RZ, 0, 0 ;  /* 0x00000000ff137431 */ /* 0x000fe400000001ff */
[----:B------:R-:W-:-:S04]  /*4ce0*/  IMAD.MOV.U32 R18, RZ, RZ, R22 ;  /* 0x000000ffff127224 */ /* 0x000fc800078e0016 */
[----:B------:R-:W-:Y:S05]  /*4cf0*/  RET.REL.NODEC R18 `(_Z22InviscidBC_gpu_kernel2PiPdPcS0_S0_S0_S0_S0_S0_S0_S0_S0_S0_S0_S0_S1_S0_S0_S0_S0_S0_S0_diiiiiiiiiiiiiiiiiiiiiiiiiiiiiiiiiiidiiiiidS0_i) ;  /* 0xffffffb012c07950 */ /* 0x000fea0003c3ffff */
.L_x_76:
        /* <DEDUP_REMOVED lines=16> */
.L_x_137:


//--------------------- .text._Z22InviscidBC_gpu_kernel1PiPdPcS0_S0_S0_S0_S0_S0_S0_S0_S0_S0_S0_S0_S1_S0_S0_S0_S0_S0_S0_diiiiiiiiiiiiiiiiiiiiiiiiiiiiiiiiiiidiiiiidi --------------------------
	.section	.text._Z22InviscidBC_gpu_kernel1PiPdPcS0_S0_S0_S0_S0_S0_S0_S0_S0_S0_S0_S0_S1_S0_S0_S0_S0_S0_S0_diiiiiiiiiiiiiiiiiiiiiiiiiiiiiiiiiiidiiiiidi,"ax",@progbits
	.align	128
        .global         _Z22InviscidBC_gpu_kernel1PiPdPcS0_S0_S0_S0_S0_S0_S0_S0_S0_S0_S0_S0_S1_S0_S0_S0_S0_S0_S0_diiiiiiiiiiiiiiiiiiiiiiiiiiiiiiiiiiidiiiiidi
        .type           _Z22InviscidBC_gpu_kernel1PiPdPcS0_S0_S0_S0_S0_S0_S0_S0_S0_S0_S0_S0_S1_S0_S0_S0_S0_S0_S0_diiiiiiiiiiiiiiiiiiiiiiiiiiiiiiiiiiidiiiiidi,@function
        .size           _Z22InviscidBC_gpu_kernel1PiPdPcS0_S0_S0_S0_S0_S0_S0_S0_S0_S0_S0_S0_S1_S0_S0_S0_S0_S0_S0_diiiiiiiiiiiiiiiiiiiiiiiiiiiiiiiiiiidiiiiidi,(.L_x_140 - _Z22InviscidBC_gpu_kernel1PiPdPcS0_S0_S0_S0_S0_S0_S0_S0_S0_S0_S0_S0_S1_S0_S0_S0_S0_S0_S0_diiiiiiiiiiiiiiiiiiiiiiiiiiiiiiiiiiidiiiiidi)
        .other          _Z22InviscidBC_gpu_kernel1PiPdPcS0_S0_S0_S0_S0_S0_S0_S0_S0_S0_S0_S0_S1_S0_S0_S0_S0_S0_S0_diiiiiiiiiiiiiiiiiiiiiiiiiiiiiiiiiiidiiiiidi,@"STO_CUDA_ENTRY STV_DEFAULT"
_Z22InviscidBC_gpu_kernel1PiPdPcS0_S0_S0_S0_S0_S0_S0_S0_S0_S0_S0_S0_S1_S0_S0_S0_S0_S0_S0_diiiiiiiiiiiiiiiiiiiiiiiiiiiiiiiiiiidiiiiidi:
.text._Z22InviscidBC_gpu_kernel1PiPdPcS0_S0_S0_S0_S0_S0_S0_S0_S0_S0_S0_S0_S1_S0_S0_S0_S0_S0_S0_diiiiiiiiiiiiiiiiiiiiiiiiiiiiiiiiiiidiiiiidi:
        /* <DEDUP_REMOVED lines=20> */
[----:B------:R-:W-:-:S04]  /*0140*/  IABS R14, R6 ;  /* 0x00000006000e7213 */ /* 0x000fc80000000000 */
[----:B------:R-:W-:-:S03]  /*0150*/  IADD3 R14, PT, PT, RZ, -R14, RZ ;  /* 0x8000000eff0e7210 */ /* 0x000fc60007ffe0ff */
[----:B---3--:R-:W3:Y:S01]  /*0160*/  MUFU.RCP R13, R13 ;  /* 0x0000000d000d7308 */ /* 0x008ee20000001000 */
[----:B0-----:R-:W-:Y:S01]  /*0170*/  VIADD R8, R2, 0xffffffe ;  /* 0x0ffffffe02087836 */ /* 0x001fe20000000000 */
[----:B------:R-:W-:-:S06]  /*0180*/  IABS R2, R6 ;  /* 0x0000000600027213 */ /* 0x000fcc0000000000 */
[----:B------:R0:W5:Y:S01]  /*0190*/  F2I.FTZ.U32.TRUNC.NTZ R9, R8 ;  /* 0x0000000800097305 */ /* 0x000162000021f000 */
[----:B---3--:R-:W-:-:S07]  /*01a0*/  IADD3 R10, PT, PT, R13, 0xffffffe, RZ ;  /* 0x0ffffffe0d0a7810 */ /* 0x008fce0007ffe0ff */
[----:B------:R-:W3:Y:S01]  /*01b0*/  I2F.RP R12, R2 ;  /* 0x00000002000c7306 */ /* 0x000ee20000209400 */
[----:B0-----:R-:W-:Y:S02]  /*01c0*/  IMAD.MOV.U32 R8, RZ, RZ, RZ ;  /* 0x000000ffff087224 */ /* 0x001fe400078e00ff */
[----:B-----5:R-:W-:-:S05]  /*01d0*/  IMAD.MOV R4, RZ, RZ, -R9 ;  /* 0x000000ffff047224 */ /* 0x020fca00078e0a09 */
[----:B------:R0:W5:Y:S01]  /*01e0*/  F2I.FTZ.U32.TRUNC.NTZ R11, R10 ;  /* 0x0000000a000b7305 */ /* 0x000162000021f000 */
[----:B------:R-:W-:Y:S01]  /*01f0*/  IMAD R7, R4, R15, RZ ;  /* 0x0000000f04077224 */ /* 0x000fe200078e02ff */
[----:B------:R-:W-:-:S03]  /*0200*/  IABS R4, R0 ;  /* 0x0000000000047213 */ /* 0x000fc60000000000 */
[----:B------:R-:W-:-:S03]  /*0210*/  IMAD.HI.U32 R9, R9, R7, R8 ;  /* 0x0000000709097227 */ /* 0x000fc600078e0008 */
[----:B---3--:R-:W3:Y:S01]  /*0220*/  MUFU.RCP R12, R12 ;  /* 0x0000000c000c7308 */ /* 0x008ee20000001000 */
[----:B0-----:R-:W-:Y:S02]  /*0230*/  IMAD.MOV.U32 R10, RZ, RZ, RZ ;  /* 0x000000ffff0a7224 */ /* 0x001fe400078e00ff */
[----:B------:R-:W-:Y:S01]  /*0240*/  IMAD.HI.U32 R7, R9, R4, RZ ;  /* 0x0000000409077227 */ /* 0x000fe200078e00ff */
[----:B-----5:R-:W-:-:S03]  /*0250*/  IADD3 R13, PT, PT, RZ, -R11, RZ ;  /* 0x8000000bff0d7210 */ /* 0x020fc60007ffe0ff */
[----:B------:R-:W-:-:S04]  /*0260*/  IMAD.MOV R8, RZ, RZ, -R7 ;  /* 0x000000ffff087224 */ /* 0x000fc800078e0a07 */
[----:B------:R-:W-:Y:S02]  /*0270*/  IMAD R8, R15, R8, R4 ;  /* 0x000000080f087224 */ /* 0x000fe400078e0204 */
[----:B---3--:R-:W-:-:S03]  /*0280*/  VIADD R9, R12, 0xffffffe ;  /* 0x0ffffffe0c097836 */ /* 0x008fc60000000000 */
[----:B------:R-:W-:-:S03]  /*0290*/  ISETP.GT.U32.AND P1, PT, R15, R8, PT ;  /* 0x000000080f00720c */ /* 0x000fc60003f24070 */
[----:B------:R-:W0:Y:S10]  /*02a0*/  F2I.FTZ.U32.TRUNC.NTZ R9, R9 ;  /* 0x0000000900097305 */ /* 0x000e34000021f000 */
[----:B------:R-:W-:-:S02]  /*02b0*/  @!P1 IMAD.IADD R8, R8, 0x1, -R15 ;  /* 0x0000000108089824 */ /* 0x000fc400078e0a0f */
[----:B------:R-:W-:Y:S01]  /*02c0*/  @!P1 VIADD R7, R7, 0x1 ;  /* 0x0000000107079836 */ /* 0x000fe20000000000 */
[----:B------:R-:W-:Y:S02]  /*02d0*/  ISETP.NE.AND P1, PT, R17, RZ, PT ;  /* 0x000000ff1100720c */ /* 0x000fe40003f25270 */
[----:B------:R-:W-:Y:S02]  /*02e0*/  ISETP.GE.U32.AND P0, PT, R8, R15, PT ;  /* 0x0000000f0800720c */ /* 0x000fe40003f06070 */
[----:B------:R-:W-:Y:S01]  /*02f0*/  LOP3.LUT R8, R0, R17, RZ, 0x3c, !PT ;  /* 0x0000001100087212 */ /* 0x000fe200078e3cff */
[----:B0-----:R-:W-:-:S03]  /*0300*/  IMAD.MOV R15, RZ, RZ, -R9 ;  /* 0x000000ffff0f7224 */ /* 0x001fc600078e0a09 */
[----:B------:R-:W-:Y:S01]  /*0310*/  ISETP.GE.AND P2, PT, R8, RZ, PT ;  /* 0x000000ff0800720c */ /* 0x000fe20003f46270 */
[----:B------:R-:W-:-:S04]  /*0320*/  IMAD.MOV.U32 R8, RZ, RZ, R13 ;  /* 0x000000ffff087224 */ /* 0x000fc800078e000d */
[----:B------:R-:W-:Y:S02]  /*0330*/  IMAD R13, R8, R3, RZ ;  /* 0x00000003080d7224 */ /* 0x000fe400078e02ff */
[----:B------:R-:W-:Y:S01]  /*0340*/  @P0 IADD3 R7, PT, PT, R7, 0x1, RZ ;  /* 0x0000000107070810 */ /* 0x000fe20007ffe0ff */
[----:B------:R-:W-:Y:S02]  /*0350*/  IMAD.MOV.U32 R8, RZ, RZ, RZ ;  /* 0x000000ffff087224 */ /* 0x000fe400078e00ff */
[----:B------:R-:W-:-:S03]  /*0360*/  IMAD.HI.U32 R11, R11, R13, R10 ;  /* 0x0000000d0b0b7227 */ /* 0x000fc600078e000a */
[----:B------:R-:W-:Y:S01]  /*0370*/  @!P2 IADD3 R7, PT, PT, -R7, RZ, RZ ;  /* 0x000000ff0707a210 */ /* 0x000fe20007ffe1ff */
[----:B------:R-:W-:Y:S01]  /*0380*/  IMAD R13, R15, R2, RZ ;  /* 0x000000020f0d7224 */ /* 0x000fe200078e02ff */
[----:B------:R-:W-:Y:S01]  /*0390*/  @!P1 LOP3.LUT R7, RZ, R17, RZ, 0x33, !PT ;  /* 0x00000011ff079212 */ /* 0x000fe200078e33ff */
[----:B------:R-:W-:-:S03]  /*03a0*/  IMAD.HI.U32 R11, R11, R4, RZ ;  /* 0x000000040b0b7227 */ /* 0x000fc600078e00ff */
[----:B------:R-:W-:Y:S01]  /*03b0*/  IABS R12, R7 ;  /* 0x00000007000c7213 */ /* 0x000fe20000000000 */
[----:B------:R-:W-:-:S04]  /*03c0*/  IMAD.HI.U32 R8, R9, R13, R8 ;  /* 0x0000000d09087227 */ /* 0x000fc800078e0008 */
[----:B------:R-:W-:Y:S02]  /*03d0*/  IMAD.MOV R10, RZ, RZ, -R11 ;  /* 0x000000ffff0a7224 */ /* 0x000fe400078e0a0b */
[----:B------:R-:W-:Y:S02]  /*03e0*/  IMAD.MOV.U32 R9, RZ, RZ, R12 ;  /* 0x000000ffff097224 */ /* 0x000fe400078e000c */
[C---:B------:R-:W-:Y:S02]  /*03f0*/  IMAD R10, R3.reuse, R10, R4 ;  /* 0x0000000a030a7224 */ /* 0x040fe400078e0204 */
[----:B------:R-:W-:Y:S02]  /*0400*/  IMAD.MOV.U32 R12, RZ, RZ, R14 ;  /* 0x000000ffff0c7224 */ /* 0x000fe400078e000e */
[----:B------:R-:W-:Y:S01]  /*0410*/  IMAD.HI.U32 R8, R8, R9, RZ ;  /* 0x0000000908087227 */ /* 0x000fe200078e00ff */
[----:B------:R-:W-:-:S03]  /*0420*/  ISETP.GT.U32.AND P1, PT, R3, R10, PT ;  /* 0x0000000a0300720c */ /* 0x000fc60003f24070 */
[----:B------:R-:W-:Y:S02]  /*0430*/  IMAD R9, R8, R12, R9 ;  /* 0x0000000c08097224 */ /* 0x000fe400078e0209 */
[----:B------:R-:W1:Y:S03]  /*0440*/  LDC R8, c[0x0][0x4ac] ;  /* 0x00012b00ff087b82 */ /* 0x000e660000000800 */
[----:B------:R-:W-:-:S05]  /*0450*/  ISETP.GT.U32.AND P0, PT, R2, R9, PT ;  /* 0x000000090200720c */ /* 0x000fca0003f04070 */
[-C--:B------:R-:W-:Y:S01]  /*0460*/  @!P1 IADD3 R10, PT, PT, R10, -R3.reuse, RZ ;  /* 0x800000030a0a9210 */ /* 0x080fe20007ffe0ff */
[----:B------:R-:W-:Y:S01]  /*0470*/  @!P1 VIADD R11, R11, 0x1 ;  /* 0x000000010b0b9836 */ /* 0x000fe20000000000 */
[----:B------:R-:W-:Y:S02]  /*0480*/  ISETP.NE.AND P1, PT, R5, RZ, PT ;  /* 0x000000ff0500720c */ /* 0x000fe40003f25270 */
[----:B------:R-:W-:Y:S02]  /*0490*/  ISETP.GE.U32.AND P4, PT, R10, R3, PT ;  /* 0x000000030a00720c */ /* 0x000fe40003f86070 */
[----:B------:R-:W-:Y:S02]  /*04a0*/  LOP3.LUT R3, R0, R5, RZ, 0x3c, !PT ;  /* 0x0000000500037212 */ /* 0x000fe400078e3cff */
[----:B------:R-:W-:Y:S01]  /*04b0*/  @!P0 IMAD.IADD R9, R9, 0x1, -R2 ;  /* 0x0000000109098824 */ /* 0x000fe200078e0a02 */
[----:B------:R-:W-:Y:S02]  /*04c0*/  ISETP.GE.AND P0, PT, R7, RZ, PT ;  /* 0x000000ff0700720c */ /* 0x000fe40003f06270 */
[----:B------:R-:W-:-:S02]  /*04d0*/  ISETP.GE.AND P2, PT, R3, RZ, PT ;  /* 0x000000ff0300720c */ /* 0x000fc40003f46270 */
[----:B------:R-:W-:-:S04]  /*04e0*/  ISETP.GT.U32.AND P3, PT, R2, R9, PT ;  /* 0x000000090200720c */ /* 0x000fc80003f64070 */
[----:B------:R-:W-:Y:S02]  /*04f0*/  @P4 IADD3 R11, PT, PT, R11, 0x1, RZ ;  /* 0x000000010b0b4810 */ /* 0x000fe40007ffe0ff */
[----:B------:R-:W-:-:S03]  /*0500*/  ISETP.NE.AND P4, PT, R6, RZ, PT ;  /* 0x000000ff0600720c */ /* 0x000fc60003f85270 */
[----:B------:R-:W-:-:S04]  /*0510*/  IMAD.MOV.U32 R3, RZ, RZ, R11 ;  /* 0x000000ffff037224 */ /* 0x000fc800078e000b */
[----:B------:R-:W-:Y:S01]  /*0520*/  @!P3 IMAD.IADD R9, R9, 0x1, -R2 ;  /* 0x000000010909b824 */ /* 0x000fe200078e0a02 */
[----:B------:R-:W-:Y:S02]  /*0530*/  @!P2 IADD3 R3, PT, PT, -R3, RZ, RZ ;  /* 0x000000ff0303a210 */ /* 0x000fe40007ffe1ff */
[----:B------:R-:W-:Y:S01]  /*0540*/  @!P1 LOP3.LUT R3, RZ, R5, RZ, 0x33, !PT ;  /* 0x00000005ff039212 */ /* 0x000fe200078e33ff */
[----:B------:R-:W-:Y:S02]  /*0550*/  IMAD.MOV.U32 R2, RZ, RZ, R9 ;  /* 0x000000ffff027224 */ /* 0x000fe400078e0009 */
[----:B------:R-:W0:Y:S02]  /*0560*/  LDC R9, c[0x0][0x47c] ;  /* 0x00011f00ff097b82 */ /* 0x000e240000000800 */
[----:B------:R-:W-:Y:S01]  /*0570*/  @!P0 IMAD.MOV R2, RZ, RZ, -R2 ;  /* 0x000000ffff028224 */ /* 0x000fe200078e0a02 */
[----:B------:R-:W-:Y:S01]  /*0580*/  @!P4 LOP3.LUT R2, RZ, R6, RZ, 0x33, !PT ;  /* 0x00000006ff02c212 */ /* 0x000fe200078e33ff */
[----:B-1----:R-:W-:-:S04]  /*0590*/  IMAD R5, R8, UR4, R3 ;  /* 0x0000000408057c24 */ /* 0x002fc8000f8e0203 */
[----:B------:R-:W-:-:S04]  /*05a0*/  IMAD R5, R5, 0x6, R2 ;  /* 0x0000000605057824 */ /* 0x000fc800078e0202 */
[----:B------:R-:W-:-:S05]  /*05b0*/  IMAD R5, R5, 0x3, RZ ;  /* 0x0000000305057824 */ /* 0x000fca00078e02ff */
[----:B--2---:R-:W-:-:S04]  /*05c0*/  IADD3 R6, P0, PT, R5, UR6, RZ ;  /* 0x0000000605067c10 */ /* 0x004fc8000ff1e0ff */
[----:B------:R-:W-:Y:S02]  /*05d0*/  LEA.HI.X.SX32 R7, R5, UR7, 0x1, P0 ;  /* 0x0000000705077c11 */ /* 0x000fe400080f0eff */
[----:B------:R-:W1:Y:S03]  /*05e0*/  LDC R5, c[0x0][0x480] ;  /* 0x00012000ff057b82 */ /* 0x000e660000000800 */
[----:B----4-:R2:W3:Y:S01]  /*05f0*/  LDG.E.U8 R12, desc[UR10][R6.64] ;  /* 0x0000000a060c7981 */ /* 0x0104e2000c1e1100 */
[----:B0-----:R-:W-:-:S04]  /*0600*/  IABS R13, R9 ;  /* 0x00000009000d7213 */ /* 0x001fc80000000000 */
[----:B------:R-:W0:Y:S08]  /*0610*/  I2F.RP R8, R13 ;  /* 0x0000000d00087306 */ /* 0x000e300000209400 */
[----:B0-----:R-:W0:Y:S01]  /*0620*/  MUFU.RCP R8, R8 ;  /* 0x0000000800087308 */ /* 0x001e220000001000 */
[----:B-1----:R-:W-:Y:S02]  /*0630*/  IABS R15, R5 ;  /* 0x00000005000f7213 */ /* 0x002fe40000000000 */
[----:B0-----:R-:W-:-:S05]  /*0640*/  IADD3 R10, PT, PT, R8, 0xffffffe, RZ ;  /* 0x0ffffffe080a7810 */ /* 0x001fca0007ffe0ff */
[----:B------:R-:W0:Y:S08]  /*0650*/  I2F.RP R8, R15 ;  /* 0x0000000f00087306 */ /* 0x000e300000209400 */
[----:B------:R1:W4:Y:S08]  /*0660*/  F2I.FTZ.U32.TRUNC.NTZ R11, R10 ;  /* 0x0000000a000b7305 */ /* 0x000330000021f000 */
[----:B0-----:R-:W0:Y:S01]  /*0670*/  MUFU.RCP R8, R8 ;  /* 0x0000000800087308 */ /* 0x001e220000001000 */
[----:B-1----:R-:W-:-:S02]  /*0680*/  HFMA2 R10, -RZ, RZ, 0, 0 ;  /* 0x00000000ff0a7431 */ /* 0x002fc400000001ff */
[----:B----4-:R-:W-:-:S04]  /*0690*/  IMAD.MOV R14, RZ, RZ, -R11 ;  /* 0x000000ffff0e7224 */ /* 0x010fc800078e0a0b */
[----:B--2---:R-:W-:-:S04]  /*06a0*/  IMAD R7, R14, R13, RZ ;  /* 0x0000000d0e077224 */ /* 0x004fc800078e02ff */
[----:B------:R-:W-:-:S06]  /*06b0*/  IMAD.HI.U32 R11, R11, R7, R10 ;  /* 0x000000070b0b7227 */ /* 0x000fcc00078e000a */
[----:B------:R-:W-:-:S04]  /*06c0*/  IMAD.HI.U32 R11, R11, R4, RZ ;  /* 0x000000040b0b7227 */ /* 0x000fc800078e00ff */
[----:B------:R-:W-:-:S04]  /*06d0*/  IMAD.MOV R6, RZ, RZ, -R11 ;  /* 0x000000ffff067224 */ /* 0x000fc800078e0a0b */
[----:B------:R-:W-:Y:S02]  /*06e0*/  IMAD R4, R13, R6, R4 ;  /* 0x000000060d047224 */ /* 0x000fe400078e0204 */
[----:B0-----:R-:W-:-:S03]  /*06f0*/  VIADD R6, R8, 0xffffffe ;  /* 0x0ffffffe08067836 */ /* 0x001fc60000000000 */
[----:B------:R-:W-:Y:S01]  /*0700*/  ISETP.GT.U32.AND P1, PT, R13, R4, PT ;  /* 0x000000040d00720c */ /* 0x000fe20003f24070 */
[----:B------:R0:W1:Y:S02]  /*0710*/  F2I.FTZ.U32.TRUNC.NTZ R7, R6 ;  /* 0x0000000600077305 */ /* 0x000064000021f000 */
[----:B0-----:R-:W-:-:S10]  /*0720*/  MOV R6, RZ ;  /* 0x000000ff00067202 */ /* 0x001fd40000000f00 */
[-C--:B------:R-:W-:Y:S02]  /*0730*/  @!P1 IADD3 R4, PT, PT, R4, -R13.reuse, RZ ;  /* 0x8000000d04049210 */ /* 0x080fe40007ffe0ff */
[----:B------:R-:W-:Y:S02]  /*0740*/  @!P1 IADD3 R11, PT, PT, R11, 0x1, RZ ;  /* 0x000000010b0b9810 */ /* 0x000fe40007ffe0ff */
[----:B------:R-:W-:Y:S02]  /*0750*/  ISETP.GE.U32.AND P0, PT, R4, R13, PT ;  /* 0x0000000d0400720c */ /* 0x000fe40003f06070 */
[----:B------:R-:W-:Y:S02]  /*0760*/  LOP3.LUT R4, R0, R9, RZ, 0x3c, !PT ;  /* 0x0000000900047212 */ /* 0x000fe400078e3cff */
[----:B------:R-:W-:Y:S02]  /*0770*/  ISETP.NE.AND P1, PT, R9, RZ, PT ;  /* 0x000000ff0900720c */ /* 0x000fe40003f25270 */
[----:B------:R-:W-:-:S02]  /*0780*/  ISETP.GE.AND P2, PT, R4, RZ, PT ;  /* 0x000000ff0400720c */ /* 0x000fc40003f46270 */
[----:B-1----:R-:W-:-:S05]  /*0790*/  IADD3 R4, PT, PT, RZ, -R7, RZ ;  /* 0x80000007ff047210 */ /* 0x002fca0007ffe0ff */
[----:B------:R-:W-:Y:S02]  /*07a0*/  @P0 VIADD R11, R11, 0x1 ;  /* 0x000000010b0b0836 */ /* 0x000fe40000000000 */
[----:B------:R-:W-:-:S04]  /*07b0*/  IMAD R13, R4, R15, RZ ;  /* 0x0000000f040d7224 */ /* 0x000fc800078e02ff */
[----:B------:R-:W-:Y:S01]  /*07c0*/  @!P2 IMAD.MOV R11, RZ, RZ, -R11 ;  /* 0x000000ffff0ba224 */ /* 0x000fe200078e0a0b */
[----:B------:R-:W-:Y:S01]  /*07d0*/  @!P1 LOP3.LUT R11, RZ, R9, RZ, 0x33, !PT ;  /* 0x00000009ff0b9212 */ /* 0x000fe200078e33ff */
[----:B------:R-:W-:-:S03]  /*07e0*/  IMAD.HI.U32 R6, R7, R13, R6 ;  /* 0x0000000d07067227 */ /* 0x000fc600078e0006 */
[----:B------:R-:W-:Y:S02]  /*07f0*/  IABS R4, R11 ;  /* 0x0000000b00047213 */ /* 0x000fe40000000000 */
[C---:B------:R-:W-:Y:S02]  /*0800*/  ISETP.GE.AND P1, PT, R11.reuse, RZ, PT ;  /* 0x000000ff0b00720c */ /* 0x040fe40003f26270 */
[----:B------:R-:W-:Y:S01]  /*0810*/  IADD3 R11, PT, PT, -R11, RZ, RZ ;  /* 0x000000ff0b0b7210 */ /* 0x000fe20007ffe1ff */
[----:B------:R-:W-:-:S04]  /*0820*/  IMAD.HI.U32 R6, R6, R4, RZ ;  /* 0x0000000406067227 */ /* 0x000fc800078e00ff */
[----:B------:R-:W-:Y:S02]  /*0830*/  IMAD.MOV R6, RZ, RZ, -R6 ;  /* 0x000000ffff067224 */ /* 0x000fe400078e0a06 */
[----:B------:R-:W-:Y:S02]  /*0840*/  IMAD R0, R9, R11, R0 ;  /* 0x0000000b09007224 */ /* 0x000fe400078e0200 */
[----:B------:R-:W-:-:S05]  /*0850*/  IMAD R4, R15, R6, R4 ;  /* 0x000000060f047224 */ /* 0x000fca00078e0204 */
[----:B------:R-:W-:-:S13]  /*0860*/  ISETP.GT.U32.AND P0, PT, R15, R4, PT ;  /* 0x000000040f00720c */ /* 0x000fda0003f04070 */
[----:B------:R-:W-:-:S04]  /*0870*/  @!P0 IADD3 R4, PT, PT, R4, -R15, RZ ;  /* 0x8000000f04048210 */ /* 0x000fc80007ffe0ff */
[----:B------:R-:W-:-:S13]  /*0880*/  ISETP.GT.U32.AND P0, PT, R15, R4, PT ;  /* 0x000000040f00720c */ /* 0x000fda0003f04070 */
[----:B------:R-:W-:Y:S01]  /*0890*/  @!P0 IMAD.IADD R4, R4, 0x1, -R15 ;  /* 0x0000000104048824 */ /* 0x000fe200078e0a0f */
[----:B------:R-:W-:-:S03]  /*08a0*/  ISETP.NE.AND P0, PT, R5, RZ, PT ;  /* 0x000000ff0500720c */ /* 0x000fc60003f05270 */
[----:B------:R-:W-:Y:S01]  /*08b0*/  @!P1 IMAD.MOV R4, RZ, RZ, -R4 ;  /* 0x000000ffff049224 */ /* 0x000fe200078e0a04 */
[----:B---3--:R-:W-:-:S04]  /*08c0*/  LOP3.LUT R12, R12, 0xdf, RZ, 0xc0, !PT ;  /* 0x000000df0c0c7812 */ /* 0x008fc800078ec0ff */
[----:B------:R-:W-:-:S13]  /*08d0*/  ISETP.NE.AND P2, PT, R12, 0x56, PT ;  /* 0x000000560c00780c */ /* 0x000fda0003f45270 */
[----:B------:R-:W-:Y:S05]  /*08e0*/  @P2 EXIT ;  /* 0x000000000000294d */ /* 0x000fea0003800000 */
[----:B------:R-:W-:Y:S01]  /*08f0*/  ISETP.GT.AND P1, PT, R2, 0x2, PT ;  /* 0x000000020200780c */ /* 0x000fe20003f24270 */
[----:B------:R-:W-:Y:S01]  /*0900*/  BSSY.RECONVERGENT B0, `(.L_x_77) ;  /* 0x0000031000007945 */ /* 0x000fe20003800200 */
[----:B------:R-:W-:Y:S02]  /*0910*/  @!P0 LOP3.LUT R4, RZ, R5, RZ, 0x33, !PT ;  /* 0x00000005ff048212 */ /* 0x000fe400078e33ff */
[----:B------:R-:W-:-:S03]  /*0920*/  MOV R14, R0 ;  /* 0x00000000000e7202 */ /* 0x000fc60000000f00 */
[----:B------:R-:W-:-:S06]  /*0930*/  IMAD.MOV.U32 R11, RZ, RZ, R4 ;  /* 0x000000ffff0b7224 */ /* 0x000fcc00078e0004 */
[----:B------:R-:W-:Y:S05]  /*0940*/  @P1 BRA `(.L_x_78) ;  /* 0x0000000000581947 */ /* 0x000fea0003800000 */
[----:B------:R-:W-:-:S04]  /*0950*/  VIMNMX.U32 R0, PT, PT, R2, 0x2, PT ;  /* 0x0000000202007848 */ /* 0x000fc80003fe0000 */
[----:B------:R-:W-:-:S04]  /*0960*/  SHF.L.U32 R0, R0, 0x2, RZ ;  /* 0x0000000200007819 */ /* 0x000fc800000006ff */
[----:B------:R-:W0:Y:S02]  /*0970*/  LDC R4, c[0x2][R0] ;  /* 0x0080000000047b82 */ /* 0x000e240000000800 */
[----:B0-----:R-:W-:-:S04]  /*0980*/  SHF.R.S32.HI R5, RZ, 0x1f, R4 ;  /* 0x0000001fff057819 */ /* 0x001fc80000011404 */
.L_x_127:
[----:B------:R-:W-:Y:S05]  /*0990*/  BRX R4 -0x9a0                                                                                                                                                  (*"BRANCH_TARGETS .L_x_128,.L_x_129,.L_x_130"*) ;  /* 0xfffffff404987949 */ /* 0x000fea000383ffff */
.L_x_130:
[----:B------:R-:W-:Y:S01]  /*09a0*/  ISETP.NE.AND P0, PT, R2, 0x2, PT ;  /* 0x000000020200780c */ /* 0x000fe20003f05270 */
[----:B------:R-:W-:-:S12]  /*09b0*/  IMAD.MOV.U32 R6, RZ, RZ, R11 ;  /* 0x000000ffff067224 */ /* 0x000fd800078e000b */
[----:B------:R-:W-:Y:S05]  /*09c0*/  @P0 BRA `(.L_x_79) ;  /* 0x0000000000900947 */ /* 0x000fea0003800000 */
[----:B------:R-:W0:Y:S01]  /*09d0*/  LDCU UR4, c[0x0][0x4dc] ;  /* 0x00009b80ff0477ac */ /* 0x000e220008000800 */
[----:B------:R-:W-:Y:S01]  /*09e0*/  IMAD R0, R11, R9, R14 ;  /* 0x000000090b007224 */ /* 0x000fe200078e020e */
[----:B0-----:R-:W-:-:S06]  /*09f0*/  UIADD3 UR4, UPT, UPT, UR4, -0x1, URZ ;  /* 0xffffffff04047890 */ /* 0x001fcc000fffe0ff */
[----:B------:R-:W-:Y:S01]  /*0a00*/  MOV R6, UR4 ;  /* 0x0000000400067c02 */ /* 0x000fe20008000f00 */
[----:B------:R-:W-:Y:S06]  /*0a10*/  BRA `(.L_x_79) ;  /* 0x00000000007c7947 */ /* 0x000fec0003800000 */
.L_x_128:
[----:B------:R-:W-:Y:S02]  /*0a20*/  IMAD R0, R11, R9, R14 ;  /* 0x000000090b007224 */ /* 0x000fe400078e020e */
[----:B------:R-:W-:Y:S01]  /*0a30*/  IMAD.MOV.U32 R6, RZ, RZ, RZ ;  /* 0x000000ffff067224 */ /* 0x000fe200078e00ff */
[----:B------:R-:W-:Y:S06]  /*0a40*/  BRA `(.L_x_79) ;  /* 0x0000000000707947 */ /* 0x000fec0003800000 */
.L_x_129:
[----:B------:R-:W0:Y:S01]  /*0a50*/  LDCU UR4, c[0x0][0x4dc] ;  /* 0x00009b80ff0477ac */ /* 0x000e220008000800 */
[----:B------:R-:W-:Y:S01]  /*0a60*/  IADD3 R4, PT, PT, R9, -0x1, RZ ;  /* 0xffffffff09047810 */ /* 0x000fe20007ffe0ff */
[--C-:B------:R-:W-:Y:S02]  /*0a70*/  IMAD.MOV.U32 R6, RZ, RZ, R14.reuse ;  /* 0x000000ffff067224 */ /* 0x100fe400078e000e */
[----:B0-----:R-:W-:Y:S01]  /*0a80*/  IMAD R0, R11, UR4, R14 ;  /* 0x000000040b007c24 */ /* 0x001fe2000f8e020e */
[----:B------:R-:W-:Y:S01]  /*0a90*/  MOV R14, R4 ;  /* 0x00000004000e7202 */ /* 0x000fe20000000f00 */
[----:B------:R-:W-:Y:S06]  /*0aa0*/  BRA `(.L_x_79) ;  /* 0x0000000000587947 */ /* 0x000fec0003800000 */
.L_x_78:
[----:B------:R-:W-:-:S05]  /*0ab0*/  IMAD.MOV.U32 R7, RZ, RZ, -0x3 ;  /* 0xfffffffdff077424 */ /* 0x000fca00078e00ff */
[----:B------:R-:W-:-:S04]  /*0ac0*/  VIADDMNMX.U32 R0, R2, R7, 0x2, PT ;  /* 0x0000000202007446 */ /* 0x000fc80003800007 */
[----:B------:R-:W-:-:S04]  /*0ad0*/  SHF.L.U32 R0, R0, 0x2, RZ ;  /* 0x0000000200007819 */ /* 0x000fc800000006ff */
[----:B------:R-:W0:Y:S02]  /*0ae0*/  LDC R6, c[0x2][R0+0xc] ;  /* 0x0080030000067b82 */ /* 0x000e240000000800 */
[----:B0-----:R-:W-:-:S04]  /*0af0*/  SHF.R.S32.HI R7, RZ, 0x1f, R6 ;  /* 0x0000001fff077819 */ /* 0x001fc80000011406 */
.L_x_131:
[----:B------:R-:W-:Y:S05]  /*0b00*/  BRX R6 -0xb10                                                                                                                                                  (*"BRANCH_TARGETS .L_x_132,.L_x_133,.L_x_134"*) ;  /* 0xfffffff4063c7949 */ /* 0x000fea000383ffff */
.L_x_134:
[----:B------:R-:W-:Y:S01]  /*0b10*/  ISETP.NE.AND P0, PT, R2, 0x5, PT ;  /* 0x000000050200780c */ /* 0x000fe20003f05270 */
[----:B------:R-:W-:-:S12]  /*0b20*/  IMAD.MOV.U32 R6, RZ, RZ, R11 ;  /* 0x000000ffff067224 */ /* 0x000fd800078e000b */
[----:B------:R-:W-:Y:S05]  /*0b30*/  @P0 BRA `(.L_x_79) ;  /* 0x0000000000340947 */ /* 0x000fea0003800000 */
[----:B------:R-:W-:Y:S01]  /*0b40*/  IADD3 R5, PT, PT, R5, -0x1, RZ ;  /* 0xffffffff05057810 */ /* 0x000fe20007ffe0ff */
[----:B------:R-:W-:Y:S02]  /*0b50*/  IMAD.MOV.U32 R6, RZ, RZ, R11 ;  /* 0x000000ffff067224 */ /* 0x000fe400078e000b */
[----:B------:R-:W-:Y:S01]  /*0b60*/  IMAD R0, R11, R9, R14 ;  /* 0x000000090b007224 */ /* 0x000fe200078e020e */
[----:B------:R-:W-:Y:S01]  /*0b70*/  MOV R11, R5 ;  /* 0x00000005000b7202 */ /* 0x000fe20000000f00 */
[----:B------:R-:W-:Y:S06]  /*0b80*/  BRA `(.L_x_79) ;  /* 0x0000000000207947 */ /* 0x000fec0003800000 */
.L_x_132:
[----:B------:R-:W0:Y:S01]  /*0b90*/  LDCU UR4, c[0x0][0x4dc] ;  /* 0x00009b80ff0477ac */ /* 0x000e220008000800 */
[--C-:B------:R-:W-:Y:S02]  /*0ba0*/  IMAD.MOV.U32 R6, RZ, RZ, R14.reuse ;  /* 0x000000ffff067224 */ /* 0x100fe400078e000e */
[----:B0-----:R-:W-:Y:S02]  /*0bb0*/  IMAD R0, R11, UR4, R14 ;  /* 0x000000040b007c24 */ /* 0x001fe4000f8e020e */
[----:B------:R-:W-:Y:S01]  /*0bc0*/  HFMA2 R14, -RZ, RZ, 0, 0 ;  /* 0x00000000ff0e7431 */ /* 0x000fe200000001ff */
[----:B------:R-:W-:Y:S06]  /*0bd0*/  BRA `(.L_x_79) ;  /* 0x00000000000c7947 */ /* 0x000fec0003800000 */
.L_x_133:
[----:B------:R-:W-:Y:S02]  /*0be0*/  IMAD.MOV.U32 R6, RZ, RZ, R11 ;  /* 0x000000ffff067224 */ /* 0x000fe400078e000b */
[----:B------:R-:W-:Y:S01]  /*0bf0*/  IMAD R0, R11, R9, R14 ;  /* 0x000000090b007224 */ /* 0x000fe200078e020e */
[----:B------:R-:W-:-:S07]  /*0c00*/  MOV R11, RZ ;  /* 0x000000ff000b7202 */ /* 0x000fce0000000f00 */
.L_x_79:
[----:B------:R-:W-:Y:S05]  /*0c10*/  BSYNC.RECONVERGENT B0 ;  /* 0x0000000000007941 */ /* 0x000fea0003800200 */
.L_x_77:
[----:B------:R-:W0:Y:S01]  /*0c20*/  LDCU.64 UR6, c[0x0][0x490] ;  /* 0x00009200ff0677ac */ /* 0x000e220008000a00 */
[----:B------:R-:W1:Y:S01]  /*0c30*/  LDC R7, c[0x0][0x4d0] ;  /* 0x00013400ff077b82 */ /* 0x000e620000000800 */
[----:B------:R-:W2:Y:S07]  /*0c40*/  LDCU UR4, c[0x0][0x440] ;  /* 0x00008800ff0477ac */ /* 0x000eae0008000800 */
[----:B------:R-:W3:Y:S08]  /*0c50*/  LDC.64 R4, c[0x0][0x3f0] ;  /* 0x0000fc00ff047b82 */ /* 0x000ef00000000a00 */
[----:B------:R-:W4:Y:S01]  /*0c60*/  LDC.64 R32, c[0x0][0x3b0] ;  /* 0x0000ec00ff207b82 */ /* 0x000f220000000a00 */
[----:B0-----:R-:W-:-:S04]  /*0c70*/  IMAD R8, R3, UR6, RZ ;  /* 0x0000000603087c24 */ /* 0x001fc8000f8e02ff */
[----:B------:R-:W-:Y:S01]  /*0c80*/  IMAD R8, R6, R9, R8 ;  /* 0x0000000906087224 */ /* 0x000fe200078e0208 */
[----:B--2---:R-:W-:Y:S02]  /*0c90*/  UIADD3 UR4, UPT, UPT, UR4, -0x1, URZ ;  /* 0xffffffff04047890 */ /* 0x004fe4000fffe0ff */
[----:B------:R-:W0:Y:S01]  /*0ca0*/  LDC.64 R30, c[0x0][0x3b8] ;  /* 0x0000ee00ff1e7b82 */ /* 0x000e220000000a00 */
[----:B------:R-:W-:-:S04]  /*0cb0*/  IMAD R11, R11, UR7, R8 ;  /* 0x000000070b0b7c24 */ /* 0x000fc8000f8e0208 */
[----:B------:R-:W-:-:S03]  /*0cc0*/  IMAD.IADD R14, R11, 0x1, R14 ;  /* 0x000000010b0e7824 */ /* 0x000fc600078e020e */
[----:B------:R-:W2:Y:S01]  /*0cd0*/  LDC.64 R28, c[0x0][0x3c0] ;  /* 0x0000f000ff1c7b82 */ /* 0x000ea20000000a00 */
[----:B-1----:R-:W-:-:S04]  /*0ce0*/  IMAD R35, R7, UR4, R14 ;  /* 0x0000000407237c24 */ /* 0x002fc8000f8e020e */
[----:B---3--:R-:W-:-:S03]  /*0cf0*/  IMAD.WIDE R34, R35, 0x8, R4 ;  /* 0x0000000823227825 */ /* 0x008fc600078e0204 */
[----:B------:R-:W1:Y:S03]  /*0d00*/  LDC.64 R46, c[0x0][0x3c8] ;  /* 0x0000f200ff2e7b82 */ /* 0x000e660000000a00 */
[----:B------:R-:W3:Y:S05]  /*0d10*/  LDG.E.64 R34, desc[UR10][R34.64] ;  /* 0x0000000a22227981 */ /* 0x000eea000c1e1b00 */
[----:B------:R-:W1:Y:S08]  /*0d20*/  LDC.64 R12, c[0x0][0x408] ;  /* 0x00010200ff0c7b82 */ /* 0x000e700000000a00 */
[----:B------:R-:W1:Y:S01]  /*0d30*/  LDC.64 R26, c[0x0][0x3d0] ;  /* 0x0000f400ff1a7b82 */ /* 0x000e620000000a00 */
[----:B----4-:R-:W-:-:S04]  /*0d40*/  IMAD.WIDE R32, R14, 0x8, R32 ;  /* 0x000000080e207825 */ /* 0x010fc800078e0220 */
[C---:B0-----:R-:W-:Y:S02]  /*0d50*/  IMAD.WIDE R30, R14.reuse, 0x8, R30 ;  /* 0x000000080e1e7825 */ /* 0x041fe400078e021e */
[----:B------:R-:W5:Y:S02]  /*0d60*/  LDG.E.64 R32, desc[UR10][R32.64] ;  /* 0x0000000a20207981 */ /* 0x000f64000c1e1b00 */
[C---:B--2---:R-:W-:Y:S02]  /*0d70*/  IMAD.WIDE R28, R14.reuse, 0x8, R28 ;  /* 0x000000080e1c7825 */ /* 0x044fe400078e021c */
[----:B------:R-:W5:Y:S02]  /*0d80*/  LDG.E.64 R30, desc[UR10][R30.64] ;  /* 0x0000000a1e1e7981 */ /* 0x000f64000c1e1b00 */
[C---:B-1----:R-:W-:Y:S02]  /*0d90*/  IMAD.WIDE R46, R14.reuse, 0x8, R46 ;  /* 0x000000080e2e7825 */ /* 0x042fe400078e022e */
[----:B------:R-:W5:Y:S02]  /*0da0*/  LDG.E.64 R28, desc[UR10][R28.64] ;  /* 0x0000000a1c1c7981 */ /* 0x000f64000c1e1b00 */
[----:B------:R-:W-:-:S02]  /*0db0*/  IMAD.WIDE R12, R14, 0x8, R12 ;  /* 0x000000080e0c7825 */ /* 0x000fc400078e020c */
[----:B------:R-:W5:Y:S04]  /*0dc0*/  LDG.E.64 R46, desc[UR10][R46.64] ;  /* 0x0000000a2e2e7981 */ /* 0x000f68000c1e1b00 */
[----:B------:R-:W5:Y:S01]  /*0dd0*/  LDG.E.64 R12, desc[UR10][R12.64] ;  /* 0x0000000a0c0c7981 */ /* 0x000f62000c1e1b00 */
[----:B------:R-:W-:-:S06]  /*0de0*/  IMAD.WIDE R26, R14, 0x8, R26 ;  /* 0x000000080e1a7825 */ /* 0x000fcc00078e021a */
[----:B------:R-:W5:Y:S01]  /*0df0*/  LDG.E.64 R26, desc[UR10][R26.64] ;  /* 0x0000000a1a1a7981 */ /* 0x000f62000c1e1b00 */
[----:B------:R-:W-:Y:S01]  /*0e00*/  BSSY.RECONVERGENT B0, `(.L_x_80) ;  /* 0x000003d000007945 */ /* 0x000fe20003800200 */
[----:B------:R-:W-:Y:S02]  /*0e10*/  CS2R R24, SRZ ;  /* 0x0000000000187805 */ /* 0x000fe4000001ff00 */
[----:B------:R-:W-:Y:S01]  /*0e20*/  CS2R R22, SRZ ;  /* 0x0000000000167805 */ /* 0x000fe2000001ff00 */
[----:B---3--:R-:W-:-:S14]  /*0e30*/  DSETP.NEU.AND P0, PT, R34, RZ, PT ;  /* 0x000000ff2200722a */ /* 0x008fdc0003f0d000 */
[----:B------:R-:W-:Y:S05]  /*0e40*/  @!P0 BRA `(.L_x_81) ;  /* 0x0000000000e08947 */ /* 0x000fea0003800000 */
[----:B------:R-:W0:Y:S02]  /*0e50*/  LDCU UR5, c[0x0][0x4b4] ;  /* 0x00009680ff0577ac */ /* 0x000e240008000800 */
[----:B0-----:R-:W-:-:S06]  /*0e60*/  UIADD3 UR5, UPT, UPT, UR5, -0x1, URZ ;  /* 0xffffffff05057890 */ /* 0x001fcc000fffe0ff */
[----:B------:R-:W-:-:S04]  /*0e70*/  IMAD R7, R7, UR5, R14 ;  /* 0x0000000507077c24 */ /* 0x000fc8000f8e020e */
[----:B------:R-:W-:-:S06]  /*0e80*/  IMAD.WIDE R6, R7, 0x8, R4 ;  /* 0x0000000807067825 */ /* 0x000fcc00078e0204 */
[----:B------:R-:W2:Y:S01]  /*0e90*/  LDG.E.64 R6, desc[UR10][R6.64] ;  /* 0x0000000a06067981 */ /* 0x000ea2000c1e1b00 */
[----:B------:R-:W0:Y:S01]  /*0ea0*/  MUFU.RCP64H R5, R35 ;  /* 0x0000002300057308 */ /* 0x000e220000001800 */
[----:B------:R-:W-:Y:S01]  /*0eb0*/  MOV R4, 0x1 ;  /* 0x0000000100047802 */ /* 0x000fe20000000f00 */
        /* <DEDUP_REMOVED lines=16> */
[----:B-----5:R-:W-:Y:S05]  /*0fc0*/  CALL.REL.NOINC `($__internal_3_$__cuda_sm20_div_rn_f64_full) ;  /* 0x00000018008c7944 */ /* 0x020fea0003c00000 */
[----:B------:R-:W-:Y:S01]  /*0fd0*/  IMAD.MOV.U32 R24, RZ, RZ, R6 ;  /* 0x000000ffff187224 */ /* 0x000fe200078e0006 */
[----:B------:R-:W-:-:S07]  /*0fe0*/  MOV R25, R7 ;  /* 0x0000000700197202 */ /* 0x000fce0000000f00 */
.L_x_83:
[----:B------:R-:W-:Y:S05]  /*0ff0*/  BSYNC.RECONVERGENT B1 ;  /* 0x0000000000017941 */ /* 0x000fea0003800200 */
.L_x_82:
[----:B------:R-:W0:Y:S01]  /*1000*/  LDCU UR5, c[0x0][0x4b8] ;  /* 0x00009700ff0577ac */ /* 0x000e220008000800 */
[----:B------:R-:W1:Y:S08]  /*1010*/  LDC R5, c[0x0][0x4d0] ;  /* 0x00013400ff057b82 */ /* 0x000e700000000800 */
[----:B------:R-:W2:Y:S01]  /*1020*/  LDC.64 R6, c[0x0][0x3f0] ;  /* 0x0000fc00ff067b82 */ /* 0x000ea20000000a00 */
[----:B0-----:R-:W-:-:S06]  /*1030*/  UIADD3 UR5, UPT, UPT, UR5, -0x1, URZ ;  /* 0xffffffff05057890 */ /* 0x001fcc000fffe0ff */
[----:B-1----:R-:W-:-:S04]  /*1040*/  IMAD R5, R5, UR5, R14 ;  /* 0x0000000505057c24 */ /* 0x002fc8000f8e020e */
[----:B--2---:R-:W-:-:S06]  /*1050*/  IMAD.WIDE R6, R5, 0x8, R6 ;  /* 0x0000000805067825 */ /* 0x004fcc00078e0206 */
        /* <DEDUP_REMOVED lines=19> */
[----:B-----5:R-:W-:Y:S05]  /*1190*/  CALL.REL.NOINC `($__internal_3_$__cuda_sm20_div_rn_f64_full) ;  /* 0x0000001800187944 */ /* 0x020fea0003c00000 */
[----:B------:R-:W-:Y:S01]  /*11a0*/  MOV R22, R6 ;  /* 0x0000000600167202 */ /* 0x000fe20000000f00 */
[----:B------:R-:W-:-:S07]  /*11b0*/  IMAD.MOV.U32 R23, RZ, RZ, R7 ;  /* 0x000000ffff177224 */ /* 0x000fce00078e0007 */
.L_x_84:
[----:B------:R-:W-:Y:S05]  /*11c0*/  BSYNC.RECONVERGENT B1 ;  /* 0x0000000000017941 */ /* 0x000fea0003800200 */
.L_x_81:
[----:B------:R-:W-:Y:S05]  /*11d0*/  BSYNC.RECONVERGENT B0 ;  /* 0x0000000000007941 */ /* 0x000fea0003800200 */
.L_x_80:
[----:B------:R-:W0:Y:S01]  /*11e0*/  LDC.64 R4, c[0x0][0x410] ;  /* 0x00010400ff047b82 */ /* 0x000e220000000a00 */
[----:B------:R-:W1:Y:S01]  /*11f0*/  LDCU UR5, c[0x0][0x43c] ;  /* 0x00008780ff0577ac */ /* 0x000e620008000800 */
[----:B------:R-:W2:Y:S06]  /*1200*/  LDCU UR9, c[0x0][0x498] ;  /* 0x00009300ff0977ac */ /* 0x000eac0008000800 */
[----:B------:R-:W3:Y:S01]  /*1210*/  LDC R7, c[0x0][0x484] ;  /* 0x00012100ff077b82 */ /* 0x000ee20000000800 */
[----:B------:R-:W4:Y:S01]  /*1220*/  LDCU.64 UR12, c[0x0][0x448] ;  /* 0x00008900ff0c77ac */ /* 0x000f220008000a00 */
[----:B------:R-:W4:Y:S01]  /*1230*/  LDCU UR6, c[0x0][0x444] ;  /* 0x00008880ff0677ac */ /* 0x000f220008000800 */
[----:B------:R-:W3:Y:S01]  /*1240*/  LDCU UR15, c[0x0][0x48c] ;  /* 0x00009180ff0f77ac */ /* 0x000ee20008000800 */
[----:B------:R-:W3:Y:S01]  /*1250*/  LDCU UR14, c[0x0][0x450] ;  /* 0x00008a00ff0e77ac */ /* 0x000ee20008000800 */
[----:B0-----:R-:W-:Y:S01]  /*1260*/  IMAD.WIDE R14, R14, 0x8, R4 ;  /* 0x000000080e0e7825 */ /* 0x001fe200078e0204 */
[----:B-1----:R-:W-:-:S02]  /*1270*/  UIADD3 UR5, UPT, UPT, UR5, -0x1, URZ ;  /* 0xffffffff05057890 */ /* 0x002fc4000fffe0ff */
[----:B------:R-:W0:Y:S01]  /*1280*/  LDC.64 R4, c[0x0][0x388] ;  /* 0x0000e200ff047b82 */ /* 0x000e220000000a00 */
[----:B------:R-:W1:Y:S01]  /*1290*/  LDCU.64 UR16, c[0x0][0x470] ;  /* 0x00008e00ff1077ac */ /* 0x000e620008000a00 */
[----:B------:R0:W5:Y:S02]  /*12a0*/  LDG.E.64 R20, desc[UR10][R14.64] ;  /* 0x0000000a0e147981 */ /* 0x000164000c1e1b00 */
[----:B-----5:R-:W-:Y:S01]  /*12b0*/  DMUL R18, R12, R34 ;  /* 0x000000220c127228 */ /* 0x020fe20000000000 */
[----:B--2---:R-:W-:Y:S02]  /*12c0*/  UIMAD UR4, UR4, UR9, UR5 ;  /* 0x00000009040472a4 */ /* 0x004fe4000f8e0205 */
[----:B----4-:R-:W-:Y:S02]  /*12d0*/  UIADD3 UR7, UPT, UPT, UR12, -0x1, URZ ;  /* 0xffffffff0c077890 */ /* 0x010fe4000fffe0ff */
[----:B------:R-:W-:Y:S02]  /*12e0*/  UIADD3 UR8, UPT, UPT, UR13, -0x1, URZ ;  /* 0xffffffff0d087890 */ /* 0x000fe4000fffe0ff */
[----:B------:R-:W-:Y:S01]  /*12f0*/  UIADD3 UR6, UPT, UPT, UR6, -0x1, URZ ;  /* 0xffffffff06067890 */ /* 0x000fe2000fffe0ff */
[----:B---3--:R-:W-:Y:S01]  /*1300*/  IMAD R6, R2, R7, UR4 ;  /* 0x0000000402067e24 */ /* 0x008fe2000f8e0207 */
[----:B------:R-:W2:Y:S03]  /*1310*/  LDCU.64 UR12, c[0x0][0x468] ;  /* 0x00008d00ff0c77ac */ /* 0x000ea60008000a00 */
[----:B------:R-:W-:Y:S01]  /*1320*/  IMAD R9, R3, UR15, R6 ;  /* 0x0000000f03097c24 */ /* 0x000fe2000f8e0206 */
[----:B------:R-:W-:-:S02]  /*1330*/  UIMAD UR6, UR6, UR9, UR5 ;  /* 0x00000009060672a4 */ /* 0x000fc4000f8e0205 */
[----:B------:R-:W-:Y:S02]  /*1340*/  UIMAD UR7, UR7, UR9, UR5 ;  /* 0x00000009070772a4 */ /* 0x000fe4000f8e0205 */
[----:B------:R-:W-:Y:S01]  /*1350*/  UIADD3 UR4, UPT, UPT, UR14, -0x1, URZ ;  /* 0xffffffff0e047890 */ /* 0x000fe2000fffe0ff */
[----:B------:R-:W-:Y:S01]  /*1360*/  IADD3 R9, PT, PT, R9, R0, RZ ;  /* 0x0000000009097210 */ /* 0x000fe20007ffe0ff */
[CC--:B------:R-:W-:Y:S01]  /*1370*/  IMAD R8, R2.reuse, R7.reuse, UR6 ;  /* 0x0000000602087e24 */ /* 0x0c0fe2000f8e0207 */
[----:B------:R-:W-:Y:S01]  /*1380*/  UIMAD UR8, UR8, UR9, UR5 ;  /* 0x00000009080872a4 */ /* 0x000fe2000f8e0205 */
[----:B------:R-:W-:Y:S01]  /*1390*/  IMAD R6, R2, R7, UR7 ;  /* 0x0000000702067e24 */ /* 0x000fe2000f8e0207 */
[----:B------:R-:W-:Y:S01]  /*13a0*/  UIMAD UR4, UR4, UR9, UR5 ;  /* 0x00000009040472a4 */ /* 0x000fe2000f8e0205 */
[----:B------:R-:W-:Y:S01]  /*13b0*/  IMAD R11, R3, UR15, R8 ;  /* 0x0000000f030b7c24 */ /* 0x000fe2000f8e0208 */
[----:B-1----:R-:W-:Y:S01]  /*13c0*/  UIADD3 UR7, UPT, UPT, UR16, -0x1, URZ ;  /* 0xffffffff10077890 */ /* 0x002fe2000fffe0ff */
[----:B0-----:R-:W-:Y:S01]  /*13d0*/  IMAD.WIDE R8, R9, 0x8, R4 ;  /* 0x0000000809087825 */ /* 0x001fe200078e0204 */
[----:B--2---:R-:W-:-:S03]  /*13e0*/  UIADD3 UR6, UPT, UPT, UR12, -0x1, URZ ;  /* 0xffffffff0c067890 */ /* 0x004fc6000fffe0ff */
[----:B------:R-:W-:Y:S01]  /*13f0*/  IMAD R15, R3, UR15, R6 ;  /* 0x0000000f030f7c24 */ /* 0x000fe2000f8e0206 */
[----:B------:R0:W-:Y:S01]  /*1400*/  STG.E.64 desc[UR10][R8.64], R34 ;  /* 0x0000002208007986 */ /* 0x0001e2000c101b0a */
[CC--:B------:R-:W-:Y:S01]  /*1410*/  IMAD R16, R2.reuse, R7.reuse, UR4 ;  /* 0x0000000402107e24 */ /* 0x0c0fe2000f8e0207 */
[----:B------:R-:W-:Y:S01]  /*1420*/  UIADD3 UR4, UPT, UPT, UR13, -0x1, URZ ;  /* 0xffffffff0d047890 */ /* 0x000fe2000fffe0ff */
[----:B------:R-:W-:Y:S01]  /*1430*/  IMAD.IADD R11, R11, 0x1, R0 ;  /* 0x000000010b0b7824 */ /* 0x000fe200078e0200 */
[----:B------:R-:W-:Y:S01]  /*1440*/  UIMAD UR6, UR6, UR9, UR5 ;  /* 0x00000009060672a4 */ /* 0x000fe2000f8e0205 */
[CC--:B------:R-:W-:Y:S01]  /*1450*/  IMAD R14, R2.reuse, R7.reuse, UR8 ;  /* 0x00000008020e7e24 */ /* 0x0c0fe2000f8e0207 */
[----:B------:R-:W-:Y:S01]  /*1460*/  UIADD3 UR8, UPT, UPT, UR17, -0x1, URZ ;  /* 0xffffffff11087890 */ /* 0x000fe2000fffe0ff */
[----:B------:R-:W-:Y:S01]  /*1470*/  IMAD.WIDE R10, R11, 0x8, R4 ;  /* 0x000000080b0a7825 */ /* 0x000fe200078e0204 */
[----:B------:R-:W-:Y:S02]  /*1480*/  UIMAD UR4, UR4, UR9, UR5 ;  /* 0x00000009040472a4 */ /* 0x000fe4000f8e0205 */
[----:B------:R-:W-:Y:S01]  /*1490*/  UIMAD UR8, UR8, UR9, UR5 ;  /* 0x00000009080872a4 */ /* 0x000fe2000f8e0205 */
[C---:B------:R-:W-:Y:S01]  /*14a0*/  IMAD R17, R3.reuse, UR15, R14 ;  /* 0x0000000f03117c24 */ /* 0x040fe2000f8e020e */
[----:B------:R-:W-:Y:S01]  /*14b0*/  UIMAD UR7, UR7, UR9, UR5 ;  /* 0x00000009070772a4 */ /* 0x000fe2000f8e0205 */
[----:B------:R-:W-:Y:S01]  /*14c0*/  IMAD R37, R3, UR15, R16 ;  /* 0x0000000f03257c24 */ /* 0x000fe2000f8e0210 */
[----:B0-----:R-:W-:Y:S01]  /*14d0*/  IADD3 R9, PT, PT, R15, R0, RZ ;  /* 0x000000000f097210 */ /* 0x001fe20007ffe0ff */
[----:B------:R0:W-:Y:S01]  /*14e0*/  STG.E.64 desc[UR10][R10.64], R32 ;  /* 0x000000200a007986 */ /* 0x0001e2000c101b0a */
[----:B------:R-:W-:-:S02]  /*14f0*/  IMAD R14, R2, R7, UR4 ;  /* 0x00000004020e7e24 */ /* 0x000fc4000f8e0207 */
[CC--:B------:R-:W-:Y:S01]  /*1500*/  IMAD R6, R2.reuse, R7.reuse, UR6 ;  /* 0x0000000602067e24 */ /* 0x0c0fe2000f8e0207 */
[----:B------:R-:W-:Y:S01]  /*1510*/  IADD3 R37, PT, PT, R37, R0, RZ ;  /* 0x0000000025257210 */ /* 0x000fe20007ffe0ff */
[----:B------:R-:W-:Y:S01]  /*1520*/  IMAD.WIDE R8, R9, 0x8, R4 ;  /* 0x0000000809087825 */ /* 0x000fe200078e0204 */
[----:B------:R-:W1:Y:S03]  /*1530*/  LDCU UR4, c[0x0][0x4d8] ;  /* 0x00009b00ff0477ac */ /* 0x000e660008000800 */
[CC--:B------:R-:W-:Y:S01]  /*1540*/  IMAD R40, R2.reuse, R7.reuse, UR8 ;  /* 0x0000000802287e24 */ /* 0x0c0fe2000f8e0207 */
[----:B------:R2:W-:Y:S01]  /*1550*/  STG.E.64 desc[UR10][R8.64], R30 ;  /* 0x0000001e08007986 */ /* 0x0005e2000c101b0a */
[----:B------:R-:W-:Y:S02]  /*1560*/  IMAD R38, R2, R7, UR7 ;  /* 0x0000000702267e24 */ /* 0x000fe4000f8e0207 */
[----:B------:R-:W-:-:S02]  /*1570*/  IMAD R7, R3, UR15, R6 ;  /* 0x0000000f03077c24 */ /* 0x000fc4000f8e0206 */
[----:B0-----:R-:W-:Y:S01]  /*1580*/  IMAD.IADD R11, R17, 0x1, R0 ;  /* 0x00000001110b7824 */ /* 0x001fe200078e0200 */
[----:B------:R-:W-:Y:S01]  /*1590*/  DMUL R16, R32, R18 ;  /* 0x0000001220107228 */ /* 0x000fe20000000000 */
[----:B------:R-:W-:Y:S02]  /*15a0*/  IMAD R41, R3, UR15, R40 ;  /* 0x0000000f03297c24 */ /* 0x000fe4000f8e0228 */
[----:B------:R-:W-:-:S03]  /*15b0*/  IMAD.WIDE R10, R11, 0x8, R4 ;  /* 0x000000080b0a7825 */ /* 0x000fc600078e0204 */
[-C--:B------:R-:W-:Y:S01]  /*15c0*/  IADD3 R41, PT, PT, R41, R0.reuse, RZ ;  /* 0x0000000029297210 */ /* 0x080fe20007ffe0ff */
[C---:B------:R-:W-:Y:S01]  /*15d0*/  IMAD R39, R3.reuse, UR15, R38 ;  /* 0x0000000f03277c24 */ /* 0x040fe2000f8e0226 */
[----:B------:R0:W-:Y:S01]  /*15e0*/  STG.E.64 desc[UR10][R10.64], R28 ;  /* 0x0000001c0a007986 */ /* 0x0001e2000c101b0a */
[----:B--2---:R-:W-:Y:S01]  /*15f0*/  IMAD R9, R3, UR15, R14 ;  /* 0x0000000f03097c24 */ /* 0x004fe2000f8e020e */
[----:B------:R-:W-:Y:S01]  /*1600*/  DMUL R14, R30, R18 ;  /* 0x000000121e0e7228 */ /* 0x000fe20000000000 */
[----:B------:R-:W-:Y:S01]  /*1610*/  IMAD.WIDE R36, R37, 0x8, R4 ;  /* 0x0000000825247825 */ /* 0x000fe200078e0204 */
[----:B-1----:R-:W-:Y:S02]  /*1620*/  UISETP.NE.AND UP0, UPT, UR4, URZ, UPT ;  /* 0x000000ff0400728c */ /* 0x002fe4000bf05270 */
[----:B------:R-:W-:Y:S01]  /*1630*/  IADD3 R9, PT, PT, R9, R0, RZ ;  /* 0x0000000009097210 */ /* 0x000fe20007ffe0ff */
[----:B------:R-:W-:Y:S01]  /*1640*/  IMAD.IADD R7, R7, 0x1, R0 ;  /* 0x0000000107077824 */ /* 0x000fe200078e0200 */
[----:B------:R1:W-:Y:S03]  /*1650*/  STG.E.64 desc[UR10][R36.64], R12 ;  /* 0x0000000c24007986 */ /* 0x0003e6000c101b0a */
[----:B------:R-:W-:-:S04]  /*1660*/  IMAD.WIDE R6, R7, 0x8, R4 ;  /* 0x0000000807067825 */ /* 0x000fc800078e0204 */
[----:B0-----:R-:W-:Y:S01]  /*1670*/  IMAD.IADD R11, R39, 0x1, R0 ;  /* 0x00000001270b7824 */ /* 0x001fe200078e0200 */
[----:B------:R0:W-:Y:S01]  /*1680*/  STG.E.64 desc[UR10][R6.64], R18 ;  /* 0x0000001206007986 */ /* 0x0001e2000c101b0a */
[----:B------:R-:W-:-:S04]  /*1690*/  IMAD.WIDE R8, R9, 0x8, R4 ;  /* 0x0000000809087825 */ /* 0x000fc800078e0204 */
[--C-:B------:R-:W-:Y:S01]  /*16a0*/  IMAD.WIDE R10, R11, 0x8, R4.reuse ;  /* 0x000000080b0a7825 */ /* 0x100fe200078e0204 */
[----:B-1----:R-:W-:Y:S01]  /*16b0*/  DMUL R12, R28, R18 ;  /* 0x000000121c0c7228 */ /* 0x002fe20000000000 */
[----:B------:R0:W-:Y:S02]  /*16c0*/  STG.E.64 desc[UR10][R8.64], R16 ;  /* 0x0000001008007986 */ /* 0x0001e4000c101b0a */
[----:B------:R-:W-:Y:S02]  /*16d0*/  IMAD.WIDE R4, R41, 0x8, R4 ;  /* 0x0000000829047825 */ /* 0x000fe400078e0204 */
[----:B------:R0:W-:Y:S04]  /*16e0*/  STG.E.64 desc[UR10][R10.64], R14 ;  /* 0x0000000e0a007986 */ /* 0x0001e8000c101b0a */
[----:B------:R0:W-:Y:S01]  /*16f0*/  STG.E.64 desc[UR10][R4.64], R12 ;  /* 0x0000000c04007986 */ /* 0x0001e2000c101b0a */
[----:B------:R-:W-:Y:S05]  /*1700*/  BRA.U !UP0, `(.L_x_85) ;  /* 0x00000001084c7547 */ /* 0x000fea000b800000 */
[----:B------:R-:W-:Y:S01]  /*1710*/  DMUL R30, R30, R30 ;  /* 0x0000001e1e1e7228 */ /* 0x000fe20000000000 */
[----:B------:R-:W-:Y:S07]  /*1720*/  BSSY.RECONVERGENT B0, `(.L_x_86) ;  /* 0x000000f000007945 */ /* 0x000fee0003800200 */
[----:B------:R-:W-:-:S08]  /*1730*/  DFMA R30, R32, R32, R30 ;  /* 0x00000020201e722b */ /* 0x000fd0000000001e */
[----:B------:R-:W-:-:S06]  /*1740*/  DFMA R30, R28, R28, R30 ;  /* 0x0000001c1c1e722b */ /* 0x000fcc000000001e */
[----:B0-----:R-:W0:Y:S02]  /*1750*/  F2F.F32.F64 R5, R30 ;  /* 0x0000001e00057310 */ /* 0x001e240000301000 */
[----:B0-----:R-:W-:-:S06]  /*1760*/  VIADD R4, R5, 0xf3000000 ;  /* 0xf300000005047836 */ /* 0x001fcc0000000000 */
[----:B------:R0:W1:Y:S01]  /*1770*/  MUFU.RSQ R8, R5 ;  /* 0x0000000500087308 */ /* 0x0000620000001400 */
[----:B------:R-:W-:-:S13]  /*1780*/  ISETP.GT.U32.AND P0, PT, R4, 0x727fffff, PT ;  /* 0x727fffff0400780c */ /* 0x000fda0003f04070 */
[----:B0-----:R-:W-:Y:S05]  /*1790*/  @!P0 BRA `(.L_x_87) ;  /* 0x00000000000c8947 */ /* 0x001fea0003800000 */
[----:B------:R-:W-:-:S07]  /*17a0*/  MOV R10, 0x17c0 ;  /* 0x000017c0000a7802 */ /* 0x000fce0000000f00 */
[----:B-1----:R-:W-:Y:S05]  /*17b0*/  CALL.REL.NOINC `($__internal_5_$__cuda_sm20_sqrt_rn_f32_slowpath) ;  /* 0x0000001800a47944 */ /* 0x002fea0003c00000 */
[----:B------:R-:W-:Y:S05]  /*17c0*/  BRA `(.L_x_88) ;  /* 0x0000000000107947 */ /* 0x000fea0003800000 */
.L_x_87:
[----:B-1----:R-:W-:Y:S01]  /*17d0*/  FMUL.FTZ R6, R5, R8 ;  /* 0x0000000805067220 */ /* 0x002fe20000410000 */
[----:B------:R-:W-:-:S03]  /*17e0*/  FMUL.FTZ R4, R8, 0.5 ;  /* 0x3f00000008047820 */ /* 0x000fc60000410000 */
[----:B------:R-:W-:-:S04]  /*17f0*/  FFMA R5, -R6, R6, R5 ;  /* 0x0000000606057223 */ /* 0x000fc80000000105 */
[----:B------:R-:W-:-:S07]  /*1800*/  FFMA R6, R5, R4, R6 ;  /* 0x0000000405067223 */ /* 0x000fce0000000006 */
.L_x_88:
[----:B------:R-:W-:Y:S05]  /*1810*/  BSYNC.RECONVERGENT B0 ;  /* 0x0000000000007941 */ /* 0x000fea0003800200 */
.L_x_86:
[----:B------:R-:W0:Y:S01]  /*1820*/  F2F.F64.F32 R6, R6 ;  /* 0x0000000600067310 */ /* 0x000e220000201800 */
[----:B------:R-:W-:Y:S05]  /*1830*/  BRA `(.L_x_89) ;  /* 0x0000000000707947 */ /* 0x000fea0003800000 */
.L_x_85:
[----:B------:R-:W-:Y:S01]  /*1840*/  DMUL R30, R30, R30 ;  /* 0x0000001e1e1e7228 */ /* 0x000fe20000000000 */
[----:B0-----:R-:W-:Y:S01]  /*1850*/  IMAD.MOV.U32 R6, RZ, RZ, 0x0 ;  /* 0x00000000ff067424 */ /* 0x001fe200078e00ff */
[----:B------:R-:W-:Y:S01]  /*1860*/  MOV R7, 0x3fd80000 ;  /* 0x3fd8000000077802 */ /* 0x000fe20000000f00 */
[----:B------:R-:W-:Y:S05]  /*1870*/  BSSY.RECONVERGENT B0, `(.L_x_89) ;  /* 0x0000018000007945 */ /* 0x000fea0003800200 */
[----:B------:R-:W-:-:S08]  /*1880*/  DFMA R30, R32, R32, R30 ;  /* 0x00000020201e722b */ /* 0x000fd0000000001e */
[----:B------:R-:W-:-:S06]  /*1890*/  DFMA R28, R28, R28, R30 ;  /* 0x0000001c1c1c722b */ /* 0x000fcc000000001e */
[----:B------:R-:W0:Y:S04]  /*18a0*/  MUFU.RSQ64H R9, R29 ;  /* 0x0000001d00097308 */ /* 0x000e280000001c00 */
[----:B------:R-:W-:-:S04]  /*18b0*/  IADD3 R8, PT, PT, R29, -0x3500000, RZ ;  /* 0xfcb000001d087810 */ /* 0x000fc80007ffe0ff */
[----:B------:R-:W-:Y:S02]  /*18c0*/  ISETP.GE.U32.AND P0, PT, R8, 0x7ca00000, PT ;  /* 0x7ca000000800780c */ /* 0x000fe40003f06070 */
[----:B0-----:R-:W-:-:S08]  /*18d0*/  DMUL R4, R8, R8 ;  /* 0x0000000808047228 */ /* 0x001fd00000000000 */
[----:B------:R-:W-:-:S08]  /*18e0*/  DFMA R4, R28, -R4, 1 ;  /* 0x3ff000001c04742b */ /* 0x000fd00000000804 */
[----:B------:R-:W-:Y:S02]  /*18f0*/  DFMA R6, R4, R6, 0.5 ;  /* 0x3fe000000406742b */ /* 0x000fe40000000006 */
[----:B------:R-:W-:-:S08]  /*1900*/  DMUL R4, R8, R4 ;  /* 0x0000000408047228 */ /* 0x000fd00000000000 */
[----:B------:R-:W-:-:S08]  /*1910*/  DFMA R32, R6, R4, R8 ;  /* 0x000000040620722b */ /* 0x000fd00000000008 */
[----:B------:R-:W-:Y:S02]  /*1920*/  DMUL R10, R28, R32 ;  /* 0x000000201c0a7228 */ /* 0x000fe40000000000 */
[----:B------:R-:W-:Y:S01]  /*1930*/  VIADD R5, R33, 0xfff00000 ;  /* 0xfff0000021057836 */ /* 0x000fe20000000000 */
[----:B------:R-:W-:-:S05]  /*1940*/  MOV R4, R32 ;  /* 0x0000002000047202 */ /* 0x000fca0000000f00 */
[----:B------:R-:W-:-:S08]  /*1950*/  DFMA R30, R10, -R10, R28 ;  /* 0x8000000a0a1e722b */ /* 0x000fd0000000001c */
[----:B------:R-:W-:Y:S01]  /*1960*/  DFMA R6, R30, R4, R10 ;  /* 0x000000041e06722b */ /* 0x000fe2000000000a */
[----:B------:R-:W-:Y:S10]  /*1970*/  @!P0 BRA `(.L_x_90) ;  /* 0x00000000001c8947 */ /* 0x000ff40003800000 */
[----:B------:R-:W-:Y:S01]  /*1980*/  MOV R4, R28 ;  /* 0x0000001c00047202 */ /* 0x000fe20000000f00 */
[----:B------:R-:W-:Y:S01]  /*1990*/  IMAD.MOV.U32 R28, RZ, RZ, R30 ;  /* 0x000000ffff1c7224 */ /* 0x000fe200078e001e */
[----:B------:R-:W-:Y:S01]  /*19a0*/  MOV R30, R8 ;  /* 0x00000008001e7202 */ /* 0x000fe20000000f00 */
[----:B------:R-:W-:Y:S01]  /*19b0*/  IMAD.MOV.U32 R6, RZ, RZ, R32 ;  /* 0x000000ffff067224 */ /* 0x000fe200078e0020 */
[----:B------:R-:W-:Y:S01]  /*19c0*/  MOV R8, 0x19f0 ;  /* 0x000019f000087802 */ /* 0x000fe20000000f00 */
[----:B------:R-:W-:-:S07]  /*19d0*/  IMAD.MOV.U32 R7, RZ, RZ, R5 ;  /* 0x000000ffff077224 */ /* 0x000fce00078e0005 */
[----:B------:R-:W-:Y:S05]  /*19e0*/  CALL.REL.NOINC `($__internal_4_$__cuda_sm20_dsqrt_rn_f64_mediumpath_v1) ;  /* 0x0000001400747944 */ /* 0x000fea0003c00000 */
.L_x_90:
[----:B------:R-:W-:Y:S05]  /*19f0*/  BSYNC.RECONVERGENT B0 ;  /* 0x0000000000007941 */ /* 0x000fea0003800200 */
.L_x_89:
[----:B------:R-:W1:Y:S01]  /*1a00*/  MUFU.RCP64H R5, R21 ;  /* 0x0000001500057308 */ /* 0x000e620000001800 */
[----:B------:R-:W-:Y:S01]  /*1a10*/  MOV R4, 0x1 ;  /* 0x0000000100047802 */ /* 0x000fe20000000f00 */
[----:B------:R-:W-:Y:S01]  /*1a20*/  BSSY.RECONVERGENT B0, `(.L_x_91) ;  /* 0x0000013000007945 */ /* 0x000fe20003800200 */
[----:B0-----:R-:W-:-:S04]  /*1a30*/  FSETP.GEU.AND P1, PT, |R7|, 6.5827683646048100446e-37, PT ;  /* 0x036000000700780b */ /* 0x001fc80003f2e200 */
        /* <DEDUP_REMOVED lines=14> */
[----:B------:R-:W-:Y:S05]  /*1b20*/  CALL.REL.NOINC `($__internal_3_$__cuda_sm20_div_rn_f64_full) ;  /* 0x0000000c00b47944 */ /* 0x000fea0003c00000 */
[----:B------:R-:W-:Y:S01]  /*1b30*/  IMAD.MOV.U32 R4, RZ, RZ, R6 ;  /* 0x000000ffff047224 */ /* 0x000fe200078e0006 */
[----:B------:R-:W-:-:S07]  /*1b40*/  MOV R5, R7 ;  /* 0x0000000700057202 */ /* 0x000fce0000000f00 */
.L_x_92:
[----:B------:R-:W-:Y:S05]  /*1b50*/  BSYNC.RECONVERGENT B0 ;  /* 0x0000000000007941 */ /* 0x000fea0003800200 */
.L_x_91:
[----:B------:R-:W0:Y:S01]  /*1b60*/  LDCU UR4, c[0x0][0x454] ;  /* 0x00008a80ff0477ac */ /* 0x000e220008000800 */
[----:B------:R-:W-:Y:S01]  /*1b70*/  DSETP.GEU.AND P0, PT, R4, 1, PT ;  /* 0x3ff000000400742a */ /* 0x000fe20003f0e000 */
[----:B------:R-:W-:Y:S01]  /*1b80*/  BSSY.RECONVERGENT B0, `(.L_x_93) ;  /* 0x0000099000007945 */ /* 0x000fe20003800200 */
[----:B0-----:R-:W-:-:S12]  /*1b90*/  UIADD3 UR4, UPT, UPT, UR4, -0x1, URZ ;  /* 0xffffffff04047890 */ /* 0x001fd8000fffe0ff */
[----:B------:R-:W-:Y:S05]  /*1ba0*/  @P0 BRA `(.L_x_94) ;  /* 0x0000000800300947 */ /* 0x000fea0003800000 */
[----:B------:R-:W0:Y:S01]  /*1bb0*/  LDCU UR7, c[0x0][0x498] ;  /* 0x00009300ff0777ac */ /* 0x000e220008000800 */
[----:B------:R-:W1:Y:S01]  /*1bc0*/  LDC R5, c[0x0][0x484] ;  /* 0x00012100ff057b82 */ /* 0x000e620000000800 */
[----:B------:R-:W0:Y:S01]  /*1bd0*/  LDCU UR6, c[0x0][0x438] ;  /* 0x00008700ff0677ac */ /* 0x000e220008000800 */
[----:B------:R-:W2:Y:S06]  /*1be0*/  LDCU UR8, c[0x0][0x48c] ;  /* 0x00009180ff0877ac */ /* 0x000eac0008000800 */
[----:B------:R-:W3:Y:S01]  /*1bf0*/  LDC.64 R20, c[0x0][0x388] ;  /* 0x0000e200ff147b82 */ /* 0x000ee20000000a00 */
[----:B0-----:R-:W-:-:S06]  /*1c00*/  UIMAD UR6, UR4, UR7, UR6 ;  /* 0x00000007040672a4 */ /* 0x001fcc000f8e0206 */
[----:B-1----:R-:W-:-:S04]  /*1c10*/  IMAD R4, R2, R5, UR6 ;  /* 0x0000000602047e24 */ /* 0x002fc8000f8e0205 */
[----:B--2---:R-:W-:-:S05]  /*1c20*/  IMAD R5, R3, UR8, R4 ;  /* 0x0000000803057c24 */ /* 0x004fca000f8e0204 */
[----:B------:R-:W-:-:S05]  /*1c30*/  IADD3 R5, PT, PT, R5, -0x1, R0 ;  /* 0xffffffff05057810 */ /* 0x000fca0007ffe000 */
[----:B---3--:R-:W-:-:S06]  /*1c40*/  IMAD.WIDE R20, R5, 0x8, R20 ;  /* 0x0000000805147825 */ /* 0x008fcc00078e0214 */
        /* <DEDUP_REMOVED lines=21> */
[----:B------:R-:W-:Y:S05]  /*1da0*/  CALL.REL.NOINC `($__internal_3_$__cuda_sm20_div_rn_f64_full) ;  /* 0x0000000c00147944 */ /* 0x000fea0003c00000 */
.L_x_96:
[----:B------:R-:W-:Y:S05]  /*1db0*/  BSYNC.RECONVERGENT B1 ;  /* 0x0000000000017941 */ /* 0x000fea0003800200 */
.L_x_95:
[----:B------:R-:W-:Y:S01]  /*1dc0*/  DADD R8, R22, -R24 ;  /* 0x0000000016087229 */ /* 0x000fe20000000818 */
        /* <DEDUP_REMOVED lines=15> */
[----:B------:R-:W-:-:S07]  /*1ec0*/  MOV R4, 0x1ee0 ;  /* 0x00001ee000047802 */ /* 0x000fce0000000f00 */
[----:B------:R-:W-:Y:S05]  /*1ed0*/  CALL.REL.NOINC `($__internal_3_$__cuda_sm20_div_rn_f64_full) ;  /* 0x0000000800c87944 */ /* 0x000fea0003c00000 */
[----:B------:R-:W-:Y:S01]  /*1ee0*/  IMAD.MOV.U32 R46, RZ, RZ, R6 ;  /* 0x000000ffff2e7224 */ /* 0x000fe200078e0006 */
[----:B------:R-:W-:-:S07]  /*1ef0*/  MOV R47, R7 ;  /* 0x00000007002f7202 */ /* 0x000fce0000000f00 */
.L_x_98:
[----:B------:R-:W-:Y:S05]  /*1f00*/  BSYNC.RECONVERGENT B1 ;  /* 0x0000000000017941 */ /* 0x000fea0003800200 */
.L_x_97:
[----:B------:R-:W0:Y:S01]  /*1f10*/  MUFU.RCP64H R5, R25 ;  /* 0x0000001900057308 */ /* 0x000e220000001800 */
[----:B------:R-:W-:Y:S01]  /*1f20*/  IMAD.MOV.U32 R4, RZ, RZ, 0x1 ;  /* 0x00000001ff047424 */ /* 0x000fe200078e00ff */
[----:B------:R-:W1:Y:S01]  /*1f30*/  LDCU UR6, c[0x0][0x498] ;  /* 0x00009300ff0677ac */ /* 0x000e620008000800 */
[----:B------:R-:W2:Y:S01]  /*1f40*/  LDC R11, c[0x0][0x484] ;  /* 0x00012100ff0b7b82 */ /* 0x000ea20000000800 */
[----:B------:R-:W-:Y:S01]  /*1f50*/  FSETP.GEU.AND P1, PT, |R23|, 6.5827683646048100446e-37, PT ;  /* 0x036000001700780b */ /* 0x000fe20003f2e200 */
[----:B------:R-:W-:Y:S01]  /*1f60*/  BSSY.RECONVERGENT B1, `(.L_x_99) ;  /* 0x000001c000017945 */ /* 0x000fe20003800200 */
[----:B------:R-:W3:Y:S05]  /*1f70*/  LDCU UR7, c[0x0][0x48c] ;  /* 0x00009180ff0777ac */ /* 0x000eea0008000800 */
[----:B------:R-:W4:Y:S01]  /*1f80*/  LDC.64 R26, c[0x0][0x388] ;  /* 0x0000e200ff1a7b82 */ /* 0x000f220000000a00 */
[----:B0-----:R-:W-:Y:S01]  /*1f90*/  DFMA R6, R4, -R24, 1 ;  /* 0x3ff000000406742b */ /* 0x001fe20000000818 */
[----:B-1----:R-:W-:-:S07]  /*1fa0*/  UIMAD UR6, UR4, UR6, UR5 ;  /* 0x00000006040672a4 */ /* 0x002fce000f8e0205 */
[----:B------:R-:W-:-:S08]  /*1fb0*/  DFMA R6, R6, R6, R6 ;  /* 0x000000060606722b */ /* 0x000fd00000000006 */
[----:B------:R-:W-:-:S08]  /*1fc0*/  DFMA R6, R4, R6, R4 ;  /* 0x000000060406722b */ /* 0x000fd00000000004 */
[----:B------:R-:W-:-:S08]  /*1fd0*/  DFMA R4, R6, -R24, 1 ;  /* 0x3ff000000604742b */ /* 0x000fd00000000818 */
[----:B------:R-:W-:Y:S01]  /*1fe0*/  DFMA R4, R6, R4, R6 ;  /* 0x000000040604722b */ /* 0x000fe20000000006 */
[----:B--2---:R-:W-:-:S04]  /*1ff0*/  IMAD R6, R2, R11, UR6 ;  /* 0x0000000602067e24 */ /* 0x004fc8000f8e020b */
[----:B---3--:R-:W-:-:S03]  /*2000*/  IMAD R7, R3, UR7, R6 ;  /* 0x0000000703077c24 */ /* 0x008fc6000f8e0206 */
[----:B------:R-:W-:Y:S02]  /*2010*/  DMUL R8, R4, R22 ;  /* 0x0000001604087228 */ /* 0x000fe40000000000 */
[----:B------:R-:W-:-:S06]  /*2020*/  IADD3 R7, PT, PT, R7, R0, RZ ;  /* 0x0000000007077210 */ /* 0x000fcc0007ffe0ff */
[----:B------:R-:W-:Y:S01]  /*2030*/  DFMA R10, R8, -R24, R22 ;  /* 0x80000018080a722b */ /* 0x000fe20000000016 */
[----:B----4-:R-:W-:-:S05]  /*2040*/  IMAD.WIDE R6, R7, 0x8, R26 ;  /* 0x0000000807067825 */ /* 0x010fca00078e021a */
[----:B------:R0:W-:Y:S02]  /*2050*/  STG.E.64 desc[UR10][R6.64], R20 ;  /* 0x0000001406007986 */ /* 0x0001e4000c101b0a */
[----:B------:R-:W-:-:S10]  /*2060*/  DFMA R4, R4, R10, R8 ;  /* 0x0000000a0404722b */ /* 0x000fd40000000008 */
[----:B------:R-:W-:-:S05]  /*2070*/  FFMA R8, RZ, R25, R5 ;  /* 0x00000019ff087223 */ /* 0x000fca0000000005 */
[----:B------:R-:W-:-:S13]  /*2080*/  FSETP.GT.AND P0, PT, |R8|, 1.469367938527859385e-39, PT ;  /* 0x001000000800780b */ /* 0x000fda0003f04200 */
[----:B0-----:R-:W-:Y:S05]  /*2090*/  @P0 BRA P1, `(.L_x_100) ;  /* 0x0000000000200947 */ /* 0x001fea0000800000 */
[----:B------:R-:W-:Y:S01]  /*20a0*/  IMAD.MOV.U32 R6, RZ, RZ, R22 ;  /* 0x000000ffff067224 */ /* 0x000fe200078e0016 */
[----:B------:R-:W-:Y:S01]  /*20b0*/  MOV R7, R23 ;  /* 0x0000001700077202 */ /* 0x000fe20000000f00 */
[----:B------:R-:W-:Y:S01]  /*20c0*/  IMAD.MOV.U32 R8, RZ, RZ, R24 ;  /* 0x000000ffff087224 */ /* 0x000fe200078e0018 */
[----:B------:R-:W-:Y:S02]  /*20d0*/  MOV R9, R25 ;  /* 0x0000001900097202 */ /* 0x000fe40000000f00 */
[----:B------:R-:W-:-:S07]  /*20e0*/  MOV R4, 0x2100 ;  /* 0x0000210000047802 */ /* 0x000fce0000000f00 */
[----:B------:R-:W-:Y:S05]  /*20f0*/  CALL.REL.NOINC `($__internal_3_$__cuda_sm20_div_rn_f64_full) ;  /* 0x0000000800407944 */ /* 0x000fea0003c00000 */
[----:B------:R-:W-:Y:S01]  /*2100*/  IMAD.MOV.U32 R4, RZ, RZ, R6 ;  /* 0x000000ffff047224 */ /* 0x000fe200078e0006 */
[----:B------:R-:W-:-:S07]  /*2110*/  MOV R5, R7 ;  /* 0x0000000700057202 */ /* 0x000fce0000000f00 */
.L_x_100:
[----:B------:R-:W-:Y:S05]  /*2120*/  BSYNC.RECONVERGENT B1 ;  /* 0x0000000000017941 */ /* 0x000fea0003800200 */
.L_x_99:
        /* <DEDUP_REMOVED lines=22> */
[----:B------:R-:W-:Y:S01]  /*2290*/  MOV R4, R6 ;  /* 0x0000000600047202 */ /* 0x000fe20000000f00 */
[----:B------:R-:W-:-:S07]  /*22a0*/  IMAD.MOV.U32 R5, RZ, RZ, R7 ;  /* 0x000000ffff057224 */ /* 0x000fce00078e0007 */
.L_x_102:
[----:B------:R-:W-:Y:S05]  /*22b0*/  BSYNC.RECONVERGENT B1 ;  /* 0x0000000000017941 */ /* 0x000fea0003800200 */
.L_x_101:
[----:B------:R-:W0:Y:S01]  /*22c0*/  MUFU.RSQ64H R9, R5 ;  /* 0x0000000500097308 */ /* 0x000e220000001c00 */
[----:B------:R-:W-:Y:S01]  /*22d0*/  IADD3 R8, PT, PT, R5, -0x3500000, RZ ;  /* 0xfcb0000005087810 */ /* 0x000fe20007ffe0ff */
[----:B------:R-:W-:Y:S01]  /*22e0*/  IMAD.MOV.U32 R10, RZ, RZ, 0x0 ;  /* 0x00000000ff0a7424 */ /* 0x000fe200078e00ff */
[----:B------:R-:W-:Y:S01]  /*22f0*/  MOV R11, 0x3fd80000 ;  /* 0x3fd80000000b7802 */ /* 0x000fe20000000f00 */
[----:B------:R-:W-:Y:S01]  /*2300*/  BSSY.RECONVERGENT B1, `(.L_x_103) ;  /* 0x0000015000017945 */ /* 0x000fe20003800200 */
[----:B------:R-:W-:Y:S02]  /*2310*/  ISETP.GE.U32.AND P0, PT, R8, 0x7ca00000, PT ;  /* 0x7ca000000800780c */ /* 0x000fe40003f06070 */
[----:B0-----:R-:W-:-:S08]  /*2320*/  DMUL R6, R8, R8 ;  /* 0x0000000808067228 */ /* 0x001fd00000000000 */
[----:B------:R-:W-:-:S08]  /*2330*/  DFMA R6, -R6, R4, 1 ;  /* 0x3ff000000606742b */ /* 0x000fd00000000104 */
        /* <DEDUP_REMOVED lines=9> */
[----:B------:R-:W-:Y:S01]  /*23d0*/  IMAD.MOV.U32 R28, RZ, RZ, R30 ;  /* 0x000000ffff1c7224 */ /* 0x000fe200078e001e */
[----:B------:R-:W-:Y:S01]  /*23e0*/  MOV R30, R8 ;  /* 0x00000008001e7202 */ /* 0x000fe20000000f00 */
[----:B------:R-:W-:Y:S01]  /*23f0*/  IMAD.MOV.U32 R6, RZ, RZ, R26 ;  /* 0x000000ffff067224 */ /* 0x000fe200078e001a */
[----:B------:R-:W-:Y:S02]  /*2400*/  MOV R29, R5 ;  /* 0x00000005001d7202 */ /* 0x000fe40000000f00 */
[----:B------:R-:W-:-:S07]  /*2410*/  MOV R8, 0x2430 ;  /* 0x0000243000087802 */ /* 0x000fce0000000f00 */
[----:B------:R-:W-:Y:S05]  /*2420*/  CALL.REL.NOINC `($__internal_4_$__cuda_sm20_dsqrt_rn_f64_mediumpath_v1) ;  /* 0x0000000800e47944 */ /* 0x000fea0003c00000 */
[----:B------:R-:W-:Y:S01]  /*2430*/  IMAD.MOV.U32 R20, RZ, RZ, R6 ;  /* 0x000000ffff147224 */ /* 0x000fe200078e0006 */
[----:B------:R-:W-:-:S07]  /*2440*/  MOV R21, R7 ;  /* 0x0000000700157202 */ /* 0x000fce0000000f00 */
.L_x_104:
[----:B------:R-:W-:Y:S05]  /*2450*/  BSYNC.RECONVERGENT B1 ;  /* 0x0000000000017941 */ /* 0x000fea0003800200 */
.L_x_103:
[----:B------:R-:W-:Y:S05]  /*2460*/  BRA `(.L_x_105) ;  /* 0x0000000000287947 */ /* 0x000fea0003800000 */
.L_x_94:
[----:B------:R-:W0:Y:S01]  /*2470*/  LDCU UR6, c[0x0][0x498] ;  /* 0x00009300ff0677ac */ /* 0x000e220008000800 */
[----:B------:R-:W1:Y:S01]  /*2480*/  LDC R7, c[0x0][0x484] ;  /* 0x00012100ff077b82 */ /* 0x000e620000000800 */
[----:B------:R-:W2:Y:S07]  /*2490*/  LDCU UR7, c[0x0][0x48c] ;  /* 0x00009180ff0777ac */ /* 0x000eae0008000800 */
[----:B------:R-:W3:Y:S01]  /*24a0*/  LDC.64 R4, c[0x0][0x388] ;  /* 0x0000e200ff047b82 */ /* 0x000ee20000000a00 */
[----:B0-----:R-:W-:-:S06]  /*24b0*/  UIMAD UR6, UR4, UR6, UR5 ;  /* 0x00000006040672a4 */ /* 0x001fcc000f8e0205 */
[----:B-1----:R-:W-:-:S04]  /*24c0*/  IMAD R6, R2, R7, UR6 ;  /* 0x0000000602067e24 */ /* 0x002fc8000f8e0207 */
[----:B--2---:R-:W-:-:S04]  /*24d0*/  IMAD R7, R3, UR7, R6 ;  /* 0x0000000703077c24 */ /* 0x004fc8000f8e0206 */
[----:B------:R-:W-:-:S04]  /*24e0*/  IMAD.IADD R7, R7, 0x1, R0 ;  /* 0x0000000107077824 */ /* 0x000fc800078e0200 */
[----:B---3--:R-:W-:-:S05]  /*24f0*/  IMAD.WIDE R4, R7, 0x8, R4 ;  /* 0x0000000807047825 */ /* 0x008fca00078e0204 */
[----:B------:R0:W-:Y:S02]  /*2500*/  STG.E.64 desc[UR10][R4.64], R26 ;  /* 0x0000001a04007986 */ /* 0x0001e4000c101b0a */
.L_x_105:
[----:B------:R-:W-:Y:S05]  /*2510*/  BSYNC.RECONVERGENT B0 ;  /* 0x0000000000007941 */ /* 0x000fea0003800200 */
.L_x_93:
[----:B0-----:R-:W0:Y:S01]  /*2520*/  MUFU.RCP64H R5, R19 ;  /* 0x0000001300057308 */ /* 0x001e220000001800 */
[----:B------:R-:W-:Y:S01]  /*2530*/  HFMA2 R4, -RZ, RZ, 0, 5.9604644775390625e-08 ;  /* 0x00000001ff047431 */ /* 0x000fe200000001ff */
[----:B------:R-:W1:Y:S01]  /*2540*/  LDCU.64 UR6, c[0x0][0x458] ;  /* 0x00008b00ff0677ac */ /* 0x000e620008000a00 */
[----:B------:R-:W2:Y:S01]  /*2550*/  LDC R11, c[0x0][0x484] ;  /* 0x00012100ff0b7b82 */ /* 0x000ea20000000800 */
[----:B------:R-:W-:Y:S01]  /*2560*/  BSSY.RECONVERGENT B0, `(.L_x_106) ;  /* 0x0000038000007945 */ /* 0x000fe20003800200 */
[----:B------:R-:W3:Y:S01]  /*2570*/  LDCU.64 UR8, c[0x0][0x460] ;  /* 0x00008c00ff0877ac */ /* 0x000ee20008000a00 */
[----:B------:R-:W4:Y:S01]  /*2580*/  LDCU UR12, c[0x0][0x498] ;  /* 0x00009300ff0c77ac */ /* 0x000f220008000800 */
[----:B------:R-:W5:Y:S01]  /*2590*/  LDCU UR13, c[0x0][0x48c] ;  /* 0x00009180ff0d77ac */ /* 0x000f620008000800 */
[----:B0-----:R-:W-:Y:S01]  /*25a0*/  DFMA R6, -R18, R4, 1 ;  /* 0x3ff000001206742b */ /* 0x001fe20000000104 */
[----:B-1----:R-:W-:Y:S02]  /*25b0*/  UIADD3 UR4, UPT, UPT, UR6, -0x1, URZ ;  /* 0xffffffff06047890 */ /* 0x002fe4000fffe0ff */
[----:B------:R-:W-:-:S02]  /*25c0*/  UIADD3 UR6, UPT, UPT, UR7, -0x1, URZ ;  /* 0xffffffff07067890 */ /* 0x000fc4000fffe0ff */
[----:B---3--:R-:W-:-:S03]  /*25d0*/  UIADD3 UR7, UPT, UPT, UR8, -0x1, URZ ;  /* 0xffffffff08077890 */ /* 0x008fc6000fffe0ff */
[----:B------:R-:W-:Y:S01]  /*25e0*/  DFMA R6, R6, R6, R6 ;  /* 0x000000060606722b */ /* 0x000fe20000000006 */
[----:B------:R-:W-:Y:S02]  /*25f0*/  UIADD3 UR8, UPT, UPT, UR9, -0x1, URZ ;  /* 0xffffffff09087890 */ /* 0x000fe4000fffe0ff */
[----:B----4-:R-:W-:Y:S02]  /*2600*/  UIMAD UR6, UR6, UR12, UR5 ;  /* 0x0000000c060672a4 */ /* 0x010fe4000f8e0205 */
[----:B------:R-:W-:Y:S02]  /*2610*/  UIMAD UR8, UR8, UR12, UR5 ;  /* 0x0000000c080872a4 */ /* 0x000fe4000f8e0205 */
[----:B------:R-:W-:Y:S01]  /*2620*/  UIMAD UR4, UR4, UR12, UR5 ;  /* 0x0000000c040472a4 */ /* 0x000fe2000f8e0205 */
[----:B------:R-:W-:Y:S01]  /*2630*/  DFMA R6, R4, R6, R4 ;  /* 0x000000060406722b */ /* 0x000fe20000000004 */
[----:B------:R-:W-:Y:S01]  /*2640*/  UIMAD UR7, UR7, UR12, UR5 ;  /* 0x0000000c070772a4 */ /* 0x000fe2000f8e0205 */
[----:B------:R-:W0:Y:S01]  /*2650*/  LDC.64 R4, c[0x0][0x388] ;  /* 0x0000e200ff047b82 */ /* 0x000e220000000a00 */
[----:B--2---:R-:W-:-:S02]  /*2660*/  IMAD R26, R2, R11, UR6 ;  /* 0x00000006021a7e24 */ /* 0x004fc4000f8e020b */
[CC--:B------:R-:W-:Y:S02]  /*2670*/  IMAD R30, R2.reuse, R11.reuse, UR8 ;  /* 0x00000008021e7e24 */ /* 0x0c0fe4000f8e020b */
[CC--:B------:R-:W-:Y:S01]  /*2680*/  IMAD R10, R2.reuse, R11.reuse, UR4 ;  /* 0x00000004020a7e24 */ /* 0x0c0fe2000f8e020b */
[----:B------:R-:W-:Y:S01]  /*2690*/  DFMA R8, -R18, R6, 1 ;  /* 0x3ff000001208742b */ /* 0x000fe20000000106 */
[----:B------:R-:W-:Y:S02]  /*26a0*/  IMAD R28, R2, R11, UR7 ;  /* 0x00000007021c7e24 */ /* 0x000fe4000f8e020b */
[C---:B-----5:R-:W-:Y:S02]  /*26b0*/  IMAD R29, R3.reuse, UR13, R26 ;  /* 0x0000000d031d7c24 */ /* 0x060fe4000f8e021a */
[C---:B------:R-:W-:Y:S02]  /*26c0*/  IMAD R33, R3.reuse, UR13, R30 ;  /* 0x0000000d03217c24 */ /* 0x040fe4000f8e021e */
[C---:B------:R-:W-:Y:S01]  /*26d0*/  IMAD R27, R3.reuse, UR13, R10 ;  /* 0x0000000d031b7c24 */ /* 0x040fe2000f8e020a */
[----:B------:R-:W-:Y:S01]  /*26e0*/  DFMA R6, R6, R8, R6 ;  /* 0x000000080606722b */ /* 0x000fe20000000006 */
[----:B------:R-:W-:Y:S01]  /*26f0*/  IMAD R31, R3, UR13, R28 ;  /* 0x0000000d031f7c24 */ /* 0x000fe2000f8e021c */
[C---:B------:R-:W-:Y:S01]  /*2700*/  DMUL R10, R34.reuse, R22 ;  /* 0x00000016220a7228 */ /* 0x040fe20000000000 */
[-C--:B------:R-:W-:Y:S01]  /*2710*/  IADD3 R29, PT, PT, R29, R0.reuse, RZ ;  /* 0x000000001d1d7210 */ /* 0x080fe20007ffe0ff */
[--C-:B------:R-:W-:Y:S01]  /*2720*/  IMAD.IADD R27, R27, 0x1, R0.reuse ;  /* 0x000000011b1b7824 */ /* 0x100fe200078e0200 */
[----:B------:R-:W-:Y:S01]  /*2730*/  IADD3 R33, PT, PT, R33, R0, RZ ;  /* 0x0000000021217210 */ /* 0x000fe20007ffe0ff */
[----:B------:R-:W-:Y:S01]  /*2740*/  IMAD.IADD R31, R31, 0x1, R0 ;  /* 0x000000011f1f7824 */ /* 0x000fe200078e0200 */
[----:B------:R-:W-:-:S02]  /*2750*/  DMUL R34, R34, R24 ;  /* 0x0000001822227228 */ /* 0x000fc40000000000 */
[----:B------:R-:W-:Y:S01]  /*2760*/  DMUL R8, R6, 0.5 ;  /* 0x3fe0000006087828 */ /* 0x000fe20000000000 */
[----:B0-----:R-:W-:-:S04]  /*2770*/  IMAD.WIDE R26, R27, 0x8, R4 ;  /* 0x000000081b1a7825 */ /* 0x001fc800078e0204 */
[--C-:B------:R-:W-:Y:S01]  /*2780*/  IMAD.WIDE R28, R29, 0x8, R4.reuse ;  /* 0x000000081d1c7825 */ /* 0x100fe200078e0204 */
[----:B------:R0:W-:Y:S02]  /*2790*/  STG.E.64 desc[UR10][R26.64], R20 ;  /* 0x000000141a007986 */ /* 0x0001e4000c101b0a */
[----:B------:R-:W-:Y:S01]  /*27a0*/  DFMA R22, -R18, R8, 0.5 ;  /* 0x3fe000001216742b */ /* 0x000fe20000000108 */
[--C-:B------:R-:W-:Y:S01]  /*27b0*/  IMAD.WIDE R30, R31, 0x8, R4.reuse ;  /* 0x000000081f1e7825 */ /* 0x100fe200078e0204 */
[----:B------:R0:W-:Y:S03]  /*27c0*/  STG.E.64 desc[UR10][R28.64], R46 ;  /* 0x0000002e1c007986 */ /* 0x0001e6000c101b0a */
[----:B------:R-:W-:Y:S01]  /*27d0*/  IMAD.WIDE R32, R33, 0x8, R4 ;  /* 0x0000000821207825 */ /* 0x000fe200078e0204 */
[----:B------:R0:W-:Y:S02]  /*27e0*/  STG.E.64 desc[UR10][R30.64], R10 ;  /* 0x0000000a1e007986 */ /* 0x0001e4000c101b0a */
[----:B------:R-:W-:-:S02]  /*27f0*/  DFMA R4, R6, R22, R8 ;  /* 0x000000160604722b */ /* 0x000fc40000000008 */
[----:B------:R0:W-:Y:S01]  /*2800*/  STG.E.64 desc[UR10][R32.64], R34 ;  /* 0x0000002220007986 */ /* 0x0001e2000c101b0a */
[----:B------:R-:W-:-:S07]  /*2810*/  DMUL R22, R18, R24 ;  /* 0x0000001812167228 */ /* 0x000fce0000000000 */
[----:B------:R-:W-:Y:S01]  /*2820*/  FFMA R6, RZ, R19, R5 ;  /* 0x00000013ff067223 */ /* 0x000fe20000000005 */
[----:B------:R-:W-:-:S04]  /*2830*/  DMUL R22, R22, R46 ;  /* 0x0000002e16167228 */ /* 0x000fc80000000000 */
[----:B------:R-:W-:-:S13]  /*2840*/  FSETP.GT.AND P0, PT, |R6|, 1.469367938527859385e-39, PT ;  /* 0x001000000600780b */ /* 0x000fda0003f04200 */
[----:B0-----:R-:W-:Y:S05]  /*2850*/  @P0 BRA `(.L_x_107) ;  /* 0x0000000000200947 */ /* 0x001fea0003800000 */
[----:B------:R-:W-:Y:S01]  /*2860*/  IMAD.MOV.U32 R8, RZ, RZ, R18 ;  /* 0x000000ffff087224 */ /* 0x000fe200078e0012 */
[----:B------:R-:W-:Y:S01]  /*2870*/  MOV R9, R19 ;  /* 0x0000001300097202 */ /* 0x000fe20000000f00 */
[----:B------:R-:W-:Y:S01]  /*2880*/  IMAD.MOV.U32 R6, RZ, RZ, RZ ;  /* 0x000000ffff067224 */ /* 0x000fe200078e00ff */
[----:B------:R-:W-:Y:S02]  /*2890*/  MOV R7, 0x3fe00000 ;  /* 0x3fe0000000077802 */ /* 0x000fe40000000f00 */
[----:B------:R-:W-:-:S07]  /*28a0*/  MOV R4, 0x28c0 ;  /* 0x000028c000047802 */ /* 0x000fce0000000f00 */
[----:B------:R-:W-:Y:S05]  /*28b0*/  CALL.REL.NOINC `($__internal_3_$__cuda_sm20_div_rn_f64_full) ;  /* 0x0000000000507944 */ /* 0x000fea0003c00000 */
[----:B------:R-:W-:Y:S01]  /*28c0*/  IMAD.MOV.U32 R4, RZ, RZ, R6 ;  /* 0x000000ffff047224 */ /* 0x000fe200078e0006 */
[----:B------:R-:W-:-:S07]  /*28d0*/  MOV R5, R7 ;  /* 0x0000000700057202 */ /* 0x000fce0000000f00 */
.L_x_107:
[----:B------:R-:W-:Y:S05]  /*28e0*/  BSYNC.RECONVERGENT B0 ;  /* 0x0000000000007941 */ /* 0x000fea0003800200 */
.L_x_106:
[----:B------:R-:W0:Y:S01]  /*28f0*/  LDCU UR4, c[0x0][0x478] ;  /* 0x00008f00ff0477ac */ /* 0x000e220008000800 */
[----:B------:R-:W1:Y:S01]  /*2900*/  LDC R9, c[0x0][0x484] ;  /* 0x00012100ff097b82 */ /* 0x000e620000000800 */
[----:B------:R-:W-:Y:S01]  /*2910*/  DMUL R14, R14, R14 ;  /* 0x0000000e0e0e7228 */ /* 0x000fe20000000000 */
[----:B------:R-:W2:Y:S01]  /*2920*/  LDCU UR6, c[0x0][0x498] ;  /* 0x00009300ff0677ac */ /* 0x000ea20008000800 */
[----:B------:R-:W3:Y:S05]  /*2930*/  LDCU UR7, c[0x0][0x48c] ;  /* 0x00009180ff0777ac */ /* 0x000eea0008000800 */
[----:B------:R-:W4:Y:S01]  /*2940*/  LDC.64 R6, c[0x0][0x388] ;  /* 0x0000e200ff067b82 */ /* 0x000f220000000a00 */
[----:B------:R-:W-:Y:S01]  /*2950*/  DFMA R14, R16, R16, R14 ;  /* 0x00000010100e722b */ /* 0x000fe2000000000e */
[----:B0-----:R-:W-:-:S07]  /*2960*/  UIADD3 UR4, UPT, UPT, UR4, -0x1, URZ ;  /* 0xffffffff04047890 */ /* 0x001fce000fffe0ff */
[----:B------:R-:W-:Y:S01]  /*2970*/  DFMA R14, R12, R12, R14 ;  /* 0x0000000c0c0e722b */ /* 0x000fe2000000000e */
[----:B--2---:R-:W-:-:S07]  /*2980*/  UIMAD UR4, UR4, UR6, UR5 ;  /* 0x00000006040472a4 */ /* 0x004fce000f8e0205 */
[----:B------:R-:W-:Y:S01]  /*2990*/  DFMA R14, R14, R4, R22 ;  /* 0x000000040e0e722b */ /* 0x000fe20000000016 */
[----:B-1----:R-:W-:-:S04]  /*29a0*/  IMAD R2, R2, R9, UR4 ;  /* 0x0000000402027e24 */ /* 0x002fc8000f8e0209 */
[----:B---3--:R-:W-:-:S04]  /*29b0*/  IMAD R3, R3, UR7, R2 ;  /* 0x0000000703037c24 */ /* 0x008fc8000f8e0202 */
[----:B------:R-:W-:-:S04]  /*29c0*/  IMAD.IADD R3, R3, 0x1, R0 ;  /* 0x0000000103037824 */ /* 0x000fc800078e0200 */
[----:B----4-:R-:W-:-:S05]  /*29d0*/  IMAD.WIDE R2, R3, 0x8, R6 ;  /* 0x0000000803027825 */ /* 0x010fca00078e0206 */
[----:B------:R-:W-:Y:S01]  /*29e0*/  STG.E.64 desc[UR10][R2.64], R14 ;  /* 0x0000000e02007986 */ /* 0x000fe2000c101b0a */
[----:B------:R-:W-:Y:S05]  /*29f0*/  EXIT ;  /* 0x000000000000794d */ /* 0x000fea0003800000 */
        .weak           $__internal_3_$__cuda_sm20_div_rn_f64_full
        .type           $__internal_3_$__cuda_sm20_div_rn_f64_full,@function
        .size           $__internal_3_$__cuda_sm20_div_rn_f64_full,($__internal_4_$__cuda_sm20_dsqrt_rn_f64_mediumpath_v1 - $__internal_3_$__cuda_sm20_div_rn_f64_full)
$__internal_3_$__cuda_sm20_div_rn_f64_full:
        /* <DEDUP_REMOVED lines=8> */
[----:B------:R-:W-:Y:S01]  /*2a80*/  MOV R40, 0x1ca00000 ;  /* 0x1ca0000000287802 */ /* 0x000fe20000000f00 */
[----:B------:R-:W-:Y:S01]  /*2a90*/  @!P0 DMUL R10, R8, 8.98846567431157953865e+307 ;  /* 0x7fe00000080a8828 */ /* 0x000fe20000000000 */
[C---:B------:R-:W-:Y:S01]  /*2aa0*/  LOP3.LUT R42, R9.reuse, 0x7ff00000, RZ, 0xc0, !PT ;  /* 0x7ff00000092a7812 */ /* 0x040fe200078ec0ff */
[----:B------:R-:W-:Y:S02]  /*2ab0*/  IMAD.MOV.U32 R41, RZ, RZ, R5 ;  /* 0x000000ffff297224 */ /* 0x000fe400078e0005 */
[----:B------:R-:W-:Y:S02]  /*2ac0*/  @!P2 LOP3.LUT R36, R9, 0x7ff00000, RZ, 0xc0, !PT ;  /* 0x7ff000000924a812 */ /* 0x000fe400078ec0ff */
[----:B------:R-:W0:Y:S01]  /*2ad0*/  MUFU.RCP64H R45, R11 ;  /* 0x0000000b002d7308 */ /* 0x000e220000001800 */
[C---:B------:R-:W-:Y:S02]  /*2ae0*/  ISETP.GE.U32.AND P1, PT, R5.reuse, R42, PT ;  /* 0x0000002a0500720c */ /* 0x040fe40003f26070 */
[----:B------:R-:W-:-:S02]  /*2af0*/  @!P2 ISETP.GE.U32.AND P3, PT, R5, R36, PT ;  /* 0x000000240500a20c */ /* 0x000fc40003f66070 */
[----:B------:R-:W-:Y:S02]  /*2b00*/  SEL R37, R40, 0x63400000, !P1 ;  /* 0x6340000028257807 */ /* 0x000fe40004800000 */
[----:B------:R-:W-:Y:S02]  /*2b10*/  @!P0 LOP3.LUT R42, R11, 0x7ff00000, RZ, 0xc0, !PT ;  /* 0x7ff000000b2a8812 */ /* 0x000fe400078ec0ff */
[----:B------:R-:W-:Y:S01]  /*2b20*/  LOP3.LUT R37, R37, 0x800fffff, R7, 0xf8, !PT ;  /* 0x800fffff25257812 */ /* 0x000fe200078ef807 */
[----:B0-----:R-:W-:-:S08]  /*2b30*/  DFMA R38, R44, -R10, 1 ;  /* 0x3ff000002c26742b */ /* 0x001fd0000000080a */
[----:B------:R-:W-:-:S08]  /*2b40*/  DFMA R38, R38, R38, R38 ;  /* 0x000000262626722b */ /* 0x000fd00000000026 */
[----:B------:R-:W-:Y:S01]  /*2b50*/  DFMA R44, R44, R38, R44 ;  /* 0x000000262c2c722b */ /* 0x000fe2000000002c */
[----:B------:R-:W-:Y:S02]  /*2b60*/  @!P2 SEL R39, R40, 0x63400000, !P3 ;  /* 0x634000002827a807 */ /* 0x000fe40005800000 */
[----:B------:R-:W-:Y:S02]  /*2b70*/  @!P2 MOV R38, RZ ;  /* 0x000000ff0026a202 */ /* 0x000fe40000000f00 */
[----:B------:R-:W-:-:S03]  /*2b80*/  @!P2 LOP3.LUT R36, R39, 0x80000000, R7, 0xf8, !PT ;  /* 0x800000002724a812 */ /* 0x000fc600078ef807 */
[----:B------:R-:W-:Y:S01]  /*2b90*/  DFMA R48, R44, -R10, 1 ;  /* 0x3ff000002c30742b */ /* 0x000fe2000000080a */
[----:B------:R-:W-:Y:S01]  /*2ba0*/  @!P2 LOP3.LUT R39, R36, 0x100000, RZ, 0xfc, !PT ;  /* 0x001000002427a812 */ /* 0x000fe200078efcff */
[----:B------:R-:W-:-:S06]  /*2bb0*/  IMAD.MOV.U32 R36, RZ, RZ, R6 ;  /* 0x000000ffff247224 */ /* 0x000fcc00078e0006 */
[----:B------:R-:W-:Y:S02]  /*2bc0*/  DFMA R48, R44, R48, R44 ;  /* 0x000000302c30722b */ /* 0x000fe4000000002c */
[----:B------:R-:W-:-:S08]  /*2bd0*/  @!P2 DFMA R36, R36, 2, -R38 ;  /* 0x400000002424a82b */ /* 0x000fd00000000826 */
[----:B------:R-:W-:Y:S02]  /*2be0*/  DMUL R44, R48, R36 ;  /* 0x00000024302c7228 */ /* 0x000fe40000000000 */
[----:B------:R-:W-:-:S04]  /*2bf0*/  @!P2 LOP3.LUT R41, R37, 0x7ff00000, RZ, 0xc0, !PT ;  /* 0x7ff000002529a812 */ /* 0x000fc800078ec0ff */
[----:B------:R-:W-:Y:S02]  /*2c00*/  IADD3 R43, PT, PT, R41, -0x1, RZ ;  /* 0xffffffff292b7810 */ /* 0x000fe40007ffe0ff */
[----:B------:R-:W-:Y:S02]  /*2c10*/  DFMA R38, R44, -R10, R36 ;  /* 0x8000000a2c26722b */ /* 0x000fe40000000024 */
[----:B------:R-:W-:-:S06]  /*2c20*/  ISETP.GT.U32.AND P0, PT, R43, 0x7feffffe, PT ;  /* 0x7feffffe2b00780c */ /* 0x000fcc0003f04070 */
[----:B------:R-:W-:Y:S01]  /*2c30*/  DFMA R38, R48, R38, R44 ;  /* 0x000000263026722b */ /* 0x000fe2000000002c */
[----:B------:R-:W-:-:S05]  /*2c40*/  VIADD R44, R42, 0xffffffff ;  /* 0xffffffff2a2c7836 */ /* 0x000fca0000000000 */
[----:B------:R-:W-:-:S13]  /*2c50*/  ISETP.GT.U32.OR P0, PT, R44, 0x7feffffe, P0 ;  /* 0x7feffffe2c00780c */ /* 0x000fda0000704470 */
[----:B------:R-:W-:Y:S05]  /*2c60*/  @P0 BRA `(.L_x_109) ;  /* 0x00000000006c0947 */ /* 0x000fea0003800000 */
[----:B------:R-:W-:-:S04]  /*2c70*/  LOP3.LUT R6, R9, 0x7ff00000, RZ, 0xc0, !PT ;  /* 0x7ff0000009067812 */ /* 0x000fc800078ec0ff */
[CC--:B------:R-:W-:Y:S02]  /*2c80*/  VIADDMNMX R7, R5.reuse, -R6.reuse, 0xb9600000, !PT ;  /* 0xb960000005077446 */ /* 0x0c0fe40007800906 */
[----:B------:R-:W-:Y:S02]  /*2c90*/  ISETP.GE.U32.AND P0, PT, R5, R6, PT ;  /* 0x000000060500720c */ /* 0x000fe40003f06070 */
[----:B------:R-:W-:Y:S02]  /*2ca0*/  VIMNMX R7, PT, PT, R7, 0x46a00000, PT ;  /* 0x46a0000007077848 */ /* 0x000fe40003fe0100 */
[----:B------:R-:W-:-:S04]  /*2cb0*/  SEL R40, R40, 0x63400000, !P0 ;  /* 0x6340000028287807 */ /* 0x000fc80004000000 */
[----:B------:R-:W-:Y:S02]  /*2cc0*/  IADD3 R7, PT, PT, -R40, R7, RZ ;  /* 0x0000000728077210 */ /* 0x000fe40007ffe1ff */
[----:B------:R-:W-:-:S03]  /*2cd0*/  MOV R40, RZ ;  /* 0x000000ff00287202 */ /* 0x000fc60000000f00 */
        /* <DEDUP_REMOVED lines=18> */
[----:B------:R-:W-:Y:S01]  /*2e00*/  FSEL R45, R9, R45, !P0 ;  /* 0x0000002d092d7208 */ /* 0x000fe20004000000 */
[----:B------:R-:W-:Y:S06]  /*2e10*/  BRA `(.L_x_110) ;  /* 0x0000000000547947 */ /* 0x000fec0003800000 */
.L_x_109:
[----:B------:R-:W-:-:S14]  /*2e20*/  DSETP.NAN.AND P0, PT, R6, R6, PT ;  /* 0x000000060600722a */ /* 0x000fdc0003f08000 */
[----:B------:R-:W-:Y:S05]  /*2e30*/  @P0 BRA `(.L_x_111) ;  /* 0x0000000000440947 */ /* 0x000fea0003800000 */
[----:B------:R-:W-:-:S14]  /*2e40*/  DSETP.NAN.AND P0, PT, R8, R8, PT ;  /* 0x000000080800722a */ /* 0x000fdc0003f08000 */
[----:B------:R-:W-:Y:S05]  /*2e50*/  @P0 BRA `(.L_x_112) ;  /* 0x0000000000300947 */ /* 0x000fea0003800000 */
[----:B------:R-:W-:Y:S01]  /*2e60*/  ISETP.NE.AND P0, PT, R41, R42, PT ;  /* 0x0000002a2900720c */ /* 0x000fe20003f05270 */
[----:B------:R-:W-:Y:S01]  /*2e70*/  IMAD.MOV.U32 R45, RZ, RZ, -0x80000 ;  /* 0xfff80000ff2d7424 */ /* 0x000fe200078e00ff */
[----:B------:R-:W-:-:S11]  /*2e80*/  MOV R44, 0x0 ;  /* 0x00000000002c7802 */ /* 0x000fd60000000f00 */
[----:B------:R-:W-:Y:S05]  /*2e90*/  @!P0 BRA `(.L_x_110) ;  /* 0x0000000000348947 */ /* 0x000fea0003800000 */
[----:B------:R-:W-:Y:S02]  /*2ea0*/  ISETP.NE.AND P0, PT, R41, 0x7ff00000, PT ;  /* 0x7ff000002900780c */ /* 0x000fe40003f05270 */
[----:B------:R-:W-:Y:S02]  /*2eb0*/  LOP3.LUT R45, R7, 0x80000000, R9, 0x48, !PT ;  /* 0x80000000072d7812 */ /* 0x000fe400078e4809 */
[----:B------:R-:W-:-:S13]  /*2ec0*/  ISETP.EQ.OR P0, PT, R42, RZ, !P0 ;  /* 0x000000ff2a00720c */ /* 0x000fda0004702670 */
[----:B------:R-:W-:Y:S02]  /*2ed0*/  @P0 LOP3.LUT R5, R45, 0x7ff00000, RZ, 0xfc, !PT ;  /* 0x7ff000002d050812 */ /* 0x000fe400078efcff */
[----:B------:R-:W-:Y:S01]  /*2ee0*/  @!P0 MOV R44, RZ ;  /* 0x000000ff002c8202 */ /* 0x000fe20000000f00 */
[----:B------:R-:W-:Y:S01]  /*2ef0*/  @P0 IMAD.MOV.U32 R44, RZ, RZ, RZ ;  /* 0x000000ffff2c0224 */ /* 0x000fe200078e00ff */
[----:B------:R-:W-:Y:S01]  /*2f00*/  @P0 MOV R45, R5 ;  /* 0x00000005002d0202 */ /* 0x000fe20000000f00 */
[----:B------:R-:W-:Y:S06]  /*2f10*/  BRA `(.L_x_110) ;  /* 0x0000000000147947 */ /* 0x000fec0003800000 */
.L_x_112:
[----:B------:R-:W-:Y:S01]  /*2f20*/  LOP3.LUT R45, R9, 0x80000, RZ, 0xfc, !PT ;  /* 0x00080000092d7812 */ /* 0x000fe200078efcff */
[----:B------:R-:W-:Y:S01]  /*2f30*/  IMAD.MOV.U32 R44, RZ, RZ, R8 ;  /* 0x000000ffff2c7224 */ /* 0x000fe200078e0008 */
[----:B------:R-:W-:Y:S06]  /*2f40*/  BRA `(.L_x_110) ;  /* 0x0000000000087947 */ /* 0x000fec0003800000 */
.L_x_111:
[----:B------:R-:W-:Y:S02]  /*2f50*/  LOP3.LUT R45, R7, 0x80000, RZ, 0xfc, !PT ;  /* 0x00080000072d7812 */ /* 0x000fe400078efcff */
[----:B------:R-:W-:-:S07]  /*2f60*/  MOV R44, R6 ;  /* 0x00000006002c7202 */ /* 0x000fce0000000f00 */
.L_x_110:
[----:B------:R-:W-:Y:S05]  /*2f70*/  BSYNC.RECONVERGENT B2 ;  /* 0x0000000000027941 */ /* 0x000fea0003800200 */
.L_x_108:
[----:B------:R-:W-:Y:S01]  /*2f80*/  IMAD.MOV.U32 R5, RZ, RZ, 0x0 ;  /* 0x00000000ff057424 */ /* 0x000fe200078e00ff */
[----:B------:R-:W-:Y:S01]  /*2f90*/  MOV R7, R45 ;  /* 0x0000002d00077202 */ /* 0x000fe20000000f00 */
[----:B------:R-:W-:Y:S02]  /*2fa0*/  IMAD.MOV.U32 R6, RZ, RZ, R44 ;  /* 0x000000ffff067224 */ /* 0x000fe400078e002c */
[----:B------:R-:W-:Y:S05]  /*2fb0*/  RET.REL.NODEC R4 `(_Z22InviscidBC_gpu_kernel1PiPdPcS0_S0_S0_S0_S0_S0_S0_S0_S0_S0_S0_S0_S1_S0_S0_S0_S0_S0_S0_diiiiiiiiiiiiiiiiiiiiiiiiiiiiiiiiiiidiiiiidi) ;  /* 0xffffffd004107950 */ /* 0x000fea0003c3ffff */
        .weak           $__internal_4_$__cuda_sm20_dsqrt_rn_f64_mediumpath_v1
        .type           $__internal_4_$__cuda_sm20_dsqrt_rn_f64_mediumpath_v1,@function
        .size           $__internal_4_$__cuda_sm20_dsqrt_rn_f64_mediumpath_v1,($__internal_5_$__cuda_sm20_sqrt_rn_f32_slowpath - $__internal_4_$__cuda_sm20_dsqrt_rn_f64_mediumpath_v1)
$__internal_4_$__cuda_sm20_dsqrt_rn_f64_mediumpath_v1:
[----:B------:R-:W-:Y:S01]  /*2fc0*/  ISETP.GE.U32.AND P0, PT, R30, -0x3400000, PT ;  /* 0xfcc000001e00780c */ /* 0x000fe20003f06070 */
[----:B------:R-:W-:Y:S01]  /*2fd0*/  BSSY.RECONVERGENT B2, `(.L_x_113) ;  /* 0x0000025000027945 */ /* 0x000fe20003800200 */
[----:B------:R-:W-:Y:S01]  /*2fe0*/  MOV R5, R29 ;  /* 0x0000001d00057202 */ /* 0x000fe20000000f00 */
[----:B------:R-:W-:-:S10]  /*2ff0*/  IMAD.MOV.U32 R29, RZ, RZ, R31 ;  /* 0x000000ffff1d7224 */ /* 0x000fd400078e001f */
[----:B------:R-:W-:Y:S05]  /*3000*/  @!P0 BRA `(.L_x_114) ;  /* 0x0000000000208947 */ /* 0x000fea0003800000 */
[----:B------:R-:W-:-:S10]  /*3010*/  DFMA.RM R6, R28, R6, R10 ;  /* 0x000000061c06722b */ /* 0x000fd4000000400a */
[----:B------:R-:W-:-:S04]  /*3020*/  IADD3 R10, P0, PT, R6, 0x1, RZ ;  /* 0x00000001060a7810 */ /* 0x000fc80007f1e0ff */
[----:B------:R-:W-:-:S06]  /*3030*/  IADD3.X R11, PT, PT, RZ, R7, RZ, P0, !PT ;  /* 0x00000007ff0b7210 */ /* 0x000fcc00007fe4ff */
[----:B------:R-:W-:-:S08]  /*3040*/  DFMA.RP R4, -R6, R10, R4 ;  /* 0x0000000a0604722b */ /* 0x000fd00000008104 */
[----:B------:R-:W-:-:S06]  /*3050*/  DSETP.GT.AND P0, PT, R4, RZ, PT ;  /* 0x000000ff0400722a */ /* 0x000fcc0003f04000 */
[----:B------:R-:W-:Y:S02]  /*3060*/  FSEL R6, R10, R6, P0 ;  /* 0x000000060a067208 */ /* 0x000fe40000000000 */
[----:B------:R-:W-:Y:S01]  /*3070*/  FSEL R7, R11, R7, P0 ;  /* 0x000000070b077208 */ /* 0x000fe20000000000 */
[----:B------:R-:W-:Y:S06]  /*3080*/  BRA `(.L_x_115) ;  /* 0x0000000000647947 */ /* 0x000fec0003800000 */
.L_x_114:
[----:B------:R-:W-:-:S14]  /*3090*/  DSETP.NE.AND P0, PT, R4, RZ, PT ;  /* 0x000000ff0400722a */ /* 0x000fdc0003f05000 */
[----:B------:R-:W-:Y:S05]  /*30a0*/  @!P0 BRA `(.L_x_116) ;  /* 0x0000000000588947 */ /* 0x000fea0003800000 */
[----:B------:R-:W-:-:S13]  /*30b0*/  ISETP.GE.AND P0, PT, R5, RZ, PT ;  /* 0x000000ff0500720c */ /* 0x000fda0003f06270 */
[----:B------:R-:W-:Y:S01]  /*30c0*/  @!P0 IMAD.MOV.U32 R6, RZ, RZ, 0x0 ;  /* 0x00000000ff068424 */ /* 0x000fe200078e00ff */
[----:B------:R-:W-:Y:S01]  /*30d0*/  @!P0 MOV R7, 0xfff80000 ;  /* 0xfff8000000078802 */ /* 0x000fe20000000f00 */
[----:B------:R-:W-:Y:S06]  /*30e0*/  @!P0 BRA `(.L_x_115) ;  /* 0x00000000004c8947 */ /* 0x000fec0003800000 */
[----:B------:R-:W-:-:S13]  /*30f0*/  ISETP.GT.AND P0, PT, R5, 0x7fefffff, PT ;  /* 0x7fefffff0500780c */ /* 0x000fda0003f04270 */
[----:B------:R-:W-:Y:S05]  /*3100*/  @P0 BRA `(.L_x_116) ;  /* 0x0000000000400947 */ /* 0x000fea0003800000 */
[----:B------:R-:W-:Y:S01]  /*3110*/  DMUL R4, R4, 8.11296384146066816958e+31 ;  /* 0x4690000004047828 */ /* 0x000fe20000000000 */
[----:B------:R-:W-:Y:S01]  /*3120*/  IMAD.MOV.U32 R6, RZ, RZ, RZ ;  /* 0x000000ffff067224 */ /* 0x000fe200078e00ff */
[----:B------:R-:W-:Y:S01]  /*3130*/  MOV R28, 0x0 ;  /* 0x00000000001c7802 */ /* 0x000fe20000000f00 */
[----:B------:R-:W-:-:S03]  /*3140*/  IMAD.MOV.U32 R29, RZ, RZ, 0x3fd80000 ;  /* 0x3fd80000ff1d7424 */ /* 0x000fc600078e00ff */
[----:B------:R-:W0:Y:S02]  /*3150*/  MUFU.RSQ64H R7, R5 ;  /* 0x0000000500077308 */ /* 0x000e240000001c00 */
[----:B0-----:R-:W-:-:S08]  /*3160*/  DMUL R10, R6, R6 ;  /* 0x00000006060a7228 */ /* 0x001fd00000000000 */
[----:B------:R-:W-:-:S08]  /*3170*/  DFMA R10, R4, -R10, 1 ;  /* 0x3ff00000040a742b */ /* 0x000fd0000000080a */
[----:B------:R-:W-:Y:S02]  /*3180*/  DFMA R28, R10, R28, 0.5 ;  /* 0x3fe000000a1c742b */ /* 0x000fe4000000001c */
[----:B------:R-:W-:-:S08]  /*3190*/  DMUL R10, R6, R10 ;  /* 0x0000000a060a7228 */ /* 0x000fd00000000000 */
[----:B------:R-:W-:-:S08]  /*31a0*/  DFMA R10, R28, R10, R6 ;  /* 0x0000000a1c0a722b */ /* 0x000fd00000000006 */
[----:B------:R-:W-:Y:S02]  /*31b0*/  DMUL R6, R4, R10 ;  /* 0x0000000a04067228 */ /* 0x000fe40000000000 */
[----:B------:R-:W-:-:S06]  /*31c0*/  IADD3 R11, PT, PT, R11, -0x100000, RZ ;  /* 0xfff000000b0b7810 */ /* 0x000fcc0007ffe0ff */
[----:B------:R-:W-:-:S08]  /*31d0*/  DFMA R28, R6, -R6, R4 ;  /* 0x80000006061c722b */ /* 0x000fd00000000004 */
[----:B------:R-:W-:-:S10]  /*31e0*/  DFMA R6, R10, R28, R6 ;  /* 0x0000001c0a06722b */ /* 0x000fd40000000006 */
[----:B------:R-:W-:Y:S01]  /*31f0*/  VIADD R7, R7, 0xfcb00000 ;  /* 0xfcb0000007077836 */ /* 0x000fe20000000000 */
[----:B------:R-:W-:Y:S06]  /*3200*/  BRA `(.L_x_115) ;  /* 0x0000000000047947 */ /* 0x000fec0003800000 */
.L_x_116:
[----:B------:R-:W-:-:S11]  /*3210*/  DADD R6, R4, R4 ;  /* 0x0000000004067229 */ /* 0x000fd60000000004 */
.L_x_115:
[----:B------:R-:W-:Y:S05]  /*3220*/  BSYNC.RECONVERGENT B2 ;  /* 0x0000000000027941 */ /* 0x000fea0003800200 */
.L_x_113:
[----:B------:R-:W-:-:S04]  /*3230*/  MOV R9, 0x0 ;  /* 0x0000000000097802 */ /* 0x000fc80000000f00 */
[----:B------:R-:W-:Y:S05]  /*3240*/  RET.REL.NODEC R8 `(_Z22InviscidBC_gpu_kernel1PiPdPcS0_S0_S0_S0_S0_S0_S0_S0_S0_S0_S0_S0_S1_S0_S0_S0_S0_S0_S0_diiiiiiiiiiiiiiiiiiiiiiiiiiiiiiiiiiidiiiiidi) ;  /* 0xffffffcc086c7950 */ /* 0x000fea0003c3ffff */
        .weak           $__internal_5_$__cuda_sm20_sqrt_rn_f32_slowpath
        .type           $__internal_5_$__cuda_sm20_sqrt_rn_f32_slowpath,@function
        .size           $__internal_5_$__cuda_sm20_sqrt_rn_f32_slowpath,(.L_x_140 - $__internal_5_$__cuda_sm20_sqrt_rn_f32_slowpath)
$__internal_5_$__cuda_sm20_sqrt_rn_f32_slowpath:
[----:B------:R-:W-:-:S13]  /*3250*/  LOP3.LUT P0, RZ, R5, 0x7fffffff, RZ, 0xc0, !PT ;  /* 0x7fffffff05ff7812 */ /* 0x000fda000780c0ff */
[----:B------:R-:W-:Y:S05]  /*3260*/  @!P0 BRA `(.L_x_117) ;  /* 0x0000000000448947 */ /* 0x000fea0003800000 */
[----:B------:R-:W-:Y:S01]  /*3270*/  FSETP.GEU.FTZ.AND P0, PT, R5, RZ, PT ;  /* 0x000000ff0500720b */ /* 0x000fe20003f1e000 */
[----:B------:R-:W-:-:S12]  /*3280*/  IMAD.MOV.U32 R4, RZ, RZ, R5 ;  /* 0x000000ffff047224 */ /* 0x000fd800078e0005 */
[----:B------:R-:W-:Y:S01]  /*3290*/  @!P0 MOV R5, 0x7fffffff ;  /* 0x7fffffff00058802 */ /* 0x000fe20000000f00 */
        /* <DEDUP_REMOVED lines=9> */
[----:B------:R-:W-:Y:S02]  /*3330*/  @!P0 IMAD.MOV.U32 R5, RZ, RZ, R4 ;  /* 0x000000ffff058224 */ /* 0x000fe400078e0004 */
[----:B------:R-:W-:-:S04]  /*3340*/  @P0 FADD.FTZ R8, -R7, -RZ ;  /* 0x800000ff07080221 */ /* 0x000fc80000010100 */
[----:B------:R-:W-:-:S04]  /*3350*/  @P0 FFMA R8, R7, R8, R6 ;  /* 0x0000000807080223 */ /* 0x000fc80000000006 */
[----:B------:R-:W-:-:S04]  /*3360*/  @P0 FFMA R8, R8, R9, R7 ;  /* 0x0000000908080223 */ /* 0x000fc80000000007 */
[----:B------:R-:W-:-:S07]  /*3370*/  @P0 FMUL.FTZ R5, R8, 2.3283064365386962891e-10 ;  /* 0x2f80000008050820 */ /* 0x000fce0000410000 */
.L_x_117:
[----:B------:R-:W-:Y:S01]  /*3380*/  MOV R6, R5 ;  /* 0x0000000500067202 */ /* 0x000fe20000000f00 */
[----:B------:R-:W-:Y:S02]  /*3390*/  HFMA2 R5, -RZ, RZ, 0, 0 ;  /* 0x00000000ff057431 */ /* 0x000fe400000001ff */
[----:B------:R-:W-:-:S04]  /*33a0*/  IMAD.MOV.U32 R4, RZ, RZ, R10 ;  /* 0x000000ffff047224 */ /* 0x000fc800078e000a */
[----:B------:R-:W-:Y:S05]  /*33b0*/  RET.REL.NODEC R4 `(_Z22InviscidBC_gpu_kernel1PiPdPcS0_S0_S0_S0_S0_S0_S0_S0_S0_S0_S0_S0_S1_S0_S0_S0_S0_S0_S0_diiiiiiiiiiiiiiiiiiiiiiiiiiiiiiiiiiidiiiiidi) ;  /* 0xffffffcc04107950 */ /* 0x000fea0003c3ffff */
.L_x_118:
        /* <DEDUP_REMOVED lines=12> */
.L_x_140:


//--------------------- .nv.shared.reserved.0     --------------------------
	.section	.nv.shared.reserved.0,"aw",@nobits
	.weak		__nv_reservedSMEM_offset_0_alias
	.size		__nv_reservedSMEM_offset_0_alias, 0, 64
	.other		__nv_reservedSMEM_offset_0_alias,@"STO_CUDA_RESERVED_SHARED STV_DEFAULT"
__nv_reservedSMEM_offset_0_alias:
	.zero		0
	.zero		64


//--------------------- .nv.constant0._Z22InviscidBC_gpu_kernel3PiPdPcS0_S0_S0_S0_S0_S0_S0_S0_S0_S0_S0_S0_S1_S0_S0_S0_S0_S0_S0_diiiiiiiiiiiiiiiiiiiiiiiiiiiiiiiiiiidiiiiidi --------------------------
	.section	.nv.constant0._Z22InviscidBC_gpu_kernel3PiPdPcS0_S0_S0_S0_S0_S0_S0_S0_S0_S0_S0_S0_S1_S0_S0_S0_S0_S0_S0_diiiiiiiiiiiiiiiiiiiiiiiiiiiiiiiiiiidiiiiidi,"a",@progbits
	.sectionflags	@""
	.align	4
.nv.constant0._Z22InviscidBC_gpu_kernel3PiPdPcS0_S0_S0_S0_S0_S0_S0_S0_S0_S0_S0_S0_S1_S0_S0_S0_S0_S0_S0_diiiiiiiiiiiiiiiiiiiiiiiiiiiiiiiiiiidiiiiidi:
	.zero		1268


//--------------------- .nv.constant0._Z22InviscidBC_gpu_kernel2PiPdPcS0_S0_S0_S0_S0_S0_S0_S0_S0_S0_S0_S0_S1_S0_S0_S0_S0_S0_S0_diiiiiiiiiiiiiiiiiiiiiiiiiiiiiiiiiiidiiiiidS0_i --------------------------
	.section	.nv.constant0._Z22InviscidBC_gpu_kernel2PiPdPcS0_S0_S0_S0_S0_S0_S0_S0_S0_S0_S0_S0_S1_S0_S0_S0_S0_S0_S0_diiiiiiiiiiiiiiiiiiiiiiiiiiiiiiiiiiidiiiiidS0_i,"a",@progbits
	.sectionflags	@""
	.align	4
.nv.constant0._Z22InviscidBC_gpu_kernel2PiPdPcS0_S0_S0_S0_S0_S0_S0_S0_S0_S0_S0_S0_S1_S0_S0_S0_S0_S0_S0_diiiiiiiiiiiiiiiiiiiiiiiiiiiiiiiiiiidiiiiidS0_i:
	.zero		1276


//--------------------- .nv.constant0._Z22InviscidBC_gpu_kernel1PiPdPcS0_S0_S0_S0_S0_S0_S0_S0_S0_S0_S0_S0_S1_S0_S0_S0_S0_S0_S0_diiiiiiiiiiiiiiiiiiiiiiiiiiiiiiiiiiidiiiiidi --------------------------
	.section	.nv.constant0._Z22InviscidBC_gpu_kernel1PiPdPcS0_S0_S0_S0_S0_S0_S0_S0_S0_S0_S0_S0_S1_S0_S0_S0_S0_S0_S0_diiiiiiiiiiiiiiiiiiiiiiiiiiiiiiiiiiidiiiiidi,"a",@progbits
	.sectionflags	@""
	.align	4
.nv.constant0._Z22InviscidBC_gpu_kernel1PiPdPcS0_S0_S0_S0_S0_S0_S0_S0_S0_S0_S0_S0_S1_S0_S0_S0_S0_S0_S0_diiiiiiiiiiiiiiiiiiiiiiiiiiiiiiiiiiidiiiiidi:
	.zero		1268


//--------------------- SYMBOLS --------------------------

	.type		.nv.reservedSmem.offset0,@object
	.size		.nv.reservedSmem.offset0,0x4
